	.target	sm_80

	.elftype	@"ET_EXEC"


//--------------------- .note.nv.tkinfo           --------------------------
	.section	.note.nv.tkinfo,"",@"SHT_NOTE"
	.sectionflags	@"SHF_NOTE_NV_TKINFO"
	.tkinfo
        /*0018*/ 	.word	0x00000002
        /*0030*/ 	.string	""
        /*0030*/ 	.string	"ptxas"
        /*0030*/ 	.string	"Cuda compilation tools, release 13.0, V13.0.88"
        /*0030*/ 	.string	"Build cuda_13.0.r13.0/compiler.36424714_0"
        /*0030*/ 	.string	"-arch sm_80 -m 64 "



//--------------------- .note.nv.cuinfo           --------------------------
	.section	.note.nv.cuinfo,"",@"SHT_NOTE"
	.sectionflags	@"SHF_NOTE_NV_CUINFO"
        /*0018*/ 	.short	0x0002
        /*001a*/ 	.short	0x0050
        /*001c*/ 	.short	0x0082
	.zero		2


//--------------------- .nv.info                  --------------------------
	.section	.nv.info,"",@"SHT_CUDA_INFO"
	.align	4


	//----- nvinfo : EIATTR_REGCOUNT
	.align		4
        /*0000*/ 	.byte	0x04, 0x2f
        /*0002*/ 	.short	(.L_29 - .L_28)
	.align		4
.L_28:
        /*0004*/ 	.word	index@(_Z14welford_kernelIfffEvPKT_PT1_S4_iii)
        /*0008*/ 	.word	0x00000017


	//----- nvinfo : EIATTR_FRAME_SIZE
	.align		4
.L_29:
        /*000c*/ 	.byte	0x04, 0x11
        /*000e*/ 	.short	(.L_31 - .L_30)
	.align		4
.L_30:
        /*0010*/ 	.word	index@($__internal_4_$__cuda_sm70_shflsync_down_p)
        /*0014*/ 	.word	0x00000000


	//----- nvinfo : EIATTR_FRAME_SIZE
	.align		4
.L_31:
        /*0018*/ 	.byte	0x04, 0x11
        /*001a*/ 	.short	(.L_33 - .L_32)
	.align		4
.L_32:
        /*001c*/ 	.word	index@(_Z14welford_kernelIfffEvPKT_PT1_S4_iii)
        /*0020*/ 	.word	0x00000000


	//----- nvinfo : EIATTR_REGCOUNT
	.align		4
.L_33:
        /*0024*/ 	.byte	0x04, 0x2f
        /*0026*/ 	.short	(.L_35 - .L_34)
	.align		4
.L_34:
        /*0028*/ 	.word	index@(_Z14welford_kernelIN3c104HalfEffEvPKT_PT1_S6_iii)
        /*002c*/ 	.word	0x00000017


	//----- nvinfo : EIATTR_FRAME_SIZE
	.align		4
.L_35:
        /*0030*/ 	.byte	0x04, 0x11
        /*0032*/ 	.short	(.L_37 - .L_36)
	.align		4
.L_36:
        /*0034*/ 	.word	index@($__internal_3_$__cuda_sm70_shflsync_down_p)
        /*0038*/ 	.word	0x00000000


	//----- nvinfo : EIATTR_FRAME_SIZE
	.align		4
.L_37:
        /*003c*/ 	.byte	0x04, 0x11
        /*003e*/ 	.short	(.L_39 - .L_38)
	.align		4
.L_38:
        /*0040*/ 	.word	index@(_Z14welford_kernelIN3c104HalfEffEvPKT_PT1_S6_iii)
        /*0044*/ 	.word	0x00000000


	//----- nvinfo : EIATTR_REGCOUNT
	.align		4
.L_39:
        /*0048*/ 	.byte	0x04, 0x2f
        /*004a*/ 	.short	(.L_41 - .L_40)
	.align		4
.L_40:
        /*004c*/ 	.word	index@(_Z24batchnorm_forward_kernelIfffEvPKT_PKT0_S5_PKT1_S8_PS0_ii)
        /*0050*/ 	.word	0x00000016


	//----- nvinfo : EIATTR_FRAME_SIZE
	.align		4
.L_41:
        /*0054*/ 	.byte	0x04, 0x11
        /*0056*/ 	.short	(.L_43 - .L_42)
	.align		4
.L_42:
        /*0058*/ 	.word	index@(_Z24batchnorm_forward_kernelIfffEvPKT_PKT0_S5_PKT1_S8_PS0_ii)
        /*005c*/ 	.word	0x00000000


	//----- nvinfo : EIATTR_REGCOUNT
	.align		4
.L_43:
        /*0060*/ 	.byte	0x04, 0x2f
        /*0062*/ 	.short	(.L_45 - .L_44)
	.align		4
.L_44:
        /*0064*/ 	.word	index@(_Z24batchnorm_forward_kernelIN3c104HalfEffEvPKT_PKT0_S7_PKT1_SA_PS2_ii)
        /*0068*/ 	.word	0x00000012


	//----- nvinfo : EIATTR_FRAME_SIZE
	.align		4
.L_45:
        /*006c*/ 	.byte	0x04, 0x11
        /*006e*/ 	.short	(.L_47 - .L_46)
	.align		4
.L_46:
        /*0070*/ 	.word	index@(_Z24batchnorm_forward_kernelIN3c104HalfEffEvPKT_PKT0_S7_PKT1_SA_PS2_ii)
        /*0074*/ 	.word	0x00000000


	//----- nvinfo : EIATTR_REGCOUNT
	.align		4
.L_47:
        /*0078*/ 	.byte	0x04, 0x2f
        /*007a*/ 	.short	(.L_49 - .L_48)
	.align		4
.L_48:
        /*007c*/ 	.word	index@(_Z24batchnorm_forward_kernelIN3c104HalfEfS1_EvPKT_PKT0_S7_PKT1_SA_PS2_ii)
        /*0080*/ 	.word	0x00000013


	//----- nvinfo : EIATTR_FRAME_SIZE
	.align		4
.L_49:
        /*0084*/ 	.byte	0x04, 0x11
        /*0086*/ 	.short	(.L_51 - .L_50)
	.align		4
.L_50:
        /*0088*/ 	.word	index@(_Z24batchnorm_forward_kernelIN3c104HalfEfS1_EvPKT_PKT0_S7_PKT1_SA_PS2_ii)
        /*008c*/ 	.word	0x00000000


	//----- nvinfo : EIATTR_REGCOUNT
	.align		4
.L_51:
        /*0090*/ 	.byte	0x04, 0x2f
        /*0092*/ 	.short	(.L_53 - .L_52)
	.align		4
.L_52:
        /*0094*/ 	.word	index@(_Z16reduce_bn_kernelIfffEvPKT_S2_PKT0_S5_PS3_S6_PT1_S8_iii)
        /*0098*/ 	.word	0x00000015


	//----- nvinfo : EIATTR_FRAME_SIZE
	.align		4
.L_53:
        /*009c*/ 	.byte	0x04, 0x11
        /*009e*/ 	.short	(.L_55 - .L_54)
	.align		4
.L_54:
        /*00a0*/ 	.word	index@($__internal_2_$__cuda_sm70_shflsync_down_p)
        /*00a4*/ 	.word	0x00000000


	//----- nvinfo : EIATTR_FRAME_SIZE
	.align		4
.L_55:
        /*00a8*/ 	.byte	0x04, 0x11
        /*00aa*/ 	.short	(.L_57 - .L_56)
	.align		4
.L_56:
        /*00ac*/ 	.word	index@(_Z16reduce_bn_kernelIfffEvPKT_S2_PKT0_S5_PS3_S6_PT1_S8_iii)
        /*00b0*/ 	.word	0x00000000


	//----- nvinfo : EIATTR_REGCOUNT
	.align		4
.L_57:
        /*00b4*/ 	.byte	0x04, 0x2f
        /*00b6*/ 	.short	(.L_59 - .L_58)
	.align		4
.L_58:
        /*00b8*/ 	.word	index@(_Z16reduce_bn_kernelIN3c104HalfEffEvPKT_S4_PKT0_S7_PS5_S8_PT1_SA_iii)
        /*00bc*/ 	.word	0x00000016


	//----- nvinfo : EIATTR_FRAME_SIZE
	.align		4
.L_59:
        /*00c0*/ 	.byte	0x04, 0x11
        /*00c2*/ 	.short	(.L_61 - .L_60)
	.align		4
.L_60:
        /*00c4*/ 	.word	index@($__internal_1_$__cuda_sm70_shflsync_down_p)
        /*00c8*/ 	.word	0x00000000


	//----- nvinfo : EIATTR_FRAME_SIZE
	.align		4
.L_61:
        /*00cc*/ 	.byte	0x04, 0x11
        /*00ce*/ 	.short	(.L_63 - .L_62)
	.align		4
.L_62:
        /*00d0*/ 	.word	index@(_Z16reduce_bn_kernelIN3c104HalfEffEvPKT_S4_PKT0_S7_PS5_S8_PT1_SA_iii)
        /*00d4*/ 	.word	0x00000000


	//----- nvinfo : EIATTR_REGCOUNT
	.align		4
.L_63:
        /*00d8*/ 	.byte	0x04, 0x2f
        /*00da*/ 	.short	(.L_65 - .L_64)
	.align		4
.L_64:
        /*00dc*/ 	.word	index@(_Z16reduce_bn_kernelIN3c104HalfEfS1_EvPKT_S4_PKT0_S7_PS5_S8_PT1_SA_iii)
        /*00e0*/ 	.word	0x00000016


	//----- nvinfo : EIATTR_FRAME_SIZE
	.align		4
.L_65:
        /*00e4*/ 	.byte	0x04, 0x11
        /*00e6*/ 	.short	(.L_67 - .L_66)
	.align		4
.L_66:
        /*00e8*/ 	.word	index@($__internal_0_$__cuda_sm70_shflsync_down_p)
        /*00ec*/ 	.word	0x00000000


	//----- nvinfo : EIATTR_FRAME_SIZE
	.align		4
.L_67:
        /*00f0*/ 	.byte	0x04, 0x11
        /*00f2*/ 	.short	(.L_69 - .L_68)
	.align		4
.L_68:
        /*00f4*/ 	.word	index@(_Z16reduce_bn_kernelIN3c104HalfEfS1_EvPKT_S4_PKT0_S7_PS5_S8_PT1_SA_iii)
        /*00f8*/ 	.word	0x00000000


	//----- nvinfo : EIATTR_REGCOUNT
	.align		4
.L_69:
        /*00fc*/ 	.byte	0x04, 0x2f
        /*00fe*/ 	.short	(.L_71 - .L_70)
	.align		4
.L_70:
        /*0100*/ 	.word	index@(_Z25batchnorm_backward_kernelIfffEvPKT_S2_PKT0_S5_PKT1_S5_S5_PKiPS0_lii)
        /*0104*/ 	.word	0x0000001b


	//----- nvinfo : EIATTR_FRAME_SIZE
	.align		4
.L_71:
        /*0108*/ 	.byte	0x04, 0x11
        /*010a*/ 	.short	(.L_73 - .L_72)
	.align		4
.L_72:
        /*010c*/ 	.word	index@(_Z25batchnorm_backward_kernelIfffEvPKT_S2_PKT0_S5_PKT1_S5_S5_PKiPS0_lii)
        /*0110*/ 	.word	0x00000000


	//----- nvinfo : EIATTR_REGCOUNT
	.align		4
.L_73:
        /*0114*/ 	.byte	0x04, 0x2f
        /*0116*/ 	.short	(.L_75 - .L_74)
	.align		4
.L_74:
        /*0118*/ 	.word	index@(_Z25batchnorm_backward_kernelIN3c104HalfEffEvPKT_S4_PKT0_S7_PKT1_S7_S7_PKiPS2_lii)
        /*011c*/ 	.word	0x0000001b


	//----- nvinfo : EIATTR_FRAME_SIZE
	.align		4
.L_75:
        /*0120*/ 	.byte	0x04, 0x11
        /*0122*/ 	.short	(.L_77 - .L_76)
	.align		4
.L_76:
        /*0124*/ 	.word	index@(_Z25batchnorm_backward_kernelIN3c104HalfEffEvPKT_S4_PKT0_S7_PKT1_S7_S7_PKiPS2_lii)
        /*0128*/ 	.word	0x00000000


	//----- nvinfo : EIATTR_REGCOUNT
	.align		4
.L_77:
        /*012c*/ 	.byte	0x04, 0x2f
        /*012e*/ 	.short	(.L_79 - .L_78)
	.align		4
.L_78:
        /*0130*/ 	.word	index@(_Z25batchnorm_backward_kernelIN3c104HalfEfS1_EvPKT_S4_PKT0_S7_PKT1_S7_S7_PKiPS2_lii)
        /*0134*/ 	.word	0x0000001b


	//----- nvinfo : EIATTR_FRAME_SIZE
	.align		4
.L_79:
        /*0138*/ 	.byte	0x04, 0x11
        /*013a*/ 	.short	(.L_81 - .L_80)
	.align		4
.L_80:
        /*013c*/ 	.word	index@(_Z25batchnorm_backward_kernelIN3c104HalfEfS1_EvPKT_S4_PKT0_S7_PKT1_S7_S7_PKiPS2_lii)
        /*0140*/ 	.word	0x00000000


	//----- nvinfo : EIATTR_REGCOUNT
	.align		4
.L_81:
        /*0144*/ 	.byte	0x04, 0x2f
        /*0146*/ 	.short	(.L_83 - .L_82)
	.align		4
.L_82:
        /*0148*/ 	.word	index@(_Z23welford_kernel_parallelIfEvPKT_S2_PKiPS0_S5_S5_iif)
        /*014c*/ 	.word	0x00000020


	//----- nvinfo : EIATTR_FRAME_SIZE
	.align		4
.L_83:
        /*0150*/ 	.byte	0x04, 0x11
        /*0152*/ 	.short	(.L_85 - .L_84)
	.align		4
.L_84:
        /*0154*/ 	.word	index@(_Z23welford_kernel_parallelIfEvPKT_S2_PKiPS0_S5_S5_iif)
        /*0158*/ 	.word	0x00000000


	//----- nvinfo : EIATTR_REGCOUNT
	.align		4
.L_85:
        /*015c*/ 	.byte	0x04, 0x2f
        /*015e*/ 	.short	(.L_87 - .L_86)
	.align		4
.L_86:
        /*0160*/ 	.word	index@(_Z23welford_kernel_parallelIN3c104HalfEEvPKT_S4_PKiPS2_S7_S7_iif)
        /*0164*/ 	.word	0x00000020


	//----- nvinfo : EIATTR_FRAME_SIZE
	.align		4
.L_87:
        /*0168*/ 	.byte	0x04, 0x11
        /*016a*/ 	.short	(.L_89 - .L_88)
	.align		4
.L_88:
        /*016c*/ 	.word	index@(_Z23welford_kernel_parallelIN3c104HalfEEvPKT_S4_PKiPS2_S7_S7_iif)
        /*0170*/ 	.word	0x00000000


	//----- nvinfo : EIATTR_REGCOUNT
	.align		4
.L_89:
        /*0174*/ 	.byte	0x04, 0x2f
        /*0176*/ 	.short	(.L_91 - .L_90)
	.align		4
.L_90:
        /*0178*/ 	.word	index@(_Z21welford_kernel_c_lastIfffLi4EEvPKT_PT1_S4_PVT0_Piii)
        /*017c*/ 	.word	0x00000020


	//----- nvinfo : EIATTR_FRAME_SIZE
	.align		4
.L_91:
        /*0180*/ 	.byte	0x04, 0x11
        /*0182*/ 	.short	(.L_93 - .L_92)
	.align		4
.L_92:
        /*0184*/ 	.word	index@(_Z21welford_kernel_c_lastIfffLi4EEvPKT_PT1_S4_PVT0_Piii)
        /*0188*/ 	.word	0x00000000


	//----- nvinfo : EIATTR_REGCOUNT
	.align		4
.L_93:
        /*018c*/ 	.byte	0x04, 0x2f
        /*018e*/ 	.short	(.L_95 - .L_94)
	.align		4
.L_94:
        /*0190*/ 	.word	index@(_Z21welford_kernel_c_lastIN3c104HalfEffLi4EEvPKT_PT1_S6_PVT0_Piii)
        /*0194*/ 	.word	0x00000020


	//----- nvinfo : EIATTR_FRAME_SIZE
	.align		4
.L_95:
        /*0198*/ 	.byte	0x04, 0x11
        /*019a*/ 	.short	(.L_97 - .L_96)
	.align		4
.L_96:
        /*019c*/ 	.word	index@(_Z21welford_kernel_c_lastIN3c104HalfEffLi4EEvPKT_PT1_S6_PVT0_Piii)
        /*01a0*/ 	.word	0x00000000


	//----- nvinfo : EIATTR_REGCOUNT
	.align		4
.L_97:
        /*01a4*/ 	.byte	0x04, 0x2f
        /*01a6*/ 	.short	(.L_99 - .L_98)
	.align		4
.L_98:
        /*01a8*/ 	.word	index@(_Z31batchnorm_forward_c_last_kernelIfffLi4EEvPKT_S2_PKT0_S5_PKT1_S8_PS0_iib)
        /*01ac*/ 	.word	0x00000020


	//----- nvinfo : EIATTR_FRAME_SIZE
	.align		4
.L_99:
        /*01b0*/ 	.byte	0x04, 0x11
        /*01b2*/ 	.short	(.L_101 - .L_100)
	.align		4
.L_100:
        /*01b4*/ 	.word	index@(_Z31batchnorm_forward_c_last_kernelIfffLi4EEvPKT_S2_PKT0_S5_PKT1_S8_PS0_iib)
        /*01b8*/ 	.word	0x00000000


	//----- nvinfo : EIATTR_REGCOUNT
	.align		4
.L_101:
        /*01bc*/ 	.byte	0x04, 0x2f
        /*01be*/ 	.short	(.L_103 - .L_102)
	.align		4
.L_102:
        /*01c0*/ 	.word	index@(_Z31batchnorm_forward_c_last_kernelIN3c104HalfEffLi4EEvPKT_S4_PKT0_S7_PKT1_SA_PS2_iib)
        /*01c4*/ 	.word	0x00000020


	//----- nvinfo : EIATTR_FRAME_SIZE
	.align		4
.L_103:
        /*01c8*/ 	.byte	0x04, 0x11
        /*01ca*/ 	.short	(.L_105 - .L_104)
	.align		4
.L_104:
        /*01cc*/ 	.word	index@(_Z31batchnorm_forward_c_last_kernelIN3c104HalfEffLi4EEvPKT_S4_PKT0_S7_PKT1_SA_PS2_iib)
        /*01d0*/ 	.word	0x00000000


	//----- nvinfo : EIATTR_REGCOUNT
	.align		4
.L_105:
        /*01d4*/ 	.byte	0x04, 0x2f
        /*01d6*/ 	.short	(.L_107 - .L_106)
	.align		4
.L_106:
        /*01d8*/ 	.word	index@(_Z31batchnorm_forward_c_last_kernelIN3c104HalfEfS1_Li4EEvPKT_S4_PKT0_S7_PKT1_SA_PS2_iib)
        /*01dc*/ 	.word	0x00000020


	//----- nvinfo : EIATTR_FRAME_SIZE
	.align		4
.L_107:
        /*01e0*/ 	.byte	0x04, 0x11
        /*01e2*/ 	.short	(.L_109 - .L_108)
	.align		4
.L_108:
        /*01e4*/ 	.word	index@(_Z31batchnorm_forward_c_last_kernelIN3c104HalfEfS1_Li4EEvPKT_S4_PKT0_S7_PKT1_SA_PS2_iib)
        /*01e8*/ 	.word	0x00000000


	//----- nvinfo : EIATTR_REGCOUNT
	.align		4
.L_109:
        /*01ec*/ 	.byte	0x04, 0x2f
        /*01ee*/ 	.short	(.L_111 - .L_110)
	.align		4
.L_110:
        /*01f0*/ 	.word	index@(_Z23reduce_bn_c_last_kernelIfffLi4EEvPKT_S2_PKT0_S5_PS3_S6_PT1_S8_PVS3_Piii)
        /*01f4*/ 	.word	0x00000020


	//----- nvinfo : EIATTR_FRAME_SIZE
	.align		4
.L_111:
        /*01f8*/ 	.byte	0x04, 0x11
        /*01fa*/ 	.short	(.L_113 - .L_112)
	.align		4
.L_112:
        /*01fc*/ 	.word	index@(_Z23reduce_bn_c_last_kernelIfffLi4EEvPKT_S2_PKT0_S5_PS3_S6_PT1_S8_PVS3_Piii)
        /*0200*/ 	.word	0x00000000


	//----- nvinfo : EIATTR_REGCOUNT
	.align		4
.L_113:
        /*0204*/ 	.byte	0x04, 0x2f
        /*0206*/ 	.short	(.L_115 - .L_114)
	.align		4
.L_114:
        /*0208*/ 	.word	index@(_Z23reduce_bn_c_last_kernelIN3c104HalfEffLi4EEvPKT_S4_PKT0_S7_PS5_S8_PT1_SA_PVS5_Piii)
        /*020c*/ 	.word	0x00000020


	//----- nvinfo : EIATTR_FRAME_SIZE
	.align		4
.L_115:
        /*0210*/ 	.byte	0x04, 0x11
        /*0212*/ 	.short	(.L_117 - .L_116)
	.align		4
.L_116:
        /*0214*/ 	.word	index@(_Z23reduce_bn_c_last_kernelIN3c104HalfEffLi4EEvPKT_S4_PKT0_S7_PS5_S8_PT1_SA_PVS5_Piii)
        /*0218*/ 	.word	0x00000000


	//----- nvinfo : EIATTR_REGCOUNT
	.align		4
.L_117:
        /*021c*/ 	.byte	0x04, 0x2f
        /*021e*/ 	.short	(.L_119 - .L_118)
	.align		4
.L_118:
        /*0220*/ 	.word	index@(_Z23reduce_bn_c_last_kernelIN3c104HalfEfS1_Li4EEvPKT_S4_PKT0_S7_PS5_S8_PT1_SA_PVS5_Piii)
        /*0224*/ 	.word	0x00000020


	//----- nvinfo : EIATTR_FRAME_SIZE
	.align		4
.L_119:
        /*0228*/ 	.byte	0x04, 0x11
        /*022a*/ 	.short	(.L_121 - .L_120)
	.align		4
.L_120:
        /*022c*/ 	.word	index@(_Z23reduce_bn_c_last_kernelIN3c104HalfEfS1_Li4EEvPKT_S4_PKT0_S7_PS5_S8_PT1_SA_PVS5_Piii)
        /*0230*/ 	.word	0x00000000


	//----- nvinfo : EIATTR_REGCOUNT
	.align		4
.L_121:
        /*0234*/ 	.byte	0x04, 0x2f
        /*0236*/ 	.short	(.L_123 - .L_122)
	.align		4
.L_122:
        /*0238*/ 	.word	index@(_Z32batchnorm_backward_c_last_kernelIfffLi4EEvPKT_S2_PKT0_S5_PKT1_S5_S5_PKiPS0_lii)
        /*023c*/ 	.word	0x00000020


	//----- nvinfo : EIATTR_FRAME_SIZE
	.align		4
.L_123:
        /*0240*/ 	.byte	0x04, 0x11
        /*0242*/ 	.short	(.L_125 - .L_124)
	.align		4
.L_124:
        /*0244*/ 	.word	index@(_Z32batchnorm_backward_c_last_kernelIfffLi4EEvPKT_S2_PKT0_S5_PKT1_S5_S5_PKiPS0_lii)
        /*0248*/ 	.word	0x00000000


	//----- nvinfo : EIATTR_REGCOUNT
	.align		4
.L_125:
        /*024c*/ 	.byte	0x04, 0x2f
        /*024e*/ 	.short	(.L_127 - .L_126)
	.align		4
.L_126:
        /*0250*/ 	.word	index@(_Z32batchnorm_backward_c_last_kernelIN3c104HalfEffLi4EEvPKT_S4_PKT0_S7_PKT1_S7_S7_PKiPS2_lii)
        /*0254*/ 	.word	0x00000020


	//----- nvinfo : EIATTR_FRAME_SIZE
	.align		4
.L_127:
        /*0258*/ 	.byte	0x04, 0x11
        /*025a*/ 	.short	(.L_129 - .L_128)
	.align		4
.L_128:
        /*025c*/ 	.word	index@(_Z32batchnorm_backward_c_last_kernelIN3c104HalfEffLi4EEvPKT_S4_PKT0_S7_PKT1_S7_S7_PKiPS2_lii)
        /*0260*/ 	.word	0x00000000


	//----- nvinfo : EIATTR_REGCOUNT
	.align		4
.L_129:
        /*0264*/ 	.byte	0x04, 0x2f
        /*0266*/ 	.short	(.L_131 - .L_130)
	.align		4
.L_130:
        /*0268*/ 	.word	index@(_Z32batchnorm_backward_c_last_kernelIN3c104HalfEfS1_Li4EEvPKT_S4_PKT0_S7_PKT1_S7_S7_PKiPS2_lii)
        /*026c*/ 	.word	0x00000020


	//----- nvinfo : EIATTR_FRAME_SIZE
	.align		4
.L_131:
        /*0270*/ 	.byte	0x04, 0x11
        /*0272*/ 	.short	(.L_133 - .L_132)
	.align		4
.L_132:
        /*0274*/ 	.word	index@(_Z32batchnorm_backward_c_last_kernelIN3c104HalfEfS1_Li4EEvPKT_S4_PKT0_S7_PKT1_S7_S7_PKiPS2_lii)
        /*0278*/ 	.word	0x00000000


	//----- nvinfo : EIATTR_REGCOUNT
	.align		4
.L_133:
        /*027c*/ 	.byte	0x04, 0x2f
        /*027e*/ 	.short	(.L_135 - .L_134)
	.align		4
.L_134:
        /*0280*/ 	.word	index@(_Z27relu_backward_c_last_kernelIfffLi4EEvPKT_S2_S2_PKT0_S5_PKT1_S8_PS0_ii)
        /*0284*/ 	.word	0x00000018


	//----- nvinfo : EIATTR_FRAME_SIZE
	.align		4
.L_135:
        /*0288*/ 	.byte	0x04, 0x11
        /*028a*/ 	.short	(.L_137 - .L_136)
	.align		4
.L_136:
        /*028c*/ 	.word	index@(_Z27relu_backward_c_last_kernelIfffLi4EEvPKT_S2_S2_PKT0_S5_PKT1_S8_PS0_ii)
        /*0290*/ 	.word	0x00000000


	//----- nvinfo : EIATTR_REGCOUNT
	.align		4
.L_137:
        /*0294*/ 	.byte	0x04, 0x2f
        /*0296*/ 	.short	(.L_139 - .L_138)
	.align		4
.L_138:
        /*0298*/ 	.word	index@(_Z27relu_backward_c_last_kernelIN3c104HalfEffLi4EEvPKT_S4_S4_PKT0_S7_PKT1_SA_PS2_ii)
        /*029c*/ 	.word	0x00000018


	//----- nvinfo : EIATTR_FRAME_SIZE
	.align		4
.L_139:
        /*02a0*/ 	.byte	0x04, 0x11
        /*02a2*/ 	.short	(.L_141 - .L_140)
	.align		4
.L_140:
        /*02a4*/ 	.word	index@(_Z27relu_backward_c_last_kernelIN3c104HalfEffLi4EEvPKT_S4_S4_PKT0_S7_PKT1_SA_PS2_ii)
        /*02a8*/ 	.word	0x00000000


	//----- nvinfo : EIATTR_REGCOUNT
	.align		4
.L_141:
        /*02ac*/ 	.byte	0x04, 0x2f
        /*02ae*/ 	.short	(.L_143 - .L_142)
	.align		4
.L_142:
        /*02b0*/ 	.word	index@(_Z27relu_backward_c_last_kernelIN3c104HalfEfS1_Li4EEvPKT_S4_S4_PKT0_S7_PKT1_SA_PS2_ii)
        /*02b4*/ 	.word	0x00000018


	//----- nvinfo : EIATTR_FRAME_SIZE
	.align		4
.L_143:
        /*02b8*/ 	.byte	0x04, 0x11
        /*02ba*/ 	.short	(.L_145 - .L_144)
	.align		4
.L_144:
        /*02bc*/ 	.word	index@(_Z27relu_backward_c_last_kernelIN3c104HalfEfS1_Li4EEvPKT_S4_S4_PKT0_S7_PKT1_SA_PS2_ii)
        /*02c0*/ 	.word	0x00000000


	//----- nvinfo : EIATTR_MIN_STACK_SIZE
	.align		4
.L_145:
        /*02c4*/ 	.byte	0x04, 0x12
        /*02c6*/ 	.short	(.L_147 - .L_146)
	.align		4
.L_146:
        /*02c8*/ 	.word	index@(_Z27relu_backward_c_last_kernelIN3c104HalfEfS1_Li4EEvPKT_S4_S4_PKT0_S7_PKT1_SA_PS2_ii)
        /*02cc*/ 	.word	0x00000000


	//----- nvinfo : EIATTR_MIN_STACK_SIZE
	.align		4
.L_147:
        /*02d0*/ 	.byte	0x04, 0x12
        /*02d2*/ 	.short	(.L_149 - .L_148)
	.align		4
.L_148:
        /*02d4*/ 	.word	index@(_Z27relu_backward_c_last_kernelIN3c104HalfEffLi4EEvPKT_S4_S4_PKT0_S7_PKT1_SA_PS2_ii)
        /*02d8*/ 	.word	0x00000000


	//----- nvinfo : EIATTR_MIN_STACK_SIZE
	.align		4
.L_149:
        /*02dc*/ 	.byte	0x04, 0x12
        /*02de*/ 	.short	(.L_151 - .L_150)
	.align		4
.L_150:
        /*02e0*/ 	.word	index@(_Z27relu_backward_c_last_kernelIfffLi4EEvPKT_S2_S2_PKT0_S5_PKT1_S8_PS0_ii)
        /*02e4*/ 	.word	0x00000000


	//----- nvinfo : EIATTR_MIN_STACK_SIZE
	.align		4
.L_151:
        /*02e8*/ 	.byte	0x04, 0x12
        /*02ea*/ 	.short	(.L_153 - .L_152)
	.align		4
.L_152:
        /*02ec*/ 	.word	index@(_Z32batchnorm_backward_c_last_kernelIN3c104HalfEfS1_Li4EEvPKT_S4_PKT0_S7_PKT1_S7_S7_PKiPS2_lii)
        /*02f0*/ 	.word	0x00000000


	//----- nvinfo : EIATTR_MIN_STACK_SIZE
	.align		4
.L_153:
        /*02f4*/ 	.byte	0x04, 0x12
        /*02f6*/ 	.short	(.L_155 - .L_154)
	.align		4
.L_154:
        /*02f8*/ 	.word	index@(_Z32batchnorm_backward_c_last_kernelIN3c104HalfEffLi4EEvPKT_S4_PKT0_S7_PKT1_S7_S7_PKiPS2_lii)
        /*02fc*/ 	.word	0x00000000


	//----- nvinfo : EIATTR_MIN_STACK_SIZE
	.align		4
.L_155:
        /*0300*/ 	.byte	0x04, 0x12
        /*0302*/ 	.short	(.L_157 - .L_156)
	.align		4
.L_156:
        /*0304*/ 	.word	index@(_Z32batchnorm_backward_c_last_kernelIfffLi4EEvPKT_S2_PKT0_S5_PKT1_S5_S5_PKiPS0_lii)
        /*0308*/ 	.word	0x00000000


	//----- nvinfo : EIATTR_MIN_STACK_SIZE
	.align		4
.L_157:
        /*030c*/ 	.byte	0x04, 0x12
        /*030e*/ 	.short	(.L_159 - .L_158)
	.align		4
.L_158:
        /*0310*/ 	.word	index@(_Z23reduce_bn_c_last_kernelIN3c104HalfEfS1_Li4EEvPKT_S4_PKT0_S7_PS5_S8_PT1_SA_PVS5_Piii)
        /*0314*/ 	.word	0x00000000


	//----- nvinfo : EIATTR_MIN_STACK_SIZE
	.align		4
.L_159:
        /*0318*/ 	.byte	0x04, 0x12
        /*031a*/ 	.short	(.L_161 - .L_160)
	.align		4
.L_160:
        /*031c*/ 	.word	index@(_Z23reduce_bn_c_last_kernelIN3c104HalfEffLi4EEvPKT_S4_PKT0_S7_PS5_S8_PT1_SA_PVS5_Piii)
        /*0320*/ 	.word	0x00000000


	//----- nvinfo : EIATTR_MIN_STACK_SIZE
	.align		4
.L_161:
        /*0324*/ 	.byte	0x04, 0x12
        /*0326*/ 	.short	(.L_163 - .L_162)
	.align		4
.L_162:
        /*0328*/ 	.word	index@(_Z23reduce_bn_c_last_kernelIfffLi4EEvPKT_S2_PKT0_S5_PS3_S6_PT1_S8_PVS3_Piii)
        /*032c*/ 	.word	0x00000000


	//----- nvinfo : EIATTR_MIN_STACK_SIZE
	.align		4
.L_163:
        /*0330*/ 	.byte	0x04, 0x12
        /*0332*/ 	.short	(.L_165 - .L_164)
	.align		4
.L_164:
        /*0334*/ 	.word	index@(_Z31batchnorm_forward_c_last_kernelIN3c104HalfEfS1_Li4EEvPKT_S4_PKT0_S7_PKT1_SA_PS2_iib)
        /*0338*/ 	.word	0x00000000


	//----- nvinfo : EIATTR_MIN_STACK_SIZE
	.align		4
.L_165:
        /*033c*/ 	.byte	0x04, 0x12
        /*033e*/ 	.short	(.L_167 - .L_166)
	.align		4
.L_166:
        /*0340*/ 	.word	index@(_Z31batchnorm_forward_c_last_kernelIN3c104HalfEffLi4EEvPKT_S4_PKT0_S7_PKT1_SA_PS2_iib)
        /*0344*/ 	.word	0x00000000


	//----- nvinfo : EIATTR_MIN_STACK_SIZE
	.align		4
.L_167:
        /*0348*/ 	.byte	0x04, 0x12
        /*034a*/ 	.short	(.L_169 - .L_168)
	.align		4
.L_168:
        /*034c*/ 	.word	index@(_Z31batchnorm_forward_c_last_kernelIfffLi4EEvPKT_S2_PKT0_S5_PKT1_S8_PS0_iib)
        /*0350*/ 	.word	0x00000000


	//----- nvinfo : EIATTR_MIN_STACK_SIZE
	.align		4
.L_169:
        /*0354*/ 	.byte	0x04, 0x12
        /*0356*/ 	.short	(.L_171 - .L_170)
	.align		4
.L_170:
        /*0358*/ 	.word	index@(_Z21welford_kernel_c_lastIN3c104HalfEffLi4EEvPKT_PT1_S6_PVT0_Piii)
        /*035c*/ 	.word	0x00000000


	//----- nvinfo : EIATTR_MIN_STACK_SIZE
	.align		4
.L_171:
        /*0360*/ 	.byte	0x04, 0x12
        /*0362*/ 	.short	(.L_173 - .L_172)
	.align		4
.L_172:
        /*0364*/ 	.word	index@(_Z21welford_kernel_c_lastIfffLi4EEvPKT_PT1_S4_PVT0_Piii)
        /*0368*/ 	.word	0x00000000


	//----- nvinfo : EIATTR_MIN_STACK_SIZE
	.align		4
.L_173:
        /*036c*/ 	.byte	0x04, 0x12
        /*036e*/ 	.short	(.L_175 - .L_174)
	.align		4
.L_174:
        /*0370*/ 	.word	index@(_Z23welford_kernel_parallelIN3c104HalfEEvPKT_S4_PKiPS2_S7_S7_iif)
        /*0374*/ 	.word	0x00000000


	//----- nvinfo : EIATTR_MIN_STACK_SIZE
	.align		4
.L_175:
        /*0378*/ 	.byte	0x04, 0x12
        /*037a*/ 	.short	(.L_177 - .L_176)
	.align		4
.L_176:
        /*037c*/ 	.word	index@(_Z23welford_kernel_parallelIfEvPKT_S2_PKiPS0_S5_S5_iif)
        /*0380*/ 	.word	0x00000000


	//----- nvinfo : EIATTR_MIN_STACK_SIZE
	.align		4
.L_177:
        /*0384*/ 	.byte	0x04, 0x12
        /*0386*/ 	.short	(.L_179 - .L_178)
	.align		4
.L_178:
        /*0388*/ 	.word	index@(_Z25batchnorm_backward_kernelIN3c104HalfEfS1_EvPKT_S4_PKT0_S7_PKT1_S7_S7_PKiPS2_lii)
        /*038c*/ 	.word	0x00000000


	//----- nvinfo : EIATTR_MIN_STACK_SIZE
	.align		4
.L_179:
        /*0390*/ 	.byte	0x04, 0x12
        /*0392*/ 	.short	(.L_181 - .L_180)
	.align		4
.L_180:
        /*0394*/ 	.word	index@(_Z25batchnorm_backward_kernelIN3c104HalfEffEvPKT_S4_PKT0_S7_PKT1_S7_S7_PKiPS2_lii)
        /*0398*/ 	.word	0x00000000


	//----- nvinfo : EIATTR_MIN_STACK_SIZE
	.align		4
.L_181:
        /*039c*/ 	.byte	0x04, 0x12
        /*039e*/ 	.short	(.L_183 - .L_182)
	.align		4
.L_182:
        /*03a0*/ 	.word	index@(_Z25batchnorm_backward_kernelIfffEvPKT_S2_PKT0_S5_PKT1_S5_S5_PKiPS0_lii)
        /*03a4*/ 	.word	0x00000000


	//----- nvinfo : EIATTR_MIN_STACK_SIZE
	.align		4
.L_183:
        /*03a8*/ 	.byte	0x04, 0x12
        /*03aa*/ 	.short	(.L_185 - .L_184)
	.align		4
.L_184:
        /*03ac*/ 	.word	index@(_Z16reduce_bn_kernelIN3c104HalfEfS1_EvPKT_S4_PKT0_S7_PS5_S8_PT1_SA_iii)
        /*03b0*/ 	.word	0x00000000


	//----- nvinfo : EIATTR_MIN_STACK_SIZE
	.align		4
.L_185:
        /*03b4*/ 	.byte	0x04, 0x12
        /*03b6*/ 	.short	(.L_187 - .L_186)
	.align		4
.L_186:
        /*03b8*/ 	.word	index@(_Z16reduce_bn_kernelIN3c104HalfEffEvPKT_S4_PKT0_S7_PS5_S8_PT1_SA_iii)
        /*03bc*/ 	.word	0x00000000


	//----- nvinfo : EIATTR_MIN_STACK_SIZE
	.align		4
.L_187:
        /*03c0*/ 	.byte	0x04, 0x12
        /*03c2*/ 	.short	(.L_189 - .L_188)
	.align		4
.L_188:
        /*03c4*/ 	.word	index@(_Z16reduce_bn_kernelIfffEvPKT_S2_PKT0_S5_PS3_S6_PT1_S8_iii)
        /*03c8*/ 	.word	0x00000000


	//----- nvinfo : EIATTR_MIN_STACK_SIZE
	.align		4
.L_189:
        /*03cc*/ 	.byte	0x04, 0x12
        /*03ce*/ 	.short	(.L_191 - .L_190)
	.align		4
.L_190:
        /*03d0*/ 	.word	index@(_Z24batchnorm_forward_kernelIN3c104HalfEfS1_EvPKT_PKT0_S7_PKT1_SA_PS2_ii)
        /*03d4*/ 	.word	0x00000000


	//----- nvinfo : EIATTR_MIN_STACK_SIZE
	.align		4
.L_191:
        /*03d8*/ 	.byte	0x04, 0x12
        /*03da*/ 	.short	(.L_193 - .L_192)
	.align		4
.L_192:
        /*03dc*/ 	.word	index@(_Z24batchnorm_forward_kernelIN3c104HalfEffEvPKT_PKT0_S7_PKT1_SA_PS2_ii)
        /*03e0*/ 	.word	0x00000000


	//----- nvinfo : EIATTR_MIN_STACK_SIZE
	.align		4
.L_193:
        /*03e4*/ 	.byte	0x04, 0x12
        /*03e6*/ 	.short	(.L_195 - .L_194)
	.align		4
.L_194:
        /*03e8*/ 	.word	index@(_Z24batchnorm_forward_kernelIfffEvPKT_PKT0_S5_PKT1_S8_PS0_ii)
        /*03ec*/ 	.word	0x00000000


	//----- nvinfo : EIATTR_MIN_STACK_SIZE
	.align		4
.L_195:
        /*03f0*/ 	.byte	0x04, 0x12
        /*03f2*/ 	.short	(.L_197 - .L_196)
	.align		4
.L_196:
        /*03f4*/ 	.word	index@(_Z14welford_kernelIN3c104HalfEffEvPKT_PT1_S6_iii)
        /*03f8*/ 	.word	0x00000000


	//----- nvinfo : EIATTR_MIN_STACK_SIZE
	.align		4
.L_197:
        /*03fc*/ 	.byte	0x04, 0x12
        /*03fe*/ 	.short	(.L_199 - .L_198)
	.align		4
.L_198:
        /*0400*/ 	.word	index@(_Z14welford_kernelIfffEvPKT_PT1_S4_iii)
        /*0404*/ 	.word	0x00000000
.L_199:


//--------------------- .nv.info._Z27relu_backward_c_last_kernelIN3c104HalfEfS1_Li4EEvPKT_S4_S4_PKT0_S7_PKT1_SA_PS2_ii --------------------------
	.section	.nv.info._Z27relu_backward_c_last_kernelIN3c104HalfEfS1_Li4EEvPKT_S4_S4_PKT0_S7_PKT1_SA_PS2_ii,"",@"SHT_CUDA_INFO"
	.sectionflags	@""
	.align	4


	//----- nvinfo : EIATTR_CUDA_API_VERSION
	.align		4
        /*0000*/ 	.byte	0x04, 0x37
        /*0002*/ 	.short	(.L_201 - .L_200)
.L_200:
        /*0004*/ 	.word	0x00000082


	//----- nvinfo : EIATTR_SW2861232_WAR
	.align		4
.L_201:
        /*0008*/ 	.byte	0x01, 0x35
	.zero		2


	//----- nvinfo : EIATTR_PARAM_CBANK
	.align		4
        /*000c*/ 	.byte	0x04, 0x0a
        /*000e*/ 	.short	(.L_203 - .L_202)
	.align		4
.L_202:
        /*0010*/ 	.word	index@(.nv.constant0._Z27relu_backward_c_last_kernelIN3c104HalfEfS1_Li4EEvPKT_S4_S4_PKT0_S7_PKT1_SA_PS2_ii)
        /*0014*/ 	.short	0x0160
        /*0016*/ 	.short	0x0048


	//----- nvinfo : EIATTR_CBANK_PARAM_SIZE
	.align		4
.L_203:
        /*0018*/ 	.byte	0x03, 0x19
        /*001a*/ 	.short	0x0048


	//----- nvinfo : EIATTR_KPARAM_INFO
	.align		4
        /*001c*/ 	.byte	0x04, 0x17
        /*001e*/ 	.short	(.L_205 - .L_204)
.L_204:
        /*0020*/ 	.word	0x00000000
        /*0024*/ 	.short	0x0009
        /*0026*/ 	.short	0x0044
        /*0028*/ 	.byte	0x00, 0xf0, 0x11, 0x00


	//----- nvinfo : EIATTR_KPARAM_INFO
	.align		4
.L_205:
        /*002c*/ 	.byte	0x04, 0x17
        /*002e*/ 	.short	(.L_207 - .L_206)
.L_206:
        /*0030*/ 	.word	0x00000000
        /*0034*/ 	.short	0x0008
        /*0036*/ 	.short	0x0040
        /*0038*/ 	.byte	0x00, 0xf0, 0x11, 0x00


	//----- nvinfo : EIATTR_KPARAM_INFO
	.align		4
.L_207:
        /*003c*/ 	.byte	0x04, 0x17
        /*003e*/ 	.short	(.L_209 - .L_208)
.L_208:
        /*0040*/ 	.word	0x00000000
        /*0044*/ 	.short	0x0007
        /*0046*/ 	.short	0x0038
        /*0048*/ 	.byte	0x00, 0xf0, 0x21, 0x00


	//----- nvinfo : EIATTR_KPARAM_INFO
	.align		4
.L_209:
        /*004c*/ 	.byte	0x04, 0x17
        /*004e*/ 	.short	(.L_211 - .L_210)
.L_210:
        /*0050*/ 	.word	0x00000000
        /*0054*/ 	.short	0x0006
        /*0056*/ 	.short	0x0030
        /*0058*/ 	.byte	0x00, 0xf0, 0x21, 0x00


	//----- nvinfo : EIATTR_KPARAM_INFO
	.align		4
.L_211:
        /*005c*/ 	.byte	0x04, 0x17
        /*005e*/ 	.short	(.L_213 - .L_212)
.L_212:
        /*0060*/ 	.word	0x00000000
        /*0064*/ 	.short	0x0005
        /*0066*/ 	.short	0x0028
        /*0068*/ 	.byte	0x00, 0xf0, 0x21, 0x00


	//----- nvinfo : EIATTR_KPARAM_INFO
	.align		4
.L_213:
        /*006c*/ 	.byte	0x04, 0x17
        /*006e*/ 	.short	(.L_215 - .L_214)
.L_214:
        /*0070*/ 	.word	0x00000000
        /*0074*/ 	.short	0x0004
        /*0076*/ 	.short	0x0020
        /*0078*/ 	.byte	0x00, 0xf0, 0x21, 0x00


	//----- nvinfo : EIATTR_KPARAM_INFO
	.align		4
.L_215:
        /*007c*/ 	.byte	0x04, 0x17
        /*007e*/ 	.short	(.L_217 - .L_216)
.L_216:
        /*0080*/ 	.word	0x00000000
        /*0084*/ 	.short	0x0003
        /*0086*/ 	.short	0x0018
        /*0088*/ 	.byte	0x00, 0xf0, 0x21, 0x00


	//----- nvinfo : EIATTR_KPARAM_INFO
	.align		4
.L_217:
        /*008c*/ 	.byte	0x04, 0x17
        /*008e*/ 	.short	(.L_219 - .L_218)
.L_218:
        /*0090*/ 	.word	0x00000000
        /*0094*/ 	.short	0x0002
        /*0096*/ 	.short	0x0010
        /*0098*/ 	.byte	0x00, 0xf0, 0x21, 0x00


	//----- nvinfo : EIATTR_KPARAM_INFO
	.align		4
.L_219:
        /*009c*/ 	.byte	0x04, 0x17
        /*009e*/ 	.short	(.L_221 - .L_220)
.L_220:
        /*00a0*/ 	.word	0x00000000
        /*00a4*/ 	.short	0x0001
        /*00a6*/ 	.short	0x0008
        /*00a8*/ 	.byte	0x00, 0xf0, 0x21, 0x00


	//----- nvinfo : EIATTR_KPARAM_INFO
	.align		4
.L_221:
        /*00ac*/ 	.byte	0x04, 0x17
        /*00ae*/ 	.short	(.L_223 - .L_222)
.L_222:
        /*00b0*/ 	.word	0x00000000
        /*00b4*/ 	.short	0x0000
        /*00b6*/ 	.short	0x0000
        /*00b8*/ 	.byte	0x00, 0xf0, 0x21, 0x00


	//----- nvinfo : EIATTR_MAXREG_COUNT
	.align		4
.L_223:
        /*00bc*/ 	.byte	0x03, 0x1b
        /*00be*/ 	.short	0x00ff


	//----- nvinfo : EIATTR_MERCURY_ISA_VERSION
	.align		4
        /*00c0*/ 	.byte	0x03, 0x5f
        /*00c2*/ 	.short	0x0000


	//----- nvinfo : EIATTR_EXIT_INSTR_OFFSETS
	.align		4
        /*00c4*/ 	.byte	0x04, 0x1c
        /*00c6*/ 	.short	(.L_225 - .L_224)


	//   ....[0]....
.L_224:
        /*00c8*/ 	.word	0x000002c0


	//   ....[1]....
        /*00cc*/ 	.word	0x00000c30


	//   ....[2]....
        /*00d0*/ 	.word	0x00001390


	//----- nvinfo : EIATTR_CRS_STACK_SIZE
	.align		4
.L_225:
        /*00d4*/ 	.byte	0x04, 0x1e
        /*00d6*/ 	.short	(.L_227 - .L_226)
.L_226:
        /*00d8*/ 	.word	0x00000000
.L_227:


//--------------------- .nv.info._Z27relu_backward_c_last_kernelIN3c104HalfEffLi4EEvPKT_S4_S4_PKT0_S7_PKT1_SA_PS2_ii --------------------------
	.section	.nv.info._Z27relu_backward_c_last_kernelIN3c104HalfEffLi4EEvPKT_S4_S4_PKT0_S7_PKT1_SA_PS2_ii,"",@"SHT_CUDA_INFO"
	.sectionflags	@""
	.align	4


	//----- nvinfo : EIATTR_CUDA_API_VERSION
	.align		4
        /*0000*/ 	.byte	0x04, 0x37
        /*0002*/ 	.short	(.L_229 - .L_228)
.L_228:
        /*0004*/ 	.word	0x00000082


	//----- nvinfo : EIATTR_SW2861232_WAR
	.align		4
.L_229:
        /*0008*/ 	.byte	0x01, 0x35
	.zero		2


	//----- nvinfo : EIATTR_PARAM_CBANK
	.align		4
        /*000c*/ 	.byte	0x04, 0x0a
        /*000e*/ 	.short	(.L_231 - .L_230)
	.align		4
.L_230:
        /*0010*/ 	.word	index@(.nv.constant0._Z27relu_backward_c_last_kernelIN3c104HalfEffLi4EEvPKT_S4_S4_PKT0_S7_PKT1_SA_PS2_ii)
        /*0014*/ 	.short	0x0160
        /*0016*/ 	.short	0x0048


	//----- nvinfo : EIATTR_CBANK_PARAM_SIZE
	.align		4
.L_231:
        /*0018*/ 	.byte	0x03, 0x19
        /*001a*/ 	.short	0x0048


	//----- nvinfo : EIATTR_KPARAM_INFO
	.align		4
        /*001c*/ 	.byte	0x04, 0x17
        /*001e*/ 	.short	(.L_233 - .L_232)
.L_232:
        /*0020*/ 	.word	0x00000000
        /*0024*/ 	.short	0x0009
        /*0026*/ 	.short	0x0044
        /*0028*/ 	.byte	0x00, 0xf0, 0x11, 0x00


	//----- nvinfo : EIATTR_KPARAM_INFO
	.align		4
.L_233:
        /*002c*/ 	.byte	0x04, 0x17
        /*002e*/ 	.short	(.L_235 - .L_234)
.L_234:
        /*0030*/ 	.word	0x00000000
        /*0034*/ 	.short	0x0008
        /*0036*/ 	.short	0x0040
        /*0038*/ 	.byte	0x00, 0xf0, 0x11, 0x00


	//----- nvinfo : EIATTR_KPARAM_INFO
	.align		4
.L_235:
        /*003c*/ 	.byte	0x04, 0x17
        /*003e*/ 	.short	(.L_237 - .L_236)
.L_236:
        /*0040*/ 	.word	0x00000000
        /*0044*/ 	.short	0x0007
        /*0046*/ 	.short	0x0038
        /*0048*/ 	.byte	0x00, 0xf0, 0x21, 0x00


	//----- nvinfo : EIATTR_KPARAM_INFO
	.align		4
.L_237:
        /*004c*/ 	.byte	0x04, 0x17
        /*004e*/ 	.short	(.L_239 - .L_238)
.L_238:
        /*0050*/ 	.word	0x00000000
        /*0054*/ 	.short	0x0006
        /*0056*/ 	.short	0x0030
        /*0058*/ 	.byte	0x00, 0xf0, 0x21, 0x00


	//----- nvinfo : EIATTR_KPARAM_INFO
	.align		4
.L_239:
        /*005c*/ 	.byte	0x04, 0x17
        /*005e*/ 	.short	(.L_241 - .L_240)
.L_240:
        /*0060*/ 	.word	0x00000000
        /*0064*/ 	.short	0x0005
        /*0066*/ 	.short	0x0028
        /*0068*/ 	.byte	0x00, 0xf0, 0x21, 0x00


	//----- nvinfo : EIATTR_KPARAM_INFO
	.align		4
.L_241:
        /*006c*/ 	.byte	0x04, 0x17
        /*006e*/ 	.short	(.L_243 - .L_242)
.L_242:
        /*0070*/ 	.word	0x00000000
        /*0074*/ 	.short	0x0004
        /*0076*/ 	.short	0x0020
        /*0078*/ 	.byte	0x00, 0xf0, 0x21, 0x00


	//----- nvinfo : EIATTR_KPARAM_INFO
	.align		4
.L_243:
        /*007c*/ 	.byte	0x04, 0x17
        /*007e*/ 	.short	(.L_245 - .L_244)
.L_244:
        /*0080*/ 	.word	0x00000000
        /*0084*/ 	.short	0x0003
        /*0086*/ 	.short	0x0018
        /*0088*/ 	.byte	0x00, 0xf0, 0x21, 0x00


	//----- nvinfo : EIATTR_KPARAM_INFO
	.align		4
.L_245:
        /*008c*/ 	.byte	0x04, 0x17
        /*008e*/ 	.short	(.L_247 - .L_246)
.L_246:
        /*0090*/ 	.word	0x00000000
        /*0094*/ 	.short	0x0002
        /*0096*/ 	.short	0x0010
        /*0098*/ 	.byte	0x00, 0xf0, 0x21, 0x00


	//----- nvinfo : EIATTR_KPARAM_INFO
	.align		4
.L_247:
        /*009c*/ 	.byte	0x04, 0x17
        /*009e*/ 	.short	(.L_249 - .L_248)
.L_248:
        /*00a0*/ 	.word	0x00000000
        /*00a4*/ 	.short	0x0001
        /*00a6*/ 	.short	0x0008
        /*00a8*/ 	.byte	0x00, 0xf0, 0x21, 0x00


	//----- nvinfo : EIATTR_KPARAM_INFO
	.align		4
.L_249:
        /*00ac*/ 	.byte	0x04, 0x17
        /*00ae*/ 	.short	(.L_251 - .L_250)
.L_250:
        /*00b0*/ 	.word	0x00000000
        /*00b4*/ 	.short	0x0000
        /*00b6*/ 	.short	0x0000
        /*00b8*/ 	.byte	0x00, 0xf0, 0x21, 0x00


	//----- nvinfo : EIATTR_MAXREG_COUNT
	.align		4
.L_251:
        /*00bc*/ 	.byte	0x03, 0x1b
        /*00be*/ 	.short	0x00ff


	//----- nvinfo : EIATTR_MERCURY_ISA_VERSION
	.align		4
        /*00c0*/ 	.byte	0x03, 0x5f
        /*00c2*/ 	.short	0x0000


	//----- nvinfo : EIATTR_EXIT_INSTR_OFFSETS
	.align		4
        /*00c4*/ 	.byte	0x04, 0x1c
        /*00c6*/ 	.short	(.L_253 - .L_252)


	//   ....[0]....
.L_252:
        /*00c8*/ 	.word	0x000002b0


	//   ....[1]....
        /*00cc*/ 	.word	0x00000c10


	//   ....[2]....
        /*00d0*/ 	.word	0x00001370


	//----- nvinfo : EIATTR_CRS_STACK_SIZE
	.align		4
.L_253:
        /*00d4*/ 	.byte	0x04, 0x1e
        /*00d6*/ 	.short	(.L_255 - .L_254)
.L_254:
        /*00d8*/ 	.word	0x00000000
.L_255:


//--------------------- .nv.info._Z27relu_backward_c_last_kernelIfffLi4EEvPKT_S2_S2_PKT0_S5_PKT1_S8_PS0_ii --------------------------
	.section	.nv.info._Z27relu_backward_c_last_kernelIfffLi4EEvPKT_S2_S2_PKT0_S5_PKT1_S8_PS0_ii,"",@"SHT_CUDA_INFO"
	.sectionflags	@""
	.align	4


	//----- nvinfo : EIATTR_CUDA_API_VERSION
	.align		4
        /*0000*/ 	.byte	0x04, 0x37
        /*0002*/ 	.short	(.L_257 - .L_256)
.L_256:
        /*0004*/ 	.word	0x00000082


	//----- nvinfo : EIATTR_SW2861232_WAR
	.align		4
.L_257:
        /*0008*/ 	.byte	0x01, 0x35
	.zero		2


	//----- nvinfo : EIATTR_PARAM_CBANK
	.align		4
        /*000c*/ 	.byte	0x04, 0x0a
        /*000e*/ 	.short	(.L_259 - .L_258)
	.align		4
.L_258:
        /*0010*/ 	.word	index@(.nv.constant0._Z27relu_backward_c_last_kernelIfffLi4EEvPKT_S2_S2_PKT0_S5_PKT1_S8_PS0_ii)
        /*0014*/ 	.short	0x0160
        /*0016*/ 	.short	0x0048


	//----- nvinfo : EIATTR_CBANK_PARAM_SIZE
	.align		4
.L_259:
        /*0018*/ 	.byte	0x03, 0x19
        /*001a*/ 	.short	0x0048


	//----- nvinfo : EIATTR_KPARAM_INFO
	.align		4
        /*001c*/ 	.byte	0x04, 0x17
        /*001e*/ 	.short	(.L_261 - .L_260)
.L_260:
        /*0020*/ 	.word	0x00000000
        /*0024*/ 	.short	0x0009
        /*0026*/ 	.short	0x0044
        /*0028*/ 	.byte	0x00, 0xf0, 0x11, 0x00


	//----- nvinfo : EIATTR_KPARAM_INFO
	.align		4
.L_261:
        /*002c*/ 	.byte	0x04, 0x17
        /*002e*/ 	.short	(.L_263 - .L_262)
.L_262:
        /*0030*/ 	.word	0x00000000
        /*0034*/ 	.short	0x0008
        /*0036*/ 	.short	0x0040
        /*0038*/ 	.byte	0x00, 0xf0, 0x11, 0x00


	//----- nvinfo : EIATTR_KPARAM_INFO
	.align		4
.L_263:
        /*003c*/ 	.byte	0x04, 0x17
        /*003e*/ 	.short	(.L_265 - .L_264)
.L_264:
        /*0040*/ 	.word	0x00000000
        /*0044*/ 	.short	0x0007
        /*0046*/ 	.short	0x0038
        /*0048*/ 	.byte	0x00, 0xf0, 0x21, 0x00


	//----- nvinfo : EIATTR_KPARAM_INFO
	.align		4
.L_265:
        /*004c*/ 	.byte	0x04, 0x17
        /*004e*/ 	.short	(.L_267 - .L_266)
.L_266:
        /*0050*/ 	.word	0x00000000
        /*0054*/ 	.short	0x0006
        /*0056*/ 	.short	0x0030
        /*0058*/ 	.byte	0x00, 0xf0, 0x21, 0x00


	//----- nvinfo : EIATTR_KPARAM_INFO
	.align		4
.L_267:
        /*005c*/ 	.byte	0x04, 0x17
        /*005e*/ 	.short	(.L_269 - .L_268)
.L_268:
        /*0060*/ 	.word	0x00000000
        /*0064*/ 	.short	0x0005
        /*0066*/ 	.short	0x0028
        /*0068*/ 	.byte	0x00, 0xf0, 0x21, 0x00


	//----- nvinfo : EIATTR_KPARAM_INFO
	.align		4
.L_269:
        /*006c*/ 	.byte	0x04, 0x17
        /*006e*/ 	.short	(.L_271 - .L_270)
.L_270:
        /*0070*/ 	.word	0x00000000
        /*0074*/ 	.short	0x0004
        /*0076*/ 	.short	0x0020
        /*0078*/ 	.byte	0x00, 0xf0, 0x21, 0x00


	//----- nvinfo : EIATTR_KPARAM_INFO
	.align		4
.L_271:
        /*007c*/ 	.byte	0x04, 0x17
        /*007e*/ 	.short	(.L_273 - .L_272)
.L_272:
        /*0080*/ 	.word	0x00000000
        /*0084*/ 	.short	0x0003
        /*0086*/ 	.short	0x0018
        /*0088*/ 	.byte	0x00, 0xf0, 0x21, 0x00


	//----- nvinfo : EIATTR_KPARAM_INFO
	.align		4
.L_273:
        /*008c*/ 	.byte	0x04, 0x17
        /*008e*/ 	.short	(.L_275 - .L_274)
.L_274:
        /*0090*/ 	.word	0x00000000
        /*0094*/ 	.short	0x0002
        /*0096*/ 	.short	0x0010
        /*0098*/ 	.byte	0x00, 0xf0, 0x21, 0x00


	//----- nvinfo : EIATTR_KPARAM_INFO
	.align		4
.L_275:
        /*009c*/ 	.byte	0x04, 0x17
        /*009e*/ 	.short	(.L_277 - .L_276)
.L_276:
        /*00a0*/ 	.word	0x00000000
        /*00a4*/ 	.short	0x0001
        /*00a6*/ 	.short	0x0008
        /*00a8*/ 	.byte	0x00, 0xf0, 0x21, 0x00


	//----- nvinfo : EIATTR_KPARAM_INFO
	.align		4
.L_277:
        /*00ac*/ 	.byte	0x04, 0x17
        /*00ae*/ 	.short	(.L_279 - .L_278)
.L_278:
        /*00b0*/ 	.word	0x00000000
        /*00b4*/ 	.short	0x0000
        /*00b6*/ 	.short	0x0000
        /*00b8*/ 	.byte	0x00, 0xf0, 0x21, 0x00


	//----- nvinfo : EIATTR_MAXREG_COUNT
	.align		4
.L_279:
        /*00bc*/ 	.byte	0x03, 0x1b
        /*00be*/ 	.short	0x00ff


	//----- nvinfo : EIATTR_MERCURY_ISA_VERSION
	.align		4
        /*00c0*/ 	.byte	0x03, 0x5f
        /*00c2*/ 	.short	0x0000


	//----- nvinfo : EIATTR_EXIT_INSTR_OFFSETS
	.align		4
        /*00c4*/ 	.byte	0x04, 0x1c
        /*00c6*/ 	.short	(.L_281 - .L_280)


	//   ....[0]....
.L_280:
        /*00c8*/ 	.word	0x000002d0


	//   ....[1]....
        /*00cc*/ 	.word	0x00000bb0


	//   ....[2]....
        /*00d0*/ 	.word	0x000012d0


	//----- nvinfo : EIATTR_CRS_STACK_SIZE
	.align		4
.L_281:
        /*00d4*/ 	.byte	0x04, 0x1e
        /*00d6*/ 	.short	(.L_283 - .L_282)
.L_282:
        /*00d8*/ 	.word	0x00000000
.L_283:


//--------------------- .nv.info._Z32batchnorm_backward_c_last_kernelIN3c104HalfEfS1_Li4EEvPKT_S4_PKT0_S7_PKT1_S7_S7_PKiPS2_lii --------------------------
	.section	.nv.info._Z32batchnorm_backward_c_last_kernelIN3c104HalfEfS1_Li4EEvPKT_S4_PKT0_S7_PKT1_S7_S7_PKiPS2_lii,"",@"SHT_CUDA_INFO"
	.sectionflags	@""
	.align	4


	//----- nvinfo : EIATTR_CUDA_API_VERSION
	.align		4
        /*0000*/ 	.byte	0x04, 0x37
        /*0002*/ 	.short	(.L_285 - .L_284)
.L_284:
        /*0004*/ 	.word	0x00000082


	//----- nvinfo : EIATTR_SW2861232_WAR
	.align		4
.L_285:
        /*0008*/ 	.byte	0x01, 0x35
	.zero		2


	//----- nvinfo : EIATTR_PARAM_CBANK
	.align		4
        /*000c*/ 	.byte	0x04, 0x0a
        /*000e*/ 	.short	(.L_287 - .L_286)
	.align		4
.L_286:
        /*0010*/ 	.word	index@(.nv.constant0._Z32batchnorm_backward_c_last_kernelIN3c104HalfEfS1_Li4EEvPKT_S4_PKT0_S7_PKT1_S7_S7_PKiPS2_lii)
        /*0014*/ 	.short	0x0160
        /*0016*/ 	.short	0x0058


	//----- nvinfo : EIATTR_CBANK_PARAM_SIZE
	.align		4
.L_287:
        /*0018*/ 	.byte	0x03, 0x19
        /*001a*/ 	.short	0x0058


	//----- nvinfo : EIATTR_KPARAM_INFO
	.align		4
        /*001c*/ 	.byte	0x04, 0x17
        /*001e*/ 	.short	(.L_289 - .L_288)
.L_288:
        /*0020*/ 	.word	0x00000000
        /*0024*/ 	.short	0x000b
        /*0026*/ 	.short	0x0054
        /*0028*/ 	.byte	0x00, 0xf0, 0x11, 0x00


	//----- nvinfo : EIATTR_KPARAM_INFO
	.align		4
.L_289:
        /*002c*/ 	.byte	0x04, 0x17
        /*002e*/ 	.short	(.L_291 - .L_290)
.L_290:
        /*0030*/ 	.word	0x00000000
        /*0034*/ 	.short	0x000a
        /*0036*/ 	.short	0x0050
        /*0038*/ 	.byte	0x00, 0xf0, 0x11, 0x00


	//----- nvinfo : EIATTR_KPARAM_INFO
	.align		4
.L_291:
        /*003c*/ 	.byte	0x04, 0x17
        /*003e*/ 	.short	(.L_293 - .L_292)
.L_292:
        /*0040*/ 	.word	0x00000000
        /*0044*/ 	.short	0x0009
        /*0046*/ 	.short	0x0048
        /*0048*/ 	.byte	0x00, 0xf0, 0x21, 0x00


	//----- nvinfo : EIATTR_KPARAM_INFO
	.align		4
.L_293:
        /*004c*/ 	.byte	0x04, 0x17
        /*004e*/ 	.short	(.L_295 - .L_294)
.L_294:
        /*0050*/ 	.word	0x00000000
        /*0054*/ 	.short	0x0008
        /*0056*/ 	.short	0x0040
        /*0058*/ 	.byte	0x00, 0xf0, 0x21, 0x00


	//----- nvinfo : EIATTR_KPARAM_INFO
	.align		4
.L_295:
        /*005c*/ 	.byte	0x04, 0x17
        /*005e*/ 	.short	(.L_297 - .L_296)
.L_296:
        /*0060*/ 	.word	0x00000000
        /*0064*/ 	.short	0x0007
        /*0066*/ 	.short	0x0038
        /*0068*/ 	.byte	0x00, 0xf0, 0x21, 0x00


	//----- nvinfo : EIATTR_KPARAM_INFO
	.align		4
.L_297:
        /*006c*/ 	.byte	0x04, 0x17
        /*006e*/ 	.short	(.L_299 - .L_298)
.L_298:
        /*0070*/ 	.word	0x00000000
        /*0074*/ 	.short	0x0006
        /*0076*/ 	.short	0x0030
        /*0078*/ 	.byte	0x00, 0xf0, 0x21, 0x00


	//----- nvinfo : EIATTR_KPARAM_INFO
	.align		4
.L_299:
        /*007c*/ 	.byte	0x04, 0x17
        /*007e*/ 	.short	(.L_301 - .L_300)
.L_300:
        /*0080*/ 	.word	0x00000000
        /*0084*/ 	.short	0x0005
        /*0086*/ 	.short	0x0028
        /*0088*/ 	.byte	0x00, 0xf0, 0x21, 0x00


	//----- nvinfo : EIATTR_KPARAM_INFO
	.align		4
.L_301:
        /*008c*/ 	.byte	0x04, 0x17
        /*008e*/ 	.short	(.L_303 - .L_302)
.L_302:
        /*0090*/ 	.word	0x00000000
        /*0094*/ 	.short	0x0004
        /*0096*/ 	.short	0x0020
        /*0098*/ 	.byte	0x00, 0xf0, 0x21, 0x00


	//----- nvinfo : EIATTR_KPARAM_INFO
	.align		4
.L_303:
        /*009c*/ 	.byte	0x04, 0x17
        /*009e*/ 	.short	(.L_305 - .L_304)
.L_304:
        /*00a0*/ 	.word	0x00000000
        /*00a4*/ 	.short	0x0003
        /*00a6*/ 	.short	0x0018
        /*00a8*/ 	.byte	0x00, 0xf0, 0x21, 0x00


	//----- nvinfo : EIATTR_KPARAM_INFO
	.align		4
.L_305:
        /*00ac*/ 	.byte	0x04, 0x17
        /*00ae*/ 	.short	(.L_307 - .L_306)
.L_306:
        /*00b0*/ 	.word	0x00000000
        /*00b4*/ 	.short	0x0002
        /*00b6*/ 	.short	0x0010
        /*00b8*/ 	.byte	0x00, 0xf0, 0x21, 0x00


	//----- nvinfo : EIATTR_KPARAM_INFO
	.align		4
.L_307:
        /*00bc*/ 	.byte	0x04, 0x17
        /*00be*/ 	.short	(.L_309 - .L_308)
.L_308:
        /*00c0*/ 	.word	0x00000000
        /*00c4*/ 	.short	0x0001
        /*00c6*/ 	.short	0x0008
        /*00c8*/ 	.byte	0x00, 0xf0, 0x21, 0x00


	//----- nvinfo : EIATTR_KPARAM_INFO
	.align		4
.L_309:
        /*00cc*/ 	.byte	0x04, 0x17
        /*00ce*/ 	.short	(.L_311 - .L_310)
.L_310:
        /*00d0*/ 	.word	0x00000000
        /*00d4*/ 	.short	0x0000
        /*00d6*/ 	.short	0x0000
        /*00d8*/ 	.byte	0x00, 0xf0, 0x21, 0x00


	//----- nvinfo : EIATTR_MAXREG_COUNT
	.align		4
.L_311:
        /*00dc*/ 	.byte	0x03, 0x1b
        /*00de*/ 	.short	0x00ff


	//----- nvinfo : EIATTR_MERCURY_ISA_VERSION
	.align		4
        /*00e0*/ 	.byte	0x03, 0x5f
        /*00e2*/ 	.short	0x0000


	//----- nvinfo : EIATTR_EXIT_INSTR_OFFSETS
	.align		4
        /*00e4*/ 	.byte	0x04, 0x1c
        /*00e6*/ 	.short	(.L_313 - .L_312)


	//   ....[0]....
.L_312:
        /*00e8*/ 	.word	0x00000d90


	//   ....[1]....
        /*00ec*/ 	.word	0x00001980


	//   ....[2]....
        /*00f0*/ 	.word	0x00001ce0


	//   ....[3]....
        /*00f4*/ 	.word	0x00001dd0
.L_313:


//--------------------- .nv.info._Z32batchnorm_backward_c_last_kernelIN3c104HalfEffLi4EEvPKT_S4_PKT0_S7_PKT1_S7_S7_PKiPS2_lii --------------------------
	.section	.nv.info._Z32batchnorm_backward_c_last_kernelIN3c104HalfEffLi4EEvPKT_S4_PKT0_S7_PKT1_S7_S7_PKiPS2_lii,"",@"SHT_CUDA_INFO"
	.sectionflags	@""
	.align	4


	//----- nvinfo : EIATTR_CUDA_API_VERSION
	.align		4
        /*0000*/ 	.byte	0x04, 0x37
        /*0002*/ 	.short	(.L_315 - .L_314)
.L_314:
        /*0004*/ 	.word	0x00000082


	//----- nvinfo : EIATTR_SW2861232_WAR
	.align		4
.L_315:
        /*0008*/ 	.byte	0x01, 0x35
	.zero		2


	//----- nvinfo : EIATTR_PARAM_CBANK
	.align		4
        /*000c*/ 	.byte	0x04, 0x0a
        /*000e*/ 	.short	(.L_317 - .L_316)
	.align		4
.L_316:
        /*0010*/ 	.word	index@(.nv.constant0._Z32batchnorm_backward_c_last_kernelIN3c104HalfEffLi4EEvPKT_S4_PKT0_S7_PKT1_S7_S7_PKiPS2_lii)
        /*0014*/ 	.short	0x0160
        /*0016*/ 	.short	0x0058


	//----- nvinfo : EIATTR_CBANK_PARAM_SIZE
	.align		4
.L_317:
        /*0018*/ 	.byte	0x03, 0x19
        /*001a*/ 	.short	0x0058


	//----- nvinfo : EIATTR_KPARAM_INFO
	.align		4
        /*001c*/ 	.byte	0x04, 0x17
        /*001e*/ 	.short	(.L_319 - .L_318)
.L_318:
        /*0020*/ 	.word	0x00000000
        /*0024*/ 	.short	0x000b
        /*0026*/ 	.short	0x0054
        /*0028*/ 	.byte	0x00, 0xf0, 0x11, 0x00


	//----- nvinfo : EIATTR_KPARAM_INFO
	.align		4
.L_319:
        /*002c*/ 	.byte	0x04, 0x17
        /*002e*/ 	.short	(.L_321 - .L_320)
.L_320:
        /*0030*/ 	.word	0x00000000
        /*0034*/ 	.short	0x000a
        /*0036*/ 	.short	0x0050
        /*0038*/ 	.byte	0x00, 0xf0, 0x11, 0x00


	//----- nvinfo : EIATTR_KPARAM_INFO
	.align		4
.L_321:
        /*003c*/ 	.byte	0x04, 0x17
        /*003e*/ 	.short	(.L_323 - .L_322)
.L_322:
        /*0040*/ 	.word	0x00000000
        /*0044*/ 	.short	0x0009
        /*0046*/ 	.short	0x0048
        /*0048*/ 	.byte	0x00, 0xf0, 0x21, 0x00


	//----- nvinfo : EIATTR_KPARAM_INFO
	.align		4
.L_323:
        /*004c*/ 	.byte	0x04, 0x17
        /*004e*/ 	.short	(.L_325 - .L_324)
.L_324:
        /*0050*/ 	.word	0x00000000
        /*0054*/ 	.short	0x0008
        /*0056*/ 	.short	0x0040
        /*0058*/ 	.byte	0x00, 0xf0, 0x21, 0x00


	//----- nvinfo : EIATTR_KPARAM_INFO
	.align		4
.L_325:
        /*005c*/ 	.byte	0x04, 0x17
        /*005e*/ 	.short	(.L_327 - .L_326)
.L_326:
        /*0060*/ 	.word	0x00000000
        /*0064*/ 	.short	0x0007
        /*0066*/ 	.short	0x0038
        /*0068*/ 	.byte	0x00, 0xf0, 0x21, 0x00


	//----- nvinfo : EIATTR_KPARAM_INFO
	.align		4
.L_327:
        /*006c*/ 	.byte	0x04, 0x17
        /*006e*/ 	.short	(.L_329 - .L_328)
.L_328:
        /*0070*/ 	.word	0x00000000
        /*0074*/ 	.short	0x0006
        /*0076*/ 	.short	0x0030
        /*0078*/ 	.byte	0x00, 0xf0, 0x21, 0x00


	//----- nvinfo : EIATTR_KPARAM_INFO
	.align		4
.L_329:
        /*007c*/ 	.byte	0x04, 0x17
        /*007e*/ 	.short	(.L_331 - .L_330)
.L_330:
        /*0080*/ 	.word	0x00000000
        /*0084*/ 	.short	0x0005
        /*0086*/ 	.short	0x0028
        /*0088*/ 	.byte	0x00, 0xf0, 0x21, 0x00


	//----- nvinfo : EIATTR_KPARAM_INFO
	.align		4
.L_331:
        /*008c*/ 	.byte	0x04, 0x17
        /*008e*/ 	.short	(.L_333 - .L_332)
.L_332:
        /*0090*/ 	.word	0x00000000
        /*0094*/ 	.short	0x0004
        /*0096*/ 	.short	0x0020
        /*0098*/ 	.byte	0x00, 0xf0, 0x21, 0x00


	//----- nvinfo : EIATTR_KPARAM_INFO
	.align		4
.L_333:
        /*009c*/ 	.byte	0x04, 0x17
        /*009e*/ 	.short	(.L_335 - .L_334)
.L_334:
        /*00a0*/ 	.word	0x00000000
        /*00a4*/ 	.short	0x0003
        /*00a6*/ 	.short	0x0018
        /*00a8*/ 	.byte	0x00, 0xf0, 0x21, 0x00


	//----- nvinfo : EIATTR_KPARAM_INFO
	.align		4
.L_335:
        /*00ac*/ 	.byte	0x04, 0x17
        /*00ae*/ 	.short	(.L_337 - .L_336)
.L_336:
        /*00b0*/ 	.word	0x00000000
        /*00b4*/ 	.short	0x0002
        /*00b6*/ 	.short	0x0010
        /*00b8*/ 	.byte	0x00, 0xf0, 0x21, 0x00


	//----- nvinfo : EIATTR_KPARAM_INFO
	.align		4
.L_337:
        /*00bc*/ 	.byte	0x04, 0x17
        /*00be*/ 	.short	(.L_339 - .L_338)
.L_338:
        /*00c0*/ 	.word	0x00000000
        /*00c4*/ 	.short	0x0001
        /*00c6*/ 	.short	0x0008
        /*00c8*/ 	.byte	0x00, 0xf0, 0x21, 0x00


	//----- nvinfo : EIATTR_KPARAM_INFO
	.align		4
.L_339:
        /*00cc*/ 	.byte	0x04, 0x17
        /*00ce*/ 	.short	(.L_341 - .L_340)
.L_340:
        /*00d0*/ 	.word	0x00000000
        /*00d4*/ 	.short	0x0000
        /*00d6*/ 	.short	0x0000
        /*00d8*/ 	.byte	0x00, 0xf0, 0x21, 0x00


	//----- nvinfo : EIATTR_MAXREG_COUNT
	.align		4
.L_341:
        /*00dc*/ 	.byte	0x03, 0x1b
        /*00de*/ 	.short	0x00ff


	//----- nvinfo : EIATTR_MERCURY_ISA_VERSION
	.align		4
        /*00e0*/ 	.byte	0x03, 0x5f
        /*00e2*/ 	.short	0x0000


	//----- nvinfo : EIATTR_EXIT_INSTR_OFFSETS
	.align		4
        /*00e4*/ 	.byte	0x04, 0x1c
        /*00e6*/ 	.short	(.L_343 - .L_342)


	//   ....[0]....
.L_342:
        /*00e8*/ 	.word	0x00000da0


	//   ....[1]....
        /*00ec*/ 	.word	0x00001970


	//   ....[2]....
        /*00f0*/ 	.word	0x00001cd0


	//   ....[3]....
        /*00f4*/ 	.word	0x00001dc0
.L_343:


//--------------------- .nv.info._Z32batchnorm_backward_c_last_kernelIfffLi4EEvPKT_S2_PKT0_S5_PKT1_S5_S5_PKiPS0_lii --------------------------
	.section	.nv.info._Z32batchnorm_backward_c_last_kernelIfffLi4EEvPKT_S2_PKT0_S5_PKT1_S5_S5_PKiPS0_lii,"",@"SHT_CUDA_INFO"
	.sectionflags	@""
	.align	4


	//----- nvinfo : EIATTR_CUDA_API_VERSION
	.align		4
        /*0000*/ 	.byte	0x04, 0x37
        /*0002*/ 	.short	(.L_345 - .L_344)
.L_344:
        /*0004*/ 	.word	0x00000082


	//----- nvinfo : EIATTR_SW2861232_WAR
	.align		4
.L_345:
        /*0008*/ 	.byte	0x01, 0x35
	.zero		2


	//----- nvinfo : EIATTR_PARAM_CBANK
	.align		4
        /*000c*/ 	.byte	0x04, 0x0a
        /*000e*/ 	.short	(.L_347 - .L_346)
	.align		4
.L_346:
        /*0010*/ 	.word	index@(.nv.constant0._Z32batchnorm_backward_c_last_kernelIfffLi4EEvPKT_S2_PKT0_S5_PKT1_S5_S5_PKiPS0_lii)
        /*0014*/ 	.short	0x0160
        /*0016*/ 	.short	0x0058


	//----- nvinfo : EIATTR_CBANK_PARAM_SIZE
	.align		4
.L_347:
        /*0018*/ 	.byte	0x03, 0x19
        /*001a*/ 	.short	0x0058


	//----- nvinfo : EIATTR_KPARAM_INFO
	.align		4
        /*001c*/ 	.byte	0x04, 0x17
        /*001e*/ 	.short	(.L_349 - .L_348)
.L_348:
        /*0020*/ 	.word	0x00000000
        /*0024*/ 	.short	0x000b
        /*0026*/ 	.short	0x0054
        /*0028*/ 	.byte	0x00, 0xf0, 0x11, 0x00


	//----- nvinfo : EIATTR_KPARAM_INFO
	.align		4
.L_349:
        /*002c*/ 	.byte	0x04, 0x17
        /*002e*/ 	.short	(.L_351 - .L_350)
.L_350:
        /*0030*/ 	.word	0x00000000
        /*0034*/ 	.short	0x000a
        /*0036*/ 	.short	0x0050
        /*0038*/ 	.byte	0x00, 0xf0, 0x11, 0x00


	//----- nvinfo : EIATTR_KPARAM_INFO
	.align		4
.L_351:
        /*003c*/ 	.byte	0x04, 0x17
        /*003e*/ 	.short	(.L_353 - .L_352)
.L_352:
        /*0040*/ 	.word	0x00000000
        /*0044*/ 	.short	0x0009
        /*0046*/ 	.short	0x0048
        /*0048*/ 	.byte	0x00, 0xf0, 0x21, 0x00


	//----- nvinfo : EIATTR_KPARAM_INFO
	.align		4
.L_353:
        /*004c*/ 	.byte	0x04, 0x17
        /*004e*/ 	.short	(.L_355 - .L_354)
.L_354:
        /*0050*/ 	.word	0x00000000
        /*0054*/ 	.short	0x0008
        /*0056*/ 	.short	0x0040
        /*0058*/ 	.byte	0x00, 0xf0, 0x21, 0x00


	//----- nvinfo : EIATTR_KPARAM_INFO
	.align		4
.L_355:
        /*005c*/ 	.byte	0x04, 0x17
        /*005e*/ 	.short	(.L_357 - .L_356)
.L_356:
        /*0060*/ 	.word	0x00000000
        /*0064*/ 	.short	0x0007
        /*0066*/ 	.short	0x0038
        /*0068*/ 	.byte	0x00, 0xf0, 0x21, 0x00


	//----- nvinfo : EIATTR_KPARAM_INFO
	.align		4
.L_357:
        /*006c*/ 	.byte	0x04, 0x17
        /*006e*/ 	.short	(.L_359 - .L_358)
.L_358:
        /*0070*/ 	.word	0x00000000
        /*0074*/ 	.short	0x0006
        /*0076*/ 	.short	0x0030
        /*0078*/ 	.byte	0x00, 0xf0, 0x21, 0x00


	//----- nvinfo : EIATTR_KPARAM_INFO
	.align		4
.L_359:
        /*007c*/ 	.byte	0x04, 0x17
        /*007e*/ 	.short	(.L_361 - .L_360)
.L_360:
        /*0080*/ 	.word	0x00000000
        /*0084*/ 	.short	0x0005
        /*0086*/ 	.short	0x0028
        /*0088*/ 	.byte	0x00, 0xf0, 0x21, 0x00


	//----- nvinfo : EIATTR_KPARAM_INFO
	.align		4
.L_361:
        /*008c*/ 	.byte	0x04, 0x17
        /*008e*/ 	.short	(.L_363 - .L_362)
.L_362:
        /*0090*/ 	.word	0x00000000
        /*0094*/ 	.short	0x0004
        /*0096*/ 	.short	0x0020
        /*0098*/ 	.byte	0x00, 0xf0, 0x21, 0x00


	//----- nvinfo : EIATTR_KPARAM_INFO
	.align		4
.L_363:
        /*009c*/ 	.byte	0x04, 0x17
        /*009e*/ 	.short	(.L_365 - .L_364)
.L_364:
        /*00a0*/ 	.word	0x00000000
        /*00a4*/ 	.short	0x0003
        /*00a6*/ 	.short	0x0018
        /*00a8*/ 	.byte	0x00, 0xf0, 0x21, 0x00


	//----- nvinfo : EIATTR_KPARAM_INFO
	.align		4
.L_365:
        /*00ac*/ 	.byte	0x04, 0x17
        /*00ae*/ 	.short	(.L_367 - .L_366)
.L_366:
        /*00b0*/ 	.word	0x00000000
        /*00b4*/ 	.short	0x0002
        /*00b6*/ 	.short	0x0010
        /*00b8*/ 	.byte	0x00, 0xf0, 0x21, 0x00


	//----- nvinfo : EIATTR_KPARAM_INFO
	.align		4
.L_367:
        /*00bc*/ 	.byte	0x04, 0x17
        /*00be*/ 	.short	(.L_369 - .L_368)
.L_368:
        /*00c0*/ 	.word	0x00000000
        /*00c4*/ 	.short	0x0001
        /*00c6*/ 	.short	0x0008
        /*00c8*/ 	.byte	0x00, 0xf0, 0x21, 0x00


	//----- nvinfo : EIATTR_KPARAM_INFO
	.align		4
.L_369:
        /*00cc*/ 	.byte	0x04, 0x17
        /*00ce*/ 	.short	(.L_371 - .L_370)
.L_370:
        /*00d0*/ 	.word	0x00000000
        /*00d4*/ 	.short	0x0000
        /*00d6*/ 	.short	0x0000
        /*00d8*/ 	.byte	0x00, 0xf0, 0x21, 0x00


	//----- nvinfo : EIATTR_MAXREG_COUNT
	.align		4
.L_371:
        /*00dc*/ 	.byte	0x03, 0x1b
        /*00de*/ 	.short	0x00ff


	//----- nvinfo : EIATTR_MERCURY_ISA_VERSION
	.align		4
        /*00e0*/ 	.byte	0x03, 0x5f
        /*00e2*/ 	.short	0x0000


	//----- nvinfo : EIATTR_EXIT_INSTR_OFFSETS
	.align		4
        /*00e4*/ 	.byte	0x04, 0x1c
        /*00e6*/ 	.short	(.L_373 - .L_372)


	//   ....[0]....
.L_372:
        /*00e8*/ 	.word	0x00000da0


	//   ....[1]....
        /*00ec*/ 	.word	0x000017b0


	//   ....[2]....
        /*00f0*/ 	.word	0x00001a80


	//   ....[3]....
        /*00f4*/ 	.word	0x00001b40
.L_373:


//--------------------- .nv.info._Z23reduce_bn_c_last_kernelIN3c104HalfEfS1_Li4EEvPKT_S4_PKT0_S7_PS5_S8_PT1_SA_PVS5_Piii --------------------------
	.section	.nv.info._Z23reduce_bn_c_last_kernelIN3c104HalfEfS1_Li4EEvPKT_S4_PKT0_S7_PS5_S8_PT1_SA_PVS5_Piii,"",@"SHT_CUDA_INFO"
	.sectionflags	@""
	.align	4


	//----- nvinfo : EIATTR_CUDA_API_VERSION
	.align		4
        /*0000*/ 	.byte	0x04, 0x37
        /*0002*/ 	.short	(.L_375 - .L_374)
.L_374:
        /*0004*/ 	.word	0x00000082


	//----- nvinfo : EIATTR_SW2861232_WAR
	.align		4
.L_375:
        /*0008*/ 	.byte	0x01, 0x35
	.zero		2


	//----- nvinfo : EIATTR_PARAM_CBANK
	.align		4
        /*000c*/ 	.byte	0x04, 0x0a
        /*000e*/ 	.short	(.L_377 - .L_376)
	.align		4
.L_376:
        /*0010*/ 	.word	index@(.nv.constant0._Z23reduce_bn_c_last_kernelIN3c104HalfEfS1_Li4EEvPKT_S4_PKT0_S7_PS5_S8_PT1_SA_PVS5_Piii)
        /*0014*/ 	.short	0x0160
        /*0016*/ 	.short	0x0058


	//----- nvinfo : EIATTR_CBANK_PARAM_SIZE
	.align		4
.L_377:
        /*0018*/ 	.byte	0x03, 0x19
        /*001a*/ 	.short	0x0058


	//----- nvinfo : EIATTR_KPARAM_INFO
	.align		4
        /*001c*/ 	.byte	0x04, 0x17
        /*001e*/ 	.short	(.L_379 - .L_378)
.L_378:
        /*0020*/ 	.word	0x00000000
        /*0024*/ 	.short	0x000b
        /*0026*/ 	.short	0x0054
        /*0028*/ 	.byte	0x00, 0xf0, 0x11, 0x00


	//----- nvinfo : EIATTR_KPARAM_INFO
	.align		4
.L_379:
        /*002c*/ 	.byte	0x04, 0x17
        /*002e*/ 	.short	(.L_381 - .L_380)
.L_380:
        /*0030*/ 	.word	0x00000000
        /*0034*/ 	.short	0x000a
        /*0036*/ 	.short	0x0050
        /*0038*/ 	.byte	0x00, 0xf0, 0x11, 0x00


	//----- nvinfo : EIATTR_KPARAM_INFO
	.align		4
.L_381:
        /*003c*/ 	.byte	0x04, 0x17
        /*003e*/ 	.short	(.L_383 - .L_382)
.L_382:
        /*0040*/ 	.word	0x00000000
        /*0044*/ 	.short	0x0009
        /*0046*/ 	.short	0x0048
        /*0048*/ 	.byte	0x00, 0xf0, 0x21, 0x00


	//----- nvinfo : EIATTR_KPARAM_INFO
	.align		4
.L_383:
        /*004c*/ 	.byte	0x04, 0x17
        /*004e*/ 	.short	(.L_385 - .L_384)
.L_384:
        /*0050*/ 	.word	0x00000000
        /*0054*/ 	.short	0x0008
        /*0056*/ 	.short	0x0040
        /*0058*/ 	.byte	0x00, 0xf0, 0x21, 0x00


	//----- nvinfo : EIATTR_KPARAM_INFO
	.align		4
.L_385:
        /*005c*/ 	.byte	0x04, 0x17
        /*005e*/ 	.short	(.L_387 - .L_386)
.L_386:
        /*0060*/ 	.word	0x00000000
        /*0064*/ 	.short	0x0007
        /*0066*/ 	.short	0x0038
        /*0068*/ 	.byte	0x00, 0xf0, 0x21, 0x00


	//----- nvinfo : EIATTR_KPARAM_INFO
	.align		4
.L_387:
        /*006c*/ 	.byte	0x04, 0x17
        /*006e*/ 	.short	(.L_389 - .L_388)
.L_388:
        /*0070*/ 	.word	0x00000000
        /*0074*/ 	.short	0x0006
        /*0076*/ 	.short	0x0030
        /*0078*/ 	.byte	0x00, 0xf0, 0x21, 0x00


	//----- nvinfo : EIATTR_KPARAM_INFO
	.align		4
.L_389:
        /*007c*/ 	.byte	0x04, 0x17
        /*007e*/ 	.short	(.L_391 - .L_390)
.L_390:
        /*0080*/ 	.word	0x00000000
        /*0084*/ 	.short	0x0005
        /*0086*/ 	.short	0x0028
        /*0088*/ 	.byte	0x00, 0xf0, 0x21, 0x00


	//----- nvinfo : EIATTR_KPARAM_INFO
	.align		4
.L_391:
        /*008c*/ 	.byte	0x04, 0x17
        /*008e*/ 	.short	(.L_393 - .L_392)
.L_392:
        /*0090*/ 	.word	0x00000000
        /*0094*/ 	.short	0x0004
        /*0096*/ 	.short	0x0020
        /*0098*/ 	.byte	0x00, 0xf0, 0x21, 0x00


	//----- nvinfo : EIATTR_KPARAM_INFO
	.align		4
.L_393:
        /*009c*/ 	.byte	0x04, 0x17
        /*009e*/ 	.short	(.L_395 - .L_394)
.L_394:
        /*00a0*/ 	.word	0x00000000
        /*00a4*/ 	.short	0x0003
        /*00a6*/ 	.short	0x0018
        /*00a8*/ 	.byte	0x00, 0xf0, 0x21, 0x00


	//----- nvinfo : EIATTR_KPARAM_INFO
	.align		4
.L_395:
        /*00ac*/ 	.byte	0x04, 0x17
        /*00ae*/ 	.short	(.L_397 - .L_396)
.L_396:
        /*00b0*/ 	.word	0x00000000
        /*00b4*/ 	.short	0x0002
        /*00b6*/ 	.short	0x0010
        /*00b8*/ 	.byte	0x00, 0xf0, 0x21, 0x00


	//----- nvinfo : EIATTR_KPARAM_INFO
	.align		4
.L_397:
        /*00bc*/ 	.byte	0x04, 0x17
        /*00be*/ 	.short	(.L_399 - .L_398)
.L_398:
        /*00c0*/ 	.word	0x00000000
        /*00c4*/ 	.short	0x0001
        /*00c6*/ 	.short	0x0008
        /*00c8*/ 	.byte	0x00, 0xf0, 0x21, 0x00


	//----- nvinfo : EIATTR_KPARAM_INFO
	.align		4
.L_399:
        /*00cc*/ 	.byte	0x04, 0x17
        /*00ce*/ 	.short	(.L_401 - .L_400)
.L_400:
        /*00d0*/ 	.word	0x00000000
        /*00d4*/ 	.short	0x0000
        /*00d6*/ 	.short	0x0000
        /*00d8*/ 	.byte	0x00, 0xf0, 0x21, 0x00


	//----- nvinfo : EIATTR_MAXREG_COUNT
	.align		4
.L_401:
        /*00dc*/ 	.byte	0x03, 0x1b
        /*00de*/ 	.short	0x00ff


	//----- nvinfo : EIATTR_NUM_BARRIERS
	.align		4
        /*00e0*/ 	.byte	0x02, 0x4c
        /*00e2*/ 	.byte	0x01
	.zero		1


	//----- nvinfo : EIATTR_MERCURY_ISA_VERSION
	.align		4
        /*00e4*/ 	.byte	0x03, 0x5f
        /*00e6*/ 	.short	0x0000


	//----- nvinfo : EIATTR_INT_WARP_WIDE_INSTR_OFFSETS
	.align		4
        /*00e8*/ 	.byte	0x04, 0x31
        /*00ea*/ 	.short	(.L_403 - .L_402)


	//   ....[0]....
.L_402:
        /*00ec*/ 	.word	0x00003160


	//   ....[1]....
        /*00f0*/ 	.word	0x00003220


	//----- nvinfo : EIATTR_EXIT_INSTR_OFFSETS
	.align		4
.L_403:
        /*00f4*/ 	.byte	0x04, 0x1c
        /*00f6*/ 	.short	(.L_405 - .L_404)


	//   ....[0]....
.L_404:
        /*00f8*/ 	.word	0x00002f30


	//   ....[1]....
        /*00fc*/ 	.word	0x00002ff0


	//   ....[2]....
        /*0100*/ 	.word	0x000032b0


	//   ....[3]....
        /*0104*/ 	.word	0x000051c0


	//   ....[4]....
        /*0108*/ 	.word	0x00005280


	//----- nvinfo : EIATTR_CRS_STACK_SIZE
	.align		4
.L_405:
        /*010c*/ 	.byte	0x04, 0x1e
        /*010e*/ 	.short	(.L_407 - .L_406)
.L_406:
        /*0110*/ 	.word	0x00000000
.L_407:


//--------------------- .nv.info._Z23reduce_bn_c_last_kernelIN3c104HalfEffLi4EEvPKT_S4_PKT0_S7_PS5_S8_PT1_SA_PVS5_Piii --------------------------
	.section	.nv.info._Z23reduce_bn_c_last_kernelIN3c104HalfEffLi4EEvPKT_S4_PKT0_S7_PS5_S8_PT1_SA_PVS5_Piii,"",@"SHT_CUDA_INFO"
	.sectionflags	@""
	.align	4


	//----- nvinfo : EIATTR_CUDA_API_VERSION
	.align		4
        /*0000*/ 	.byte	0x04, 0x37
        /*0002*/ 	.short	(.L_409 - .L_408)
.L_408:
        /*0004*/ 	.word	0x00000082


	//----- nvinfo : EIATTR_SW2861232_WAR
	.align		4
.L_409:
        /*0008*/ 	.byte	0x01, 0x35
	.zero		2


	//----- nvinfo : EIATTR_PARAM_CBANK
	.align		4
        /*000c*/ 	.byte	0x04, 0x0a
        /*000e*/ 	.short	(.L_411 - .L_410)
	.align		4
.L_410:
        /*0010*/ 	.word	index@(.nv.constant0._Z23reduce_bn_c_last_kernelIN3c104HalfEffLi4EEvPKT_S4_PKT0_S7_PS5_S8_PT1_SA_PVS5_Piii)
        /*0014*/ 	.short	0x0160
        /*0016*/ 	.short	0x0058


	//----- nvinfo : EIATTR_CBANK_PARAM_SIZE
	.align		4
.L_411:
        /*0018*/ 	.byte	0x03, 0x19
        /*001a*/ 	.short	0x0058


	//----- nvinfo : EIATTR_KPARAM_INFO
	.align		4
        /*001c*/ 	.byte	0x04, 0x17
        /*001e*/ 	.short	(.L_413 - .L_412)
.L_412:
        /*0020*/ 	.word	0x00000000
        /*0024*/ 	.short	0x000b
        /*0026*/ 	.short	0x0054
        /*0028*/ 	.byte	0x00, 0xf0, 0x11, 0x00


	//----- nvinfo : EIATTR_KPARAM_INFO
	.align		4
.L_413:
        /*002c*/ 	.byte	0x04, 0x17
        /*002e*/ 	.short	(.L_415 - .L_414)
.L_414:
        /*0030*/ 	.word	0x00000000
        /*0034*/ 	.short	0x000a
        /*0036*/ 	.short	0x0050
        /*0038*/ 	.byte	0x00, 0xf0, 0x11, 0x00


	//----- nvinfo : EIATTR_KPARAM_INFO
	.align		4
.L_415:
        /*003c*/ 	.byte	0x04, 0x17
        /*003e*/ 	.short	(.L_417 - .L_416)
.L_416:
        /*0040*/ 	.word	0x00000000
        /*0044*/ 	.short	0x0009
        /*0046*/ 	.short	0x0048
        /*0048*/ 	.byte	0x00, 0xf0, 0x21, 0x00


	//----- nvinfo : EIATTR_KPARAM_INFO
	.align		4
.L_417:
        /*004c*/ 	.byte	0x04, 0x17
        /*004e*/ 	.short	(.L_419 - .L_418)
.L_418:
        /*0050*/ 	.word	0x00000000
        /*0054*/ 	.short	0x0008
        /*0056*/ 	.short	0x0040
        /*0058*/ 	.byte	0x00, 0xf0, 0x21, 0x00


	//----- nvinfo : EIATTR_KPARAM_INFO
	.align		4
.L_419:
        /*005c*/ 	.byte	0x04, 0x17
        /*005e*/ 	.short	(.L_421 - .L_420)
.L_420:
        /*0060*/ 	.word	0x00000000
        /*0064*/ 	.short	0x0007
        /*0066*/ 	.short	0x0038
        /*0068*/ 	.byte	0x00, 0xf0, 0x21, 0x00


	//----- nvinfo : EIATTR_KPARAM_INFO
	.align		4
.L_421:
        /*006c*/ 	.byte	0x04, 0x17
        /*006e*/ 	.short	(.L_423 - .L_422)
.L_422:
        /*0070*/ 	.word	0x00000000
        /*0074*/ 	.short	0x0006
        /*0076*/ 	.short	0x0030
        /*0078*/ 	.byte	0x00, 0xf0, 0x21, 0x00


	//----- nvinfo : EIATTR_KPARAM_INFO
	.align		4
.L_423:
        /*007c*/ 	.byte	0x04, 0x17
        /*007e*/ 	.short	(.L_425 - .L_424)
.L_424:
        /*0080*/ 	.word	0x00000000
        /*0084*/ 	.short	0x0005
        /*0086*/ 	.short	0x0028
        /*0088*/ 	.byte	0x00, 0xf0, 0x21, 0x00


	//----- nvinfo : EIATTR_KPARAM_INFO
	.align		4
.L_425:
        /*008c*/ 	.byte	0x04, 0x17
        /*008e*/ 	.short	(.L_427 - .L_426)
.L_426:
        /*0090*/ 	.word	0x00000000
        /*0094*/ 	.short	0x0004
        /*0096*/ 	.short	0x0020
        /*0098*/ 	.byte	0x00, 0xf0, 0x21, 0x00


	//----- nvinfo : EIATTR_KPARAM_INFO
	.align		4
.L_427:
        /*009c*/ 	.byte	0x04, 0x17
        /*009e*/ 	.short	(.L_429 - .L_428)
.L_428:
        /*00a0*/ 	.word	0x00000000
        /*00a4*/ 	.short	0x0003
        /*00a6*/ 	.short	0x0018
        /*00a8*/ 	.byte	0x00, 0xf0, 0x21, 0x00


	//----- nvinfo : EIATTR_KPARAM_INFO
	.align		4
.L_429:
        /*00ac*/ 	.byte	0x04, 0x17
        /*00ae*/ 	.short	(.L_431 - .L_430)
.L_430:
        /*00b0*/ 	.word	0x00000000
        /*00b4*/ 	.short	0x0002
        /*00b6*/ 	.short	0x0010
        /*00b8*/ 	.byte	0x00, 0xf0, 0x21, 0x00


	//----- nvinfo : EIATTR_KPARAM_INFO
	.align		4
.L_431:
        /*00bc*/ 	.byte	0x04, 0x17
        /*00be*/ 	.short	(.L_433 - .L_432)
.L_432:
        /*00c0*/ 	.word	0x00000000
        /*00c4*/ 	.short	0x0001
        /*00c6*/ 	.short	0x0008
        /*00c8*/ 	.byte	0x00, 0xf0, 0x21, 0x00


	//----- nvinfo : EIATTR_KPARAM_INFO
	.align		4
.L_433:
        /*00cc*/ 	.byte	0x04, 0x17
        /*00ce*/ 	.short	(.L_435 - .L_434)
.L_434:
        /*00d0*/ 	.word	0x00000000
        /*00d4*/ 	.short	0x0000
        /*00d6*/ 	.short	0x0000
        /*00d8*/ 	.byte	0x00, 0xf0, 0x21, 0x00


	//----- nvinfo : EIATTR_MAXREG_COUNT
	.align		4
.L_435:
        /*00dc*/ 	.byte	0x03, 0x1b
        /*00de*/ 	.short	0x00ff


	//----- nvinfo : EIATTR_NUM_BARRIERS
	.align		4
        /*00e0*/ 	.byte	0x02, 0x4c
        /*00e2*/ 	.byte	0x01
	.zero		1


	//----- nvinfo : EIATTR_MERCURY_ISA_VERSION
	.align		4
        /*00e4*/ 	.byte	0x03, 0x5f
        /*00e6*/ 	.short	0x0000


	//----- nvinfo : EIATTR_INT_WARP_WIDE_INSTR_OFFSETS
	.align		4
        /*00e8*/ 	.byte	0x04, 0x31
        /*00ea*/ 	.short	(.L_437 - .L_436)


	//   ....[0]....
.L_436:
        /*00ec*/ 	.word	0x00003120


	//   ....[1]....
        /*00f0*/ 	.word	0x000031e0


	//----- nvinfo : EIATTR_EXIT_INSTR_OFFSETS
	.align		4
.L_437:
        /*00f4*/ 	.byte	0x04, 0x1c
        /*00f6*/ 	.short	(.L_439 - .L_438)


	//   ....[0]....
.L_438:
        /*00f8*/ 	.word	0x00002f10


	//   ....[1]....
        /*00fc*/ 	.word	0x00002fb0


	//   ....[2]....
        /*0100*/ 	.word	0x00003270


	//   ....[3]....
        /*0104*/ 	.word	0x00005180


	//   ....[4]....
        /*0108*/ 	.word	0x00005220


	//----- nvinfo : EIATTR_CRS_STACK_SIZE
	.align		4
.L_439:
        /*010c*/ 	.byte	0x04, 0x1e
        /*010e*/ 	.short	(.L_441 - .L_440)
.L_440:
        /*0110*/ 	.word	0x00000000
.L_441:


//--------------------- .nv.info._Z23reduce_bn_c_last_kernelIfffLi4EEvPKT_S2_PKT0_S5_PS3_S6_PT1_S8_PVS3_Piii --------------------------
	.section	.nv.info._Z23reduce_bn_c_last_kernelIfffLi4EEvPKT_S2_PKT0_S5_PS3_S6_PT1_S8_PVS3_Piii,"",@"SHT_CUDA_INFO"
	.sectionflags	@""
	.align	4


	//----- nvinfo : EIATTR_CUDA_API_VERSION
	.align		4
        /*0000*/ 	.byte	0x04, 0x37
        /*0002*/ 	.short	(.L_443 - .L_442)
.L_442:
        /*0004*/ 	.word	0x00000082


	//----- nvinfo : EIATTR_SW2861232_WAR
	.align		4
.L_443:
        /*0008*/ 	.byte	0x01, 0x35
	.zero		2


	//----- nvinfo : EIATTR_PARAM_CBANK
	.align		4
        /*000c*/ 	.byte	0x04, 0x0a
        /*000e*/ 	.short	(.L_445 - .L_444)
	.align		4
.L_444:
        /*0010*/ 	.word	index@(.nv.constant0._Z23reduce_bn_c_last_kernelIfffLi4EEvPKT_S2_PKT0_S5_PS3_S6_PT1_S8_PVS3_Piii)
        /*0014*/ 	.short	0x0160
        /*0016*/ 	.short	0x0058


	//----- nvinfo : EIATTR_CBANK_PARAM_SIZE
	.align		4
.L_445:
        /*0018*/ 	.byte	0x03, 0x19
        /*001a*/ 	.short	0x0058


	//----- nvinfo : EIATTR_KPARAM_INFO
	.align		4
        /*001c*/ 	.byte	0x04, 0x17
        /*001e*/ 	.short	(.L_447 - .L_446)
.L_446:
        /*0020*/ 	.word	0x00000000
        /*0024*/ 	.short	0x000b
        /*0026*/ 	.short	0x0054
        /*0028*/ 	.byte	0x00, 0xf0, 0x11, 0x00


	//----- nvinfo : EIATTR_KPARAM_INFO
	.align		4
.L_447:
        /*002c*/ 	.byte	0x04, 0x17
        /*002e*/ 	.short	(.L_449 - .L_448)
.L_448:
        /*0030*/ 	.word	0x00000000
        /*0034*/ 	.short	0x000a
        /*0036*/ 	.short	0x0050
        /*0038*/ 	.byte	0x00, 0xf0, 0x11, 0x00


	//----- nvinfo : EIATTR_KPARAM_INFO
	.align		4
.L_449:
        /*003c*/ 	.byte	0x04, 0x17
        /*003e*/ 	.short	(.L_451 - .L_450)
.L_450:
        /*0040*/ 	.word	0x00000000
        /*0044*/ 	.short	0x0009
        /*0046*/ 	.short	0x0048
        /*0048*/ 	.byte	0x00, 0xf0, 0x21, 0x00


	//----- nvinfo : EIATTR_KPARAM_INFO
	.align		4
.L_451:
        /*004c*/ 	.byte	0x04, 0x17
        /*004e*/ 	.short	(.L_453 - .L_452)
.L_452:
        /*0050*/ 	.word	0x00000000
        /*0054*/ 	.short	0x0008
        /*0056*/ 	.short	0x0040
        /*0058*/ 	.byte	0x00, 0xf0, 0x21, 0x00


	//----- nvinfo : EIATTR_KPARAM_INFO
	.align		4
.L_453:
        /*005c*/ 	.byte	0x04, 0x17
        /*005e*/ 	.short	(.L_455 - .L_454)
.L_454:
        /*0060*/ 	.word	0x00000000
        /*0064*/ 	.short	0x0007
        /*0066*/ 	.short	0x0038
        /*0068*/ 	.byte	0x00, 0xf0, 0x21, 0x00


	//----- nvinfo : EIATTR_KPARAM_INFO
	.align		4
.L_455:
        /*006c*/ 	.byte	0x04, 0x17
        /*006e*/ 	.short	(.L_457 - .L_456)
.L_456:
        /*0070*/ 	.word	0x00000000
        /*0074*/ 	.short	0x0006
        /*0076*/ 	.short	0x0030
        /*0078*/ 	.byte	0x00, 0xf0, 0x21, 0x00


	//----- nvinfo : EIATTR_KPARAM_INFO
	.align		4
.L_457:
        /*007c*/ 	.byte	0x04, 0x17
        /*007e*/ 	.short	(.L_459 - .L_458)
.L_458:
        /*0080*/ 	.word	0x00000000
        /*0084*/ 	.short	0x0005
        /*0086*/ 	.short	0x0028
        /*0088*/ 	.byte	0x00, 0xf0, 0x21, 0x00


	//----- nvinfo : EIATTR_KPARAM_INFO
	.align		4
.L_459:
        /*008c*/ 	.byte	0x04, 0x17
        /*008e*/ 	.short	(.L_461 - .L_460)
.L_460:
        /*0090*/ 	.word	0x00000000
        /*0094*/ 	.short	0x0004
        /*0096*/ 	.short	0x0020
        /*0098*/ 	.byte	0x00, 0xf0, 0x21, 0x00


	//----- nvinfo : EIATTR_KPARAM_INFO
	.align		4
.L_461:
        /*009c*/ 	.byte	0x04, 0x17
        /*009e*/ 	.short	(.L_463 - .L_462)
.L_462:
        /*00a0*/ 	.word	0x00000000
        /*00a4*/ 	.short	0x0003
        /*00a6*/ 	.short	0x0018
        /*00a8*/ 	.byte	0x00, 0xf0, 0x21, 0x00


	//----- nvinfo : EIATTR_KPARAM_INFO
	.align		4
.L_463:
        /*00ac*/ 	.byte	0x04, 0x17
        /*00ae*/ 	.short	(.L_465 - .L_464)
.L_464:
        /*00b0*/ 	.word	0x00000000
        /*00b4*/ 	.short	0x0002
        /*00b6*/ 	.short	0x0010
        /*00b8*/ 	.byte	0x00, 0xf0, 0x21, 0x00


	//----- nvinfo : EIATTR_KPARAM_INFO
	.align		4
.L_465:
        /*00bc*/ 	.byte	0x04, 0x17
        /*00be*/ 	.short	(.L_467 - .L_466)
.L_466:
        /*00c0*/ 	.word	0x00000000
        /*00c4*/ 	.short	0x0001
        /*00c6*/ 	.short	0x0008
        /*00c8*/ 	.byte	0x00, 0xf0, 0x21, 0x00


	//----- nvinfo : EIATTR_KPARAM_INFO
	.align		4
.L_467:
        /*00cc*/ 	.byte	0x04, 0x17
        /*00ce*/ 	.short	(.L_469 - .L_468)
.L_468:
        /*00d0*/ 	.word	0x00000000
        /*00d4*/ 	.short	0x0000
        /*00d6*/ 	.short	0x0000
        /*00d8*/ 	.byte	0x00, 0xf0, 0x21, 0x00


	//----- nvinfo : EIATTR_MAXREG_COUNT
	.align		4
.L_469:
        /*00dc*/ 	.byte	0x03, 0x1b
        /*00de*/ 	.short	0x00ff


	//----- nvinfo : EIATTR_NUM_BARRIERS
	.align		4
        /*00e0*/ 	.byte	0x02, 0x4c
        /*00e2*/ 	.byte	0x01
	.zero		1


	//----- nvinfo : EIATTR_MERCURY_ISA_VERSION
	.align		4
        /*00e4*/ 	.byte	0x03, 0x5f
        /*00e6*/ 	.short	0x0000


	//----- nvinfo : EIATTR_INT_WARP_WIDE_INSTR_OFFSETS
	.align		4
        /*00e8*/ 	.byte	0x04, 0x31
        /*00ea*/ 	.short	(.L_471 - .L_470)


	//   ....[0]....
.L_470:
        /*00ec*/ 	.word	0x00002fa0


	//   ....[1]....
        /*00f0*/ 	.word	0x00003060


	//----- nvinfo : EIATTR_EXIT_INSTR_OFFSETS
	.align		4
.L_471:
        /*00f4*/ 	.byte	0x04, 0x1c
        /*00f6*/ 	.short	(.L_473 - .L_472)


	//   ....[0]....
.L_472:
        /*00f8*/ 	.word	0x00002d90


	//   ....[1]....
        /*00fc*/ 	.word	0x00002e30


	//   ....[2]....
        /*0100*/ 	.word	0x000030f0


	//   ....[3]....
        /*0104*/ 	.word	0x00005000


	//   ....[4]....
        /*0108*/ 	.word	0x000050a0


	//----- nvinfo : EIATTR_CRS_STACK_SIZE
	.align		4
.L_473:
        /*010c*/ 	.byte	0x04, 0x1e
        /*010e*/ 	.short	(.L_475 - .L_474)
.L_474:
        /*0110*/ 	.word	0x00000000
.L_475:


//--------------------- .nv.info._Z31batchnorm_forward_c_last_kernelIN3c104HalfEfS1_Li4EEvPKT_S4_PKT0_S7_PKT1_SA_PS2_iib --------------------------
	.section	.nv.info._Z31batchnorm_forward_c_last_kernelIN3c104HalfEfS1_Li4EEvPKT_S4_PKT0_S7_PKT1_SA_PS2_iib,"",@"SHT_CUDA_INFO"
	.sectionflags	@""
	.align	4


	//----- nvinfo : EIATTR_CUDA_API_VERSION
	.align		4
        /*0000*/ 	.byte	0x04, 0x37
        /*0002*/ 	.short	(.L_477 - .L_476)
.L_476:
        /*0004*/ 	.word	0x00000082


	//----- nvinfo : EIATTR_SW2861232_WAR
	.align		4
.L_477:
        /*0008*/ 	.byte	0x01, 0x35
	.zero		2


	//----- nvinfo : EIATTR_PARAM_CBANK
	.align		4
        /*000c*/ 	.byte	0x04, 0x0a
        /*000e*/ 	.short	(.L_479 - .L_478)
	.align		4
.L_478:
        /*0010*/ 	.word	index@(.nv.constant0._Z31batchnorm_forward_c_last_kernelIN3c104HalfEfS1_Li4EEvPKT_S4_PKT0_S7_PKT1_SA_PS2_iib)
        /*0014*/ 	.short	0x0160
        /*0016*/ 	.short	0x0041


	//----- nvinfo : EIATTR_CBANK_PARAM_SIZE
	.align		4
.L_479:
        /*0018*/ 	.byte	0x03, 0x19
        /*001a*/ 	.short	0x0041


	//----- nvinfo : EIATTR_KPARAM_INFO
	.align		4
        /*001c*/ 	.byte	0x04, 0x17
        /*001e*/ 	.short	(.L_481 - .L_480)
.L_480:
        /*0020*/ 	.word	0x00000000
        /*0024*/ 	.short	0x0009
        /*0026*/ 	.short	0x0040
        /*0028*/ 	.byte	0x00, 0xf0, 0x05, 0x00


	//----- nvinfo : EIATTR_KPARAM_INFO
	.align		4
.L_481:
        /*002c*/ 	.byte	0x04, 0x17
        /*002e*/ 	.short	(.L_483 - .L_482)
.L_482:
        /*0030*/ 	.word	0x00000000
        /*0034*/ 	.short	0x0008
        /*0036*/ 	.short	0x003c
        /*0038*/ 	.byte	0x00, 0xf0, 0x11, 0x00


	//----- nvinfo : EIATTR_KPARAM_INFO
	.align		4
.L_483:
        /*003c*/ 	.byte	0x04, 0x17
        /*003e*/ 	.short	(.L_485 - .L_484)
.L_484:
        /*0040*/ 	.word	0x00000000
        /*0044*/ 	.short	0x0007
        /*0046*/ 	.short	0x0038
        /*0048*/ 	.byte	0x00, 0xf0, 0x11, 0x00


	//----- nvinfo : EIATTR_KPARAM_INFO
	.align		4
.L_485:
        /*004c*/ 	.byte	0x04, 0x17
        /*004e*/ 	.short	(.L_487 - .L_486)
.L_486:
        /*0050*/ 	.word	0x00000000
        /*0054*/ 	.short	0x0006
        /*0056*/ 	.short	0x0030
        /*0058*/ 	.byte	0x00, 0xf0, 0x21, 0x00


	//----- nvinfo : EIATTR_KPARAM_INFO
	.align		4
.L_487:
        /*005c*/ 	.byte	0x04, 0x17
        /*005e*/ 	.short	(.L_489 - .L_488)
.L_488:
        /*0060*/ 	.word	0x00000000
        /*0064*/ 	.short	0x0005
        /*0066*/ 	.short	0x0028
        /*0068*/ 	.byte	0x00, 0xf0, 0x21, 0x00


	//----- nvinfo : EIATTR_KPARAM_INFO
	.align		4
.L_489:
        /*006c*/ 	.byte	0x04, 0x17
        /*006e*/ 	.short	(.L_491 - .L_490)
.L_490:
        /*0070*/ 	.word	0x00000000
        /*0074*/ 	.short	0x0004
        /*0076*/ 	.short	0x0020
        /*0078*/ 	.byte	0x00, 0xf0, 0x21, 0x00


	//----- nvinfo : EIATTR_KPARAM_INFO
	.align		4
.L_491:
        /*007c*/ 	.byte	0x04, 0x17
        /*007e*/ 	.short	(.L_493 - .L_492)
.L_492:
        /*0080*/ 	.word	0x00000000
        /*0084*/ 	.short	0x0003
        /*0086*/ 	.short	0x0018
        /*0088*/ 	.byte	0x00, 0xf0, 0x21, 0x00


	//----- nvinfo : EIATTR_KPARAM_INFO
	.align		4
.L_493:
        /*008c*/ 	.byte	0x04, 0x17
        /*008e*/ 	.short	(.L_495 - .L_494)
.L_494:
        /*0090*/ 	.word	0x00000000
        /*0094*/ 	.short	0x0002
        /*0096*/ 	.short	0x0010
        /*0098*/ 	.byte	0x00, 0xf0, 0x21, 0x00


	//----- nvinfo : EIATTR_KPARAM_INFO
	.align		4
.L_495:
        /*009c*/ 	.byte	0x04, 0x17
        /*009e*/ 	.short	(.L_497 - .L_496)
.L_496:
        /*00a0*/ 	.word	0x00000000
        /*00a4*/ 	.short	0x0001
        /*00a6*/ 	.short	0x0008
        /*00a8*/ 	.byte	0x00, 0xf0, 0x21, 0x00


	//----- nvinfo : EIATTR_KPARAM_INFO
	.align		4
.L_497:
        /*00ac*/ 	.byte	0x04, 0x17
        /*00ae*/ 	.short	(.L_499 - .L_498)
.L_498:
        /*00b0*/ 	.word	0x00000000
        /*00b4*/ 	.short	0x0000
        /*00b6*/ 	.short	0x0000
        /*00b8*/ 	.byte	0x00, 0xf0, 0x21, 0x00


	//----- nvinfo : EIATTR_MAXREG_COUNT
	.align		4
.L_499:
        /*00bc*/ 	.byte	0x03, 0x1b
        /*00be*/ 	.short	0x00ff


	//----- nvinfo : EIATTR_MERCURY_ISA_VERSION
	.align		4
        /*00c0*/ 	.byte	0x03, 0x5f
        /*00c2*/ 	.short	0x0000


	//----- nvinfo : EIATTR_EXIT_INSTR_OFFSETS
	.align		4
        /*00c4*/ 	.byte	0x04, 0x1c
        /*00c6*/ 	.short	(.L_501 - .L_500)


	//   ....[0]....
.L_500:
        /*00c8*/ 	.word	0x000002c0


	//   ....[1]....
        /*00cc*/ 	.word	0x00000b70


	//   ....[2]....
        /*00d0*/ 	.word	0x000014a0


	//----- nvinfo : EIATTR_CRS_STACK_SIZE
	.align		4
.L_501:
        /*00d4*/ 	.byte	0x04, 0x1e
        /*00d6*/ 	.short	(.L_503 - .L_502)
.L_502:
        /*00d8*/ 	.word	0x00000000
.L_503:


//--------------------- .nv.info._Z31batchnorm_forward_c_last_kernelIN3c104HalfEffLi4EEvPKT_S4_PKT0_S7_PKT1_SA_PS2_iib --------------------------
	.section	.nv.info._Z31batchnorm_forward_c_last_kernelIN3c104HalfEffLi4EEvPKT_S4_PKT0_S7_PKT1_SA_PS2_iib,"",@"SHT_CUDA_INFO"
	.sectionflags	@""
	.align	4


	//----- nvinfo : EIATTR_CUDA_API_VERSION
	.align		4
        /*0000*/ 	.byte	0x04, 0x37
        /*0002*/ 	.short	(.L_505 - .L_504)
.L_504:
        /*0004*/ 	.word	0x00000082


	//----- nvinfo : EIATTR_SW2861232_WAR
	.align		4
.L_505:
        /*0008*/ 	.byte	0x01, 0x35
	.zero		2


	//----- nvinfo : EIATTR_PARAM_CBANK
	.align		4
        /*000c*/ 	.byte	0x04, 0x0a
        /*000e*/ 	.short	(.L_507 - .L_506)
	.align		4
.L_506:
        /*0010*/ 	.word	index@(.nv.constant0._Z31batchnorm_forward_c_last_kernelIN3c104HalfEffLi4EEvPKT_S4_PKT0_S7_PKT1_SA_PS2_iib)
        /*0014*/ 	.short	0x0160
        /*0016*/ 	.short	0x0041


	//----- nvinfo : EIATTR_CBANK_PARAM_SIZE
	.align		4
.L_507:
        /*0018*/ 	.byte	0x03, 0x19
        /*001a*/ 	.short	0x0041


	//----- nvinfo : EIATTR_KPARAM_INFO
	.align		4
        /*001c*/ 	.byte	0x04, 0x17
        /*001e*/ 	.short	(.L_509 - .L_508)
.L_508:
        /*0020*/ 	.word	0x00000000
        /*0024*/ 	.short	0x0009
        /*0026*/ 	.short	0x0040
        /*0028*/ 	.byte	0x00, 0xf0, 0x05, 0x00


	//----- nvinfo : EIATTR_KPARAM_INFO
	.align		4
.L_509:
        /*002c*/ 	.byte	0x04, 0x17
        /*002e*/ 	.short	(.L_511 - .L_510)
.L_510:
        /*0030*/ 	.word	0x00000000
        /*0034*/ 	.short	0x0008
        /*0036*/ 	.short	0x003c
        /*0038*/ 	.byte	0x00, 0xf0, 0x11, 0x00


	//----- nvinfo : EIATTR_KPARAM_INFO
	.align		4
.L_511:
        /*003c*/ 	.byte	0x04, 0x17
        /*003e*/ 	.short	(.L_513 - .L_512)
.L_512:
        /*0040*/ 	.word	0x00000000
        /*0044*/ 	.short	0x0007
        /*0046*/ 	.short	0x0038
        /*0048*/ 	.byte	0x00, 0xf0, 0x11, 0x00


	//----- nvinfo : EIATTR_KPARAM_INFO
	.align		4
.L_513:
        /*004c*/ 	.byte	0x04, 0x17
        /*004e*/ 	.short	(.L_515 - .L_514)
.L_514:
        /*0050*/ 	.word	0x00000000
        /*0054*/ 	.short	0x0006
        /*0056*/ 	.short	0x0030
        /*0058*/ 	.byte	0x00, 0xf0, 0x21, 0x00


	//----- nvinfo : EIATTR_KPARAM_INFO
	.align		4
.L_515:
        /*005c*/ 	.byte	0x04, 0x17
        /*005e*/ 	.short	(.L_517 - .L_516)
.L_516:
        /*0060*/ 	.word	0x00000000
        /*0064*/ 	.short	0x0005
        /*0066*/ 	.short	0x0028
        /*0068*/ 	.byte	0x00, 0xf0, 0x21, 0x00


	//----- nvinfo : EIATTR_KPARAM_INFO
	.align		4
.L_517:
        /*006c*/ 	.byte	0x04, 0x17
        /*006e*/ 	.short	(.L_519 - .L_518)
.L_518:
        /*0070*/ 	.word	0x00000000
        /*0074*/ 	.short	0x0004
        /*0076*/ 	.short	0x0020
        /*0078*/ 	.byte	0x00, 0xf0, 0x21, 0x00


	//----- nvinfo : EIATTR_KPARAM_INFO
	.align		4
.L_519:
        /*007c*/ 	.byte	0x04, 0x17
        /*007e*/ 	.short	(.L_521 - .L_520)
.L_520:
        /*0080*/ 	.word	0x00000000
        /*0084*/ 	.short	0x0003
        /*0086*/ 	.short	0x0018
        /*0088*/ 	.byte	0x00, 0xf0, 0x21, 0x00


	//----- nvinfo : EIATTR_KPARAM_INFO
	.align		4
.L_521:
        /*008c*/ 	.byte	0x04, 0x17
        /*008e*/ 	.short	(.L_523 - .L_522)
.L_522:
        /*0090*/ 	.word	0x00000000
        /*0094*/ 	.short	0x0002
        /*0096*/ 	.short	0x0010
        /*0098*/ 	.byte	0x00, 0xf0, 0x21, 0x00


	//----- nvinfo : EIATTR_KPARAM_INFO
	.align		4
.L_523:
        /*009c*/ 	.byte	0x04, 0x17
        /*009e*/ 	.short	(.L_525 - .L_524)
.L_524:
        /*00a0*/ 	.word	0x00000000
        /*00a4*/ 	.short	0x0001
        /*00a6*/ 	.short	0x0008
        /*00a8*/ 	.byte	0x00, 0xf0, 0x21, 0x00


	//----- nvinfo : EIATTR_KPARAM_INFO
	.align		4
.L_525:
        /*00ac*/ 	.byte	0x04, 0x17
        /*00ae*/ 	.short	(.L_527 - .L_526)
.L_526:
        /*00b0*/ 	.word	0x00000000
        /*00b4*/ 	.short	0x0000
        /*00b6*/ 	.short	0x0000
        /*00b8*/ 	.byte	0x00, 0xf0, 0x21, 0x00


	//----- nvinfo : EIATTR_MAXREG_COUNT
	.align		4
.L_527:
        /*00bc*/ 	.byte	0x03, 0x1b
        /*00be*/ 	.short	0x00ff


	//----- nvinfo : EIATTR_MERCURY_ISA_VERSION
	.align		4
        /*00c0*/ 	.byte	0x03, 0x5f
        /*00c2*/ 	.short	0x0000


	//----- nvinfo : EIATTR_EXIT_INSTR_OFFSETS
	.align		4
        /*00c4*/ 	.byte	0x04, 0x1c
        /*00c6*/ 	.short	(.L_529 - .L_528)


	//   ....[0]....
.L_528:
        /*00c8*/ 	.word	0x000002b0


	//   ....[1]....
        /*00cc*/ 	.word	0x00000b50


	//   ....[2]....
        /*00d0*/ 	.word	0x00001480


	//----- nvinfo : EIATTR_CRS_STACK_SIZE
	.align		4
.L_529:
        /*00d4*/ 	.byte	0x04, 0x1e
        /*00d6*/ 	.short	(.L_531 - .L_530)
.L_530:
        /*00d8*/ 	.word	0x00000000
.L_531:


//--------------------- .nv.info._Z31batchnorm_forward_c_last_kernelIfffLi4EEvPKT_S2_PKT0_S5_PKT1_S8_PS0_iib --------------------------
	.section	.nv.info._Z31batchnorm_forward_c_last_kernelIfffLi4EEvPKT_S2_PKT0_S5_PKT1_S8_PS0_iib,"",@"SHT_CUDA_INFO"
	.sectionflags	@""
	.align	4


	//----- nvinfo : EIATTR_CUDA_API_VERSION
	.align		4
        /*0000*/ 	.byte	0x04, 0x37
        /*0002*/ 	.short	(.L_533 - .L_532)
.L_532:
        /*0004*/ 	.word	0x00000082


	//----- nvinfo : EIATTR_SW2861232_WAR
	.align		4
.L_533:
        /*0008*/ 	.byte	0x01, 0x35
	.zero		2


	//----- nvinfo : EIATTR_PARAM_CBANK
	.align		4
        /*000c*/ 	.byte	0x04, 0x0a
        /*000e*/ 	.short	(.L_535 - .L_534)
	.align		4
.L_534:
        /*0010*/ 	.word	index@(.nv.constant0._Z31batchnorm_forward_c_last_kernelIfffLi4EEvPKT_S2_PKT0_S5_PKT1_S8_PS0_iib)
        /*0014*/ 	.short	0x0160
        /*0016*/ 	.short	0x0041


	//----- nvinfo : EIATTR_CBANK_PARAM_SIZE
	.align		4
.L_535:
        /*0018*/ 	.byte	0x03, 0x19
        /*001a*/ 	.short	0x0041


	//----- nvinfo : EIATTR_KPARAM_INFO
	.align		4
        /*001c*/ 	.byte	0x04, 0x17
        /*001e*/ 	.short	(.L_537 - .L_536)
.L_536:
        /*0020*/ 	.word	0x00000000
        /*0024*/ 	.short	0x0009
        /*0026*/ 	.short	0x0040
        /*0028*/ 	.byte	0x00, 0xf0, 0x05, 0x00


	//----- nvinfo : EIATTR_KPARAM_INFO
	.align		4
.L_537:
        /*002c*/ 	.byte	0x04, 0x17
        /*002e*/ 	.short	(.L_539 - .L_538)
.L_538:
        /*0030*/ 	.word	0x00000000
        /*0034*/ 	.short	0x0008
        /*0036*/ 	.short	0x003c
        /*0038*/ 	.byte	0x00, 0xf0, 0x11, 0x00


	//----- nvinfo : EIATTR_KPARAM_INFO
	.align		4
.L_539:
        /*003c*/ 	.byte	0x04, 0x17
        /*003e*/ 	.short	(.L_541 - .L_540)
.L_540:
        /*0040*/ 	.word	0x00000000
        /*0044*/ 	.short	0x0007
        /*0046*/ 	.short	0x0038
        /*0048*/ 	.byte	0x00, 0xf0, 0x11, 0x00


	//----- nvinfo : EIATTR_KPARAM_INFO
	.align		4
.L_541:
        /*004c*/ 	.byte	0x04, 0x17
        /*004e*/ 	.short	(.L_543 - .L_542)
.L_542:
        /*0050*/ 	.word	0x00000000
        /*0054*/ 	.short	0x0006
        /*0056*/ 	.short	0x0030
        /*0058*/ 	.byte	0x00, 0xf0, 0x21, 0x00


	//----- nvinfo : EIATTR_KPARAM_INFO
	.align		4
.L_543:
        /*005c*/ 	.byte	0x04, 0x17
        /*005e*/ 	.short	(.L_545 - .L_544)
.L_544:
        /*0060*/ 	.word	0x00000000
        /*0064*/ 	.short	0x0005
        /*0066*/ 	.short	0x0028
        /*0068*/ 	.byte	0x00, 0xf0, 0x21, 0x00


	//----- nvinfo : EIATTR_KPARAM_INFO
	.align		4
.L_545:
        /*006c*/ 	.byte	0x04, 0x17
        /*006e*/ 	.short	(.L_547 - .L_546)
.L_546:
        /*0070*/ 	.word	0x00000000
        /*0074*/ 	.short	0x0004
        /*0076*/ 	.short	0x0020
        /*0078*/ 	.byte	0x00, 0xf0, 0x21, 0x00


	//----- nvinfo : EIATTR_KPARAM_INFO
	.align		4
.L_547:
        /*007c*/ 	.byte	0x04, 0x17
        /*007e*/ 	.short	(.L_549 - .L_548)
.L_548:
        /*0080*/ 	.word	0x00000000
        /*0084*/ 	.short	0x0003
        /*0086*/ 	.short	0x0018
        /*0088*/ 	.byte	0x00, 0xf0, 0x21, 0x00


	//----- nvinfo : EIATTR_KPARAM_INFO
	.align		4
.L_549:
        /*008c*/ 	.byte	0x04, 0x17
        /*008e*/ 	.short	(.L_551 - .L_550)
.L_550:
        /*0090*/ 	.word	0x00000000
        /*0094*/ 	.short	0x0002
        /*0096*/ 	.short	0x0010
        /*0098*/ 	.byte	0x00, 0xf0, 0x21, 0x00


	//----- nvinfo : EIATTR_KPARAM_INFO
	.align		4
.L_551:
        /*009c*/ 	.byte	0x04, 0x17
        /*009e*/ 	.short	(.L_553 - .L_552)
.L_552:
        /*00a0*/ 	.word	0x00000000
        /*00a4*/ 	.short	0x0001
        /*00a6*/ 	.short	0x0008
        /*00a8*/ 	.byte	0x00, 0xf0, 0x21, 0x00


	//----- nvinfo : EIATTR_KPARAM_INFO
	.align		4
.L_553:
        /*00ac*/ 	.byte	0x04, 0x17
        /*00ae*/ 	.short	(.L_555 - .L_554)
.L_554:
        /*00b0*/ 	.word	0x00000000
        /*00b4*/ 	.short	0x0000
        /*00b6*/ 	.short	0x0000
        /*00b8*/ 	.byte	0x00, 0xf0, 0x21, 0x00


	//----- nvinfo : EIATTR_MAXREG_COUNT
	.align		4
.L_555:
        /*00bc*/ 	.byte	0x03, 0x1b
        /*00be*/ 	.short	0x00ff


	//----- nvinfo : EIATTR_MERCURY_ISA_VERSION
	.align		4
        /*00c0*/ 	.byte	0x03, 0x5f
        /*00c2*/ 	.short	0x0000


	//----- nvinfo : EIATTR_EXIT_INSTR_OFFSETS
	.align		4
        /*00c4*/ 	.byte	0x04, 0x1c
        /*00c6*/ 	.short	(.L_557 - .L_556)


	//   ....[0]....
.L_556:
        /*00c8*/ 	.word	0x000002b0


	//   ....[1]....
        /*00cc*/ 	.word	0x00000960


	//   ....[2]....
        /*00d0*/ 	.word	0x00001030


	//----- nvinfo : EIATTR_CRS_STACK_SIZE
	.align		4
.L_557:
        /*00d4*/ 	.byte	0x04, 0x1e
        /*00d6*/ 	.short	(.L_559 - .L_558)
.L_558:
        /*00d8*/ 	.word	0x00000000
.L_559:


//--------------------- .nv.info._Z21welford_kernel_c_lastIN3c104HalfEffLi4EEvPKT_PT1_S6_PVT0_Piii --------------------------
	.section	.nv.info._Z21welford_kernel_c_lastIN3c104HalfEffLi4EEvPKT_PT1_S6_PVT0_Piii,"",@"SHT_CUDA_INFO"
	.sectionflags	@""
	.align	4


	//----- nvinfo : EIATTR_CUDA_API_VERSION
	.align		4
        /*0000*/ 	.byte	0x04, 0x37
        /*0002*/ 	.short	(.L_561 - .L_560)
.L_560:
        /*0004*/ 	.word	0x00000082


	//----- nvinfo : EIATTR_SW2861232_WAR
	.align		4
.L_561:
        /*0008*/ 	.byte	0x01, 0x35
	.zero		2


	//----- nvinfo : EIATTR_PARAM_CBANK
	.align		4
        /*000c*/ 	.byte	0x04, 0x0a
        /*000e*/ 	.short	(.L_563 - .L_562)
	.align		4
.L_562:
        /*0010*/ 	.word	index@(.nv.constant0._Z21welford_kernel_c_lastIN3c104HalfEffLi4EEvPKT_PT1_S6_PVT0_Piii)
        /*0014*/ 	.short	0x0160
        /*0016*/ 	.short	0x0030


	//----- nvinfo : EIATTR_CBANK_PARAM_SIZE
	.align		4
.L_563:
        /*0018*/ 	.byte	0x03, 0x19
        /*001a*/ 	.short	0x0030


	//----- nvinfo : EIATTR_KPARAM_INFO
	.align		4
        /*001c*/ 	.byte	0x04, 0x17
        /*001e*/ 	.short	(.L_565 - .L_564)
.L_564:
        /*0020*/ 	.word	0x00000000
        /*0024*/ 	.short	0x0006
        /*0026*/ 	.short	0x002c
        /*0028*/ 	.byte	0x00, 0xf0, 0x11, 0x00


	//----- nvinfo : EIATTR_KPARAM_INFO
	.align		4
.L_565:
        /*002c*/ 	.byte	0x04, 0x17
        /*002e*/ 	.short	(.L_567 - .L_566)
.L_566:
        /*0030*/ 	.word	0x00000000
        /*0034*/ 	.short	0x0005
        /*0036*/ 	.short	0x0028
        /*0038*/ 	.byte	0x00, 0xf0, 0x11, 0x00


	//----- nvinfo : EIATTR_KPARAM_INFO
	.align		4
.L_567:
        /*003c*/ 	.byte	0x04, 0x17
        /*003e*/ 	.short	(.L_569 - .L_568)
.L_568:
        /*0040*/ 	.word	0x00000000
        /*0044*/ 	.short	0x0004
        /*0046*/ 	.short	0x0020
        /*0048*/ 	.byte	0x00, 0xf0, 0x21, 0x00


	//----- nvinfo : EIATTR_KPARAM_INFO
	.align		4
.L_569:
        /*004c*/ 	.byte	0x04, 0x17
        /*004e*/ 	.short	(.L_571 - .L_570)
.L_570:
        /*0050*/ 	.word	0x00000000
        /*0054*/ 	.short	0x0003
        /*0056*/ 	.short	0x0018
        /*0058*/ 	.byte	0x00, 0xf0, 0x21, 0x00


	//----- nvinfo : EIATTR_KPARAM_INFO
	.align		4
.L_571:
        /*005c*/ 	.byte	0x04, 0x17
        /*005e*/ 	.short	(.L_573 - .L_572)
.L_572:
        /*0060*/ 	.word	0x00000000
        /*0064*/ 	.short	0x0002
        /*0066*/ 	.short	0x0010
        /*0068*/ 	.byte	0x00, 0xf0, 0x21, 0x00


	//----- nvinfo : EIATTR_KPARAM_INFO
	.align		4
.L_573:
        /*006c*/ 	.byte	0x04, 0x17
        /*006e*/ 	.short	(.L_575 - .L_574)
.L_574:
        /*0070*/ 	.word	0x00000000
        /*0074*/ 	.short	0x0001
        /*0076*/ 	.short	0x0008
        /*0078*/ 	.byte	0x00, 0xf0, 0x21, 0x00


	//----- nvinfo : EIATTR_KPARAM_INFO
	.align		4
.L_575:
        /*007c*/ 	.byte	0x04, 0x17
        /*007e*/ 	.short	(.L_577 - .L_576)
.L_576:
        /*0080*/ 	.word	0x00000000
        /*0084*/ 	.short	0x0000
        /*0086*/ 	.short	0x0000
        /*0088*/ 	.byte	0x00, 0xf0, 0x21, 0x00


	//----- nvinfo : EIATTR_MAXREG_COUNT
	.align		4
.L_577:
        /*008c*/ 	.byte	0x03, 0x1b
        /*008e*/ 	.short	0x00ff


	//----- nvinfo : EIATTR_NUM_BARRIERS
	.align		4
        /*0090*/ 	.byte	0x02, 0x4c
        /*0092*/ 	.byte	0x01
	.zero		1


	//----- nvinfo : EIATTR_MERCURY_ISA_VERSION
	.align		4
        /*0094*/ 	.byte	0x03, 0x5f
        /*0096*/ 	.short	0x0000


	//----- nvinfo : EIATTR_INT_WARP_WIDE_INSTR_OFFSETS
	.align		4
        /*0098*/ 	.byte	0x04, 0x31
        /*009a*/ 	.short	(.L_579 - .L_578)


	//   ....[0]....
.L_578:
        /*009c*/ 	.word	0x00005040


	//   ....[1]....
        /*00a0*/ 	.word	0x000050f0


	//----- nvinfo : EIATTR_EXIT_INSTR_OFFSETS
	.align		4
.L_579:
        /*00a4*/ 	.byte	0x04, 0x1c
        /*00a6*/ 	.short	(.L_581 - .L_580)


	//   ....[0]....
.L_580:
        /*00a8*/ 	.word	0x00004e30


	//   ....[1]....
        /*00ac*/ 	.word	0x00004e90


	//   ....[2]....
        /*00b0*/ 	.word	0x00005180


	//   ....[3]....
        /*00b4*/ 	.word	0x000096c0


	//   ....[4]....
        /*00b8*/ 	.word	0x00009720


	//----- nvinfo : EIATTR_CRS_STACK_SIZE
	.align		4
.L_581:
        /*00bc*/ 	.byte	0x04, 0x1e
        /*00be*/ 	.short	(.L_583 - .L_582)
.L_582:
        /*00c0*/ 	.word	0x00000000
.L_583:


//--------------------- .nv.info._Z21welford_kernel_c_lastIfffLi4EEvPKT_PT1_S4_PVT0_Piii --------------------------
	.section	.nv.info._Z21welford_kernel_c_lastIfffLi4EEvPKT_PT1_S4_PVT0_Piii,"",@"SHT_CUDA_INFO"
	.sectionflags	@""
	.align	4


	//----- nvinfo : EIATTR_CUDA_API_VERSION
	.align		4
        /*0000*/ 	.byte	0x04, 0x37
        /*0002*/ 	.short	(.L_585 - .L_584)
.L_584:
        /*0004*/ 	.word	0x00000082


	//----- nvinfo : EIATTR_SW2861232_WAR
	.align		4
.L_585:
        /*0008*/ 	.byte	0x01, 0x35
	.zero		2


	//----- nvinfo : EIATTR_PARAM_CBANK
	.align		4
        /*000c*/ 	.byte	0x04, 0x0a
        /*000e*/ 	.short	(.L_587 - .L_586)
	.align		4
.L_586:
        /*0010*/ 	.word	index@(.nv.constant0._Z21welford_kernel_c_lastIfffLi4EEvPKT_PT1_S4_PVT0_Piii)
        /*0014*/ 	.short	0x0160
        /*0016*/ 	.short	0x0030


	//----- nvinfo : EIATTR_CBANK_PARAM_SIZE
	.align		4
.L_587:
        /*0018*/ 	.byte	0x03, 0x19
        /*001a*/ 	.short	0x0030


	//----- nvinfo : EIATTR_KPARAM_INFO
	.align		4
        /*001c*/ 	.byte	0x04, 0x17
        /*001e*/ 	.short	(.L_589 - .L_588)
.L_588:
        /*0020*/ 	.word	0x00000000
        /*0024*/ 	.short	0x0006
        /*0026*/ 	.short	0x002c
        /*0028*/ 	.byte	0x00, 0xf0, 0x11, 0x00


	//----- nvinfo : EIATTR_KPARAM_INFO
	.align		4
.L_589:
        /*002c*/ 	.byte	0x04, 0x17
        /*002e*/ 	.short	(.L_591 - .L_590)
.L_590:
        /*0030*/ 	.word	0x00000000
        /*0034*/ 	.short	0x0005
        /*0036*/ 	.short	0x0028
        /*0038*/ 	.byte	0x00, 0xf0, 0x11, 0x00


	//----- nvinfo : EIATTR_KPARAM_INFO
	.align		4
.L_591:
        /*003c*/ 	.byte	0x04, 0x17
        /*003e*/ 	.short	(.L_593 - .L_592)
.L_592:
        /*0040*/ 	.word	0x00000000
        /*0044*/ 	.short	0x0004
        /*0046*/ 	.short	0x0020
        /*0048*/ 	.byte	0x00, 0xf0, 0x21, 0x00


	//----- nvinfo : EIATTR_KPARAM_INFO
	.align		4
.L_593:
        /*004c*/ 	.byte	0x04, 0x17
        /*004e*/ 	.short	(.L_595 - .L_594)
.L_594:
        /*0050*/ 	.word	0x00000000
        /*0054*/ 	.short	0x0003
        /*0056*/ 	.short	0x0018
        /*0058*/ 	.byte	0x00, 0xf0, 0x21, 0x00


	//----- nvinfo : EIATTR_KPARAM_INFO
	.align		4
.L_595:
        /*005c*/ 	.byte	0x04, 0x17
        /*005e*/ 	.short	(.L_597 - .L_596)
.L_596:
        /*0060*/ 	.word	0x00000000
        /*0064*/ 	.short	0x0002
        /*0066*/ 	.short	0x0010
        /*0068*/ 	.byte	0x00, 0xf0, 0x21, 0x00


	//----- nvinfo : EIATTR_KPARAM_INFO
	.align		4
.L_597:
        /*006c*/ 	.byte	0x04, 0x17
        /*006e*/ 	.short	(.L_599 - .L_598)
.L_598:
        /*0070*/ 	.word	0x00000000
        /*0074*/ 	.short	0x0001
        /*0076*/ 	.short	0x0008
        /*0078*/ 	.byte	0x00, 0xf0, 0x21, 0x00


	//----- nvinfo : EIATTR_KPARAM_INFO
	.align		4
.L_599:
        /*007c*/ 	.byte	0x04, 0x17
        /*007e*/ 	.short	(.L_601 - .L_600)
.L_600:
        /*0080*/ 	.word	0x00000000
        /*0084*/ 	.short	0x0000
        /*0086*/ 	.short	0x0000
        /*0088*/ 	.byte	0x00, 0xf0, 0x21, 0x00


	//----- nvinfo : EIATTR_MAXREG_COUNT
	.align		4
.L_601:
        /*008c*/ 	.byte	0x03, 0x1b
        /*008e*/ 	.short	0x00ff


	//----- nvinfo : EIATTR_NUM_BARRIERS
	.align		4
        /*0090*/ 	.byte	0x02, 0x4c
        /*0092*/ 	.byte	0x01
	.zero		1


	//----- nvinfo : EIATTR_MERCURY_ISA_VERSION
	.align		4
        /*0094*/ 	.byte	0x03, 0x5f
        /*0096*/ 	.short	0x0000


	//----- nvinfo : EIATTR_INT_WARP_WIDE_INSTR_OFFSETS
	.align		4
        /*0098*/ 	.byte	0x04, 0x31
        /*009a*/ 	.short	(.L_603 - .L_602)


	//   ....[0]....
.L_602:
        /*009c*/ 	.word	0x00005010


	//   ....[1]....
        /*00a0*/ 	.word	0x000050c0


	//----- nvinfo : EIATTR_EXIT_INSTR_OFFSETS
	.align		4
.L_603:
        /*00a4*/ 	.byte	0x04, 0x1c
        /*00a6*/ 	.short	(.L_605 - .L_604)


	//   ....[0]....
.L_604:
        /*00a8*/ 	.word	0x00004e00


	//   ....[1]....
        /*00ac*/ 	.word	0x00004e60


	//   ....[2]....
        /*00b0*/ 	.word	0x00005150


	//   ....[3]....
        /*00b4*/ 	.word	0x000096a0


	//   ....[4]....
        /*00b8*/ 	.word	0x00009700


	//----- nvinfo : EIATTR_CRS_STACK_SIZE
	.align		4
.L_605:
        /*00bc*/ 	.byte	0x04, 0x1e
        /*00be*/ 	.short	(.L_607 - .L_606)
.L_606:
        /*00c0*/ 	.word	0x00000000
.L_607:


//--------------------- .nv.info._Z23welford_kernel_parallelIN3c104HalfEEvPKT_S4_PKiPS2_S7_S7_iif --------------------------
	.section	.nv.info._Z23welford_kernel_parallelIN3c104HalfEEvPKT_S4_PKiPS2_S7_S7_iif,"",@"SHT_CUDA_INFO"
	.sectionflags	@""
	.align	4


	//----- nvinfo : EIATTR_CUDA_API_VERSION
	.align		4
        /*0000*/ 	.byte	0x04, 0x37
        /*0002*/ 	.short	(.L_609 - .L_608)
.L_608:
        /*0004*/ 	.word	0x00000082


	//----- nvinfo : EIATTR_SW2861232_WAR
	.align		4
.L_609:
        /*0008*/ 	.byte	0x01, 0x35
	.zero		2


	//----- nvinfo : EIATTR_PARAM_CBANK
	.align		4
        /*000c*/ 	.byte	0x04, 0x0a
        /*000e*/ 	.short	(.L_611 - .L_610)
	.align		4
.L_610:
        /*0010*/ 	.word	index@(.nv.constant0._Z23welford_kernel_parallelIN3c104HalfEEvPKT_S4_PKiPS2_S7_S7_iif)
        /*0014*/ 	.short	0x0160
        /*0016*/ 	.short	0x003c


	//----- nvinfo : EIATTR_CBANK_PARAM_SIZE
	.align		4
.L_611:
        /*0018*/ 	.byte	0x03, 0x19
        /*001a*/ 	.short	0x003c


	//----- nvinfo : EIATTR_KPARAM_INFO
	.align		4
        /*001c*/ 	.byte	0x04, 0x17
        /*001e*/ 	.short	(.L_613 - .L_612)
.L_612:
        /*0020*/ 	.word	0x00000000
        /*0024*/ 	.short	0x0008
        /*0026*/ 	.short	0x0038
        /*0028*/ 	.byte	0x00, 0xf0, 0x11, 0x00


	//----- nvinfo : EIATTR_KPARAM_INFO
	.align		4
.L_613:
        /*002c*/ 	.byte	0x04, 0x17
        /*002e*/ 	.short	(.L_615 - .L_614)
.L_614:
        /*0030*/ 	.word	0x00000000
        /*0034*/ 	.short	0x0007
        /*0036*/ 	.short	0x0034
        /*0038*/ 	.byte	0x00, 0xf0, 0x11, 0x00


	//----- nvinfo : EIATTR_KPARAM_INFO
	.align		4
.L_615:
        /*003c*/ 	.byte	0x04, 0x17
        /*003e*/ 	.short	(.L_617 - .L_616)
.L_616:
        /*0040*/ 	.word	0x00000000
        /*0044*/ 	.short	0x0006
        /*0046*/ 	.short	0x0030
        /*0048*/ 	.byte	0x00, 0xf0, 0x11, 0x00


	//----- nvinfo : EIATTR_KPARAM_INFO
	.align		4
.L_617:
        /*004c*/ 	.byte	0x04, 0x17
        /*004e*/ 	.short	(.L_619 - .L_618)
.L_618:
        /*0050*/ 	.word	0x00000000
        /*0054*/ 	.short	0x0005
        /*0056*/ 	.short	0x0028
        /*0058*/ 	.byte	0x00, 0xf0, 0x21, 0x00


	//----- nvinfo : EIATTR_KPARAM_INFO
	.align		4
.L_619:
        /*005c*/ 	.byte	0x04, 0x17
        /*005e*/ 	.short	(.L_621 - .L_620)
.L_620:
        /*0060*/ 	.word	0x00000000
        /*0064*/ 	.short	0x0004
        /*0066*/ 	.short	0x0020
        /*0068*/ 	.byte	0x00, 0xf0, 0x21, 0x00


	//----- nvinfo : EIATTR_KPARAM_INFO
	.align		4
.L_621:
        /*006c*/ 	.byte	0x04, 0x17
        /*006e*/ 	.short	(.L_623 - .L_622)
.L_622:
        /*0070*/ 	.word	0x00000000
        /*0074*/ 	.short	0x0003
        /*0076*/ 	.short	0x0018
        /*0078*/ 	.byte	0x00, 0xf0, 0x21, 0x00


	//----- nvinfo : EIATTR_KPARAM_INFO
	.align		4
.L_623:
        /*007c*/ 	.byte	0x04, 0x17
        /*007e*/ 	.short	(.L_625 - .L_624)
.L_624:
        /*0080*/ 	.word	0x00000000
        /*0084*/ 	.short	0x0002
        /*0086*/ 	.short	0x0010
        /*0088*/ 	.byte	0x00, 0xf0, 0x21, 0x00


	//----- nvinfo : EIATTR_KPARAM_INFO
	.align		4
.L_625:
        /*008c*/ 	.byte	0x04, 0x17
        /*008e*/ 	.short	(.L_627 - .L_626)
.L_626:
        /*0090*/ 	.word	0x00000000
        /*0094*/ 	.short	0x0001
        /*0096*/ 	.short	0x0008
        /*0098*/ 	.byte	0x00, 0xf0, 0x21, 0x00


	//----- nvinfo : EIATTR_KPARAM_INFO
	.align		4
.L_627:
        /*009c*/ 	.byte	0x04, 0x17
        /*009e*/ 	.short	(.L_629 - .L_628)
.L_628:
        /*00a0*/ 	.word	0x00000000
        /*00a4*/ 	.short	0x0000
        /*00a6*/ 	.short	0x0000
        /*00a8*/ 	.byte	0x00, 0xf0, 0x21, 0x00


	//----- nvinfo : EIATTR_MAXREG_COUNT
	.align		4
.L_629:
        /*00ac*/ 	.byte	0x03, 0x1b
        /*00ae*/ 	.short	0x00ff


	//----- nvinfo : EIATTR_MERCURY_ISA_VERSION
	.align		4
        /*00b0*/ 	.byte	0x03, 0x5f
        /*00b2*/ 	.short	0x0000


	//----- nvinfo : EIATTR_EXIT_INSTR_OFFSETS
	.align		4
        /*00b4*/ 	.byte	0x04, 0x1c
        /*00b6*/ 	.short	(.L_631 - .L_630)


	//   ....[0]....
.L_630:
        /*00b8*/ 	.word	0x00000050


	//   ....[1]....
        /*00bc*/ 	.word	0x000001d0


	//   ....[2]....
        /*00c0*/ 	.word	0x00001e10


	//----- nvinfo : EIATTR_CRS_STACK_SIZE
	.align		4
.L_631:
        /*00c4*/ 	.byte	0x04, 0x1e
        /*00c6*/ 	.short	(.L_633 - .L_632)
.L_632:
        /*00c8*/ 	.word	0x00000000
.L_633:


//--------------------- .nv.info._Z23welford_kernel_parallelIfEvPKT_S2_PKiPS0_S5_S5_iif --------------------------
	.section	.nv.info._Z23welford_kernel_parallelIfEvPKT_S2_PKiPS0_S5_S5_iif,"",@"SHT_CUDA_INFO"
	.sectionflags	@""
	.align	4


	//----- nvinfo : EIATTR_CUDA_API_VERSION
	.align		4
        /*0000*/ 	.byte	0x04, 0x37
        /*0002*/ 	.short	(.L_635 - .L_634)
.L_634:
        /*0004*/ 	.word	0x00000082


	//----- nvinfo : EIATTR_SW2861232_WAR
	.align		4
.L_635:
        /*0008*/ 	.byte	0x01, 0x35
	.zero		2


	//----- nvinfo : EIATTR_PARAM_CBANK
	.align		4
        /*000c*/ 	.byte	0x04, 0x0a
        /*000e*/ 	.short	(.L_637 - .L_636)
	.align		4
.L_636:
        /*0010*/ 	.word	index@(.nv.constant0._Z23welford_kernel_parallelIfEvPKT_S2_PKiPS0_S5_S5_iif)
        /*0014*/ 	.short	0x0160
        /*0016*/ 	.short	0x003c


	//----- nvinfo : EIATTR_CBANK_PARAM_SIZE
	.align		4
.L_637:
        /*0018*/ 	.byte	0x03, 0x19
        /*001a*/ 	.short	0x003c


	//----- nvinfo : EIATTR_KPARAM_INFO
	.align		4
        /*001c*/ 	.byte	0x04, 0x17
        /*001e*/ 	.short	(.L_639 - .L_638)
.L_638:
        /*0020*/ 	.word	0x00000000
        /*0024*/ 	.short	0x0008
        /*0026*/ 	.short	0x0038
        /*0028*/ 	.byte	0x00, 0xf0, 0x11, 0x00


	//----- nvinfo : EIATTR_KPARAM_INFO
	.align		4
.L_639:
        /*002c*/ 	.byte	0x04, 0x17
        /*002e*/ 	.short	(.L_641 - .L_640)
.L_640:
        /*0030*/ 	.word	0x00000000
        /*0034*/ 	.short	0x0007
        /*0036*/ 	.short	0x0034
        /*0038*/ 	.byte	0x00, 0xf0, 0x11, 0x00


	//----- nvinfo : EIATTR_KPARAM_INFO
	.align		4
.L_641:
        /*003c*/ 	.byte	0x04, 0x17
        /*003e*/ 	.short	(.L_643 - .L_642)
.L_642:
        /*0040*/ 	.word	0x00000000
        /*0044*/ 	.short	0x0006
        /*0046*/ 	.short	0x0030
        /*0048*/ 	.byte	0x00, 0xf0, 0x11, 0x00


	//----- nvinfo : EIATTR_KPARAM_INFO
	.align		4
.L_643:
        /*004c*/ 	.byte	0x04, 0x17
        /*004e*/ 	.short	(.L_645 - .L_644)
.L_644:
        /*0050*/ 	.word	0x00000000
        /*0054*/ 	.short	0x0005
        /*0056*/ 	.short	0x0028
        /*0058*/ 	.byte	0x00, 0xf0, 0x21, 0x00


	//----- nvinfo : EIATTR_KPARAM_INFO
	.align		4
.L_645:
        /*005c*/ 	.byte	0x04, 0x17
        /*005e*/ 	.short	(.L_647 - .L_646)
.L_646:
        /*0060*/ 	.word	0x00000000
        /*0064*/ 	.short	0x0004
        /*0066*/ 	.short	0x0020
        /*0068*/ 	.byte	0x00, 0xf0, 0x21, 0x00


	//----- nvinfo : EIATTR_KPARAM_INFO
	.align		4
.L_647:
        /*006c*/ 	.byte	0x04, 0x17
        /*006e*/ 	.short	(.L_649 - .L_648)
.L_648:
        /*0070*/ 	.word	0x00000000
        /*0074*/ 	.short	0x0003
        /*0076*/ 	.short	0x0018
        /*0078*/ 	.byte	0x00, 0xf0, 0x21, 0x00


	//----- nvinfo : EIATTR_KPARAM_INFO
	.align		4
.L_649:
        /*007c*/ 	.byte	0x04, 0x17
        /*007e*/ 	.short	(.L_651 - .L_650)
.L_650:
        /*0080*/ 	.word	0x00000000
        /*0084*/ 	.short	0x0002
        /*0086*/ 	.short	0x0010
        /*0088*/ 	.byte	0x00, 0xf0, 0x21, 0x00


	//----- nvinfo : EIATTR_KPARAM_INFO
	.align		4
.L_651:
        /*008c*/ 	.byte	0x04, 0x17
        /*008e*/ 	.short	(.L_653 - .L_652)
.L_652:
        /*0090*/ 	.word	0x00000000
        /*0094*/ 	.short	0x0001
        /*0096*/ 	.short	0x0008
        /*0098*/ 	.byte	0x00, 0xf0, 0x21, 0x00


	//----- nvinfo : EIATTR_KPARAM_INFO
	.align		4
.L_653:
        /*009c*/ 	.byte	0x04, 0x17
        /*009e*/ 	.short	(.L_655 - .L_654)
.L_654:
        /*00a0*/ 	.word	0x00000000
        /*00a4*/ 	.short	0x0000
        /*00a6*/ 	.short	0x0000
        /*00a8*/ 	.byte	0x00, 0xf0, 0x21, 0x00


	//----- nvinfo : EIATTR_MAXREG_COUNT
	.align		4
.L_655:
        /*00ac*/ 	.byte	0x03, 0x1b
        /*00ae*/ 	.short	0x00ff


	//----- nvinfo : EIATTR_MERCURY_ISA_VERSION
	.align		4
        /*00b0*/ 	.byte	0x03, 0x5f
        /*00b2*/ 	.short	0x0000


	//----- nvinfo : EIATTR_EXIT_INSTR_OFFSETS
	.align		4
        /*00b4*/ 	.byte	0x04, 0x1c
        /*00b6*/ 	.short	(.L_657 - .L_656)


	//   ....[0]....
.L_656:
        /*00b8*/ 	.word	0x00000050


	//   ....[1]....
        /*00bc*/ 	.word	0x00000180


	//   ....[2]....
        /*00c0*/ 	.word	0x00000e80


	//----- nvinfo : EIATTR_CRS_STACK_SIZE
	.align		4
.L_657:
        /*00c4*/ 	.byte	0x04, 0x1e
        /*00c6*/ 	.short	(.L_659 - .L_658)
.L_658:
        /*00c8*/ 	.word	0x00000000
.L_659:


//--------------------- .nv.info._Z25batchnorm_backward_kernelIN3c104HalfEfS1_EvPKT_S4_PKT0_S7_PKT1_S7_S7_PKiPS2_lii --------------------------
	.section	.nv.info._Z25batchnorm_backward_kernelIN3c104HalfEfS1_EvPKT_S4_PKT0_S7_PKT1_S7_S7_PKiPS2_lii,"",@"SHT_CUDA_INFO"
	.sectionflags	@""
	.align	4


	//----- nvinfo : EIATTR_CUDA_API_VERSION
	.align		4
        /*0000*/ 	.byte	0x04, 0x37
        /*0002*/ 	.short	(.L_661 - .L_660)
.L_660:
        /*0004*/ 	.word	0x00000082


	//----- nvinfo : EIATTR_SW2861232_WAR
	.align		4
.L_661:
        /*0008*/ 	.byte	0x01, 0x35
	.zero		2


	//----- nvinfo : EIATTR_PARAM_CBANK
	.align		4
        /*000c*/ 	.byte	0x04, 0x0a
        /*000e*/ 	.short	(.L_663 - .L_662)
	.align		4
.L_662:
        /*0010*/ 	.word	index@(.nv.constant0._Z25batchnorm_backward_kernelIN3c104HalfEfS1_EvPKT_S4_PKT0_S7_PKT1_S7_S7_PKiPS2_lii)
        /*0014*/ 	.short	0x0160
        /*0016*/ 	.short	0x0058


	//----- nvinfo : EIATTR_CBANK_PARAM_SIZE
	.align		4
.L_663:
        /*0018*/ 	.byte	0x03, 0x19
        /*001a*/ 	.short	0x0058


	//----- nvinfo : EIATTR_KPARAM_INFO
	.align		4
        /*001c*/ 	.byte	0x04, 0x17
        /*001e*/ 	.short	(.L_665 - .L_664)
.L_664:
        /*0020*/ 	.word	0x00000000
        /*0024*/ 	.short	0x000b
        /*0026*/ 	.short	0x0054
        /*0028*/ 	.byte	0x00, 0xf0, 0x11, 0x00


	//----- nvinfo : EIATTR_KPARAM_INFO
	.align		4
.L_665:
        /*002c*/ 	.byte	0x04, 0x17
        /*002e*/ 	.short	(.L_667 - .L_666)
.L_666:
        /*0030*/ 	.word	0x00000000
        /*0034*/ 	.short	0x000a
        /*0036*/ 	.short	0x0050
        /*0038*/ 	.byte	0x00, 0xf0, 0x11, 0x00


	//----- nvinfo : EIATTR_KPARAM_INFO
	.align		4
.L_667:
        /*003c*/ 	.byte	0x04, 0x17
        /*003e*/ 	.short	(.L_669 - .L_668)
.L_668:
        /*0040*/ 	.word	0x00000000
        /*0044*/ 	.short	0x0009
        /*0046*/ 	.short	0x0048
        /*0048*/ 	.byte	0x00, 0xf0, 0x21, 0x00


	//----- nvinfo : EIATTR_KPARAM_INFO
	.align		4
.L_669:
        /*004c*/ 	.byte	0x04, 0x17
        /*004e*/ 	.short	(.L_671 - .L_670)
.L_670:
        /*0050*/ 	.word	0x00000000
        /*0054*/ 	.short	0x0008
        /*0056*/ 	.short	0x0040
        /*0058*/ 	.byte	0x00, 0xf0, 0x21, 0x00


	//----- nvinfo : EIATTR_KPARAM_INFO
	.align		4
.L_671:
        /*005c*/ 	.byte	0x04, 0x17
        /*005e*/ 	.short	(.L_673 - .L_672)
.L_672:
        /*0060*/ 	.word	0x00000000
        /*0064*/ 	.short	0x0007
        /*0066*/ 	.short	0x0038
        /*0068*/ 	.byte	0x00, 0xf0, 0x21, 0x00


	//----- nvinfo : EIATTR_KPARAM_INFO
	.align		4
.L_673:
        /*006c*/ 	.byte	0x04, 0x17
        /*006e*/ 	.short	(.L_675 - .L_674)
.L_674:
        /*0070*/ 	.word	0x00000000
        /*0074*/ 	.short	0x0006
        /*0076*/ 	.short	0x0030
        /*0078*/ 	.byte	0x00, 0xf0, 0x21, 0x00


	//----- nvinfo : EIATTR_KPARAM_INFO
	.align		4
.L_675:
        /*007c*/ 	.byte	0x04, 0x17
        /*007e*/ 	.short	(.L_677 - .L_676)
.L_676:
        /*0080*/ 	.word	0x00000000
        /*0084*/ 	.short	0x0005
        /*0086*/ 	.short	0x0028
        /*0088*/ 	.byte	0x00, 0xf0, 0x21, 0x00


	//----- nvinfo : EIATTR_KPARAM_INFO
	.align		4
.L_677:
        /*008c*/ 	.byte	0x04, 0x17
        /*008e*/ 	.short	(.L_679 - .L_678)
.L_678:
        /*0090*/ 	.word	0x00000000
        /*0094*/ 	.short	0x0004
        /*0096*/ 	.short	0x0020
        /*0098*/ 	.byte	0x00, 0xf0, 0x21, 0x00


	//----- nvinfo : EIATTR_KPARAM_INFO
	.align		4
.L_679:
        /*009c*/ 	.byte	0x04, 0x17
        /*009e*/ 	.short	(.L_681 - .L_680)
.L_680:
        /*00a0*/ 	.word	0x00000000
        /*00a4*/ 	.short	0x0003
        /*00a6*/ 	.short	0x0018
        /*00a8*/ 	.byte	0x00, 0xf0, 0x21, 0x00


	//----- nvinfo : EIATTR_KPARAM_INFO
	.align		4
.L_681:
        /*00ac*/ 	.byte	0x04, 0x17
        /*00ae*/ 	.short	(.L_683 - .L_682)
.L_682:
        /*00b0*/ 	.word	0x00000000
        /*00b4*/ 	.short	0x0002
        /*00b6*/ 	.short	0x0010
        /*00b8*/ 	.byte	0x00, 0xf0, 0x21, 0x00


	//----- nvinfo : EIATTR_KPARAM_INFO
	.align		4
.L_683:
        /*00bc*/ 	.byte	0x04, 0x17
        /*00be*/ 	.short	(.L_685 - .L_684)
.L_684:
        /*00c0*/ 	.word	0x00000000
        /*00c4*/ 	.short	0x0001
        /*00c6*/ 	.short	0x0008
        /*00c8*/ 	.byte	0x00, 0xf0, 0x21, 0x00


	//----- nvinfo : EIATTR_KPARAM_INFO
	.align		4
.L_685:
        /*00cc*/ 	.byte	0x04, 0x17
        /*00ce*/ 	.short	(.L_687 - .L_686)
.L_686:
        /*00d0*/ 	.word	0x00000000
        /*00d4*/ 	.short	0x0000
        /*00d6*/ 	.short	0x0000
        /*00d8*/ 	.byte	0x00, 0xf0, 0x21, 0x00


	//----- nvinfo : EIATTR_MAXREG_COUNT
	.align		4
.L_687:
        /*00dc*/ 	.byte	0x03, 0x1b
        /*00de*/ 	.short	0x00ff


	//----- nvinfo : EIATTR_MERCURY_ISA_VERSION
	.align		4
        /*00e0*/ 	.byte	0x03, 0x5f
        /*00e2*/ 	.short	0x0000


	//----- nvinfo : EIATTR_EXIT_INSTR_OFFSETS
	.align		4
        /*00e4*/ 	.byte	0x04, 0x1c
        /*00e6*/ 	.short	(.L_689 - .L_688)


	//   ....[0]....
.L_688:
        /*00e8*/ 	.word	0x00000bb0


	//   ....[1]....
        /*00ec*/ 	.word	0x00000e70


	//----- nvinfo : EIATTR_CTAIDZ_USED
	.align		4
.L_689:
        /*00f0*/ 	.byte	0x01, 0x04
	.zero		2


	//----- nvinfo : EIATTR_CRS_STACK_SIZE
	.align		4
        /*00f4*/ 	.byte	0x04, 0x1e
        /*00f6*/ 	.short	(.L_691 - .L_690)
.L_690:
        /*00f8*/ 	.word	0x00000000
.L_691:


//--------------------- .nv.info._Z25batchnorm_backward_kernelIN3c104HalfEffEvPKT_S4_PKT0_S7_PKT1_S7_S7_PKiPS2_lii --------------------------
	.section	.nv.info._Z25batchnorm_backward_kernelIN3c104HalfEffEvPKT_S4_PKT0_S7_PKT1_S7_S7_PKiPS2_lii,"",@"SHT_CUDA_INFO"
	.sectionflags	@""
	.align	4


	//----- nvinfo : EIATTR_CUDA_API_VERSION
	.align		4
        /*0000*/ 	.byte	0x04, 0x37
        /*0002*/ 	.short	(.L_693 - .L_692)
.L_692:
        /*0004*/ 	.word	0x00000082


	//----- nvinfo : EIATTR_SW2861232_WAR
	.align		4
.L_693:
        /*0008*/ 	.byte	0x01, 0x35
	.zero		2


	//----- nvinfo : EIATTR_PARAM_CBANK
	.align		4
        /*000c*/ 	.byte	0x04, 0x0a
        /*000e*/ 	.short	(.L_695 - .L_694)
	.align		4
.L_694:
        /*0010*/ 	.word	index@(.nv.constant0._Z25batchnorm_backward_kernelIN3c104HalfEffEvPKT_S4_PKT0_S7_PKT1_S7_S7_PKiPS2_lii)
        /*0014*/ 	.short	0x0160
        /*0016*/ 	.short	0x0058


	//----- nvinfo : EIATTR_CBANK_PARAM_SIZE
	.align		4
.L_695:
        /*0018*/ 	.byte	0x03, 0x19
        /*001a*/ 	.short	0x0058


	//----- nvinfo : EIATTR_KPARAM_INFO
	.align		4
        /*001c*/ 	.byte	0x04, 0x17
        /*001e*/ 	.short	(.L_697 - .L_696)
.L_696:
        /*0020*/ 	.word	0x00000000
        /*0024*/ 	.short	0x000b
        /*0026*/ 	.short	0x0054
        /*0028*/ 	.byte	0x00, 0xf0, 0x11, 0x00


	//----- nvinfo : EIATTR_KPARAM_INFO
	.align		4
.L_697:
        /*002c*/ 	.byte	0x04, 0x17
        /*002e*/ 	.short	(.L_699 - .L_698)
.L_698:
        /*0030*/ 	.word	0x00000000
        /*0034*/ 	.short	0x000a
        /*0036*/ 	.short	0x0050
        /*0038*/ 	.byte	0x00, 0xf0, 0x11, 0x00


	//----- nvinfo : EIATTR_KPARAM_INFO
	.align		4
.L_699:
        /*003c*/ 	.byte	0x04, 0x17
        /*003e*/ 	.short	(.L_701 - .L_700)
.L_700:
        /*0040*/ 	.word	0x00000000
        /*0044*/ 	.short	0x0009
        /*0046*/ 	.short	0x0048
        /*0048*/ 	.byte	0x00, 0xf0, 0x21, 0x00


	//----- nvinfo : EIATTR_KPARAM_INFO
	.align		4
.L_701:
        /*004c*/ 	.byte	0x04, 0x17
        /*004e*/ 	.short	(.L_703 - .L_702)
.L_702:
        /*0050*/ 	.word	0x00000000
        /*0054*/ 	.short	0x0008
        /*0056*/ 	.short	0x0040
        /*0058*/ 	.byte	0x00, 0xf0, 0x21, 0x00


	//----- nvinfo : EIATTR_KPARAM_INFO
	.align		4
.L_703:
        /*005c*/ 	.byte	0x04, 0x17
        /*005e*/ 	.short	(.L_705 - .L_704)
.L_704:
        /*0060*/ 	.word	0x00000000
        /*0064*/ 	.short	0x0007
        /*0066*/ 	.short	0x0038
        /*0068*/ 	.byte	0x00, 0xf0, 0x21, 0x00


	//----- nvinfo : EIATTR_KPARAM_INFO
	.align		4
.L_705:
        /*006c*/ 	.byte	0x04, 0x17
        /*006e*/ 	.short	(.L_707 - .L_706)
.L_706:
        /*0070*/ 	.word	0x00000000
        /*0074*/ 	.short	0x0006
        /*0076*/ 	.short	0x0030
        /*0078*/ 	.byte	0x00, 0xf0, 0x21, 0x00


	//----- nvinfo : EIATTR_KPARAM_INFO
	.align		4
.L_707:
        /*007c*/ 	.byte	0x04, 0x17
        /*007e*/ 	.short	(.L_709 - .L_708)
.L_708:
        /*0080*/ 	.word	0x00000000
        /*0084*/ 	.short	0x0005
        /*0086*/ 	.short	0x0028
        /*0088*/ 	.byte	0x00, 0xf0, 0x21, 0x00


	//----- nvinfo : EIATTR_KPARAM_INFO
	.align		4
.L_709:
        /*008c*/ 	.byte	0x04, 0x17
        /*008e*/ 	.short	(.L_711 - .L_710)
.L_710:
        /*0090*/ 	.word	0x00000000
        /*0094*/ 	.short	0x0004
        /*0096*/ 	.short	0x0020
        /*0098*/ 	.byte	0x00, 0xf0, 0x21, 0x00


	//----- nvinfo : EIATTR_KPARAM_INFO
	.align		4
.L_711:
        /*009c*/ 	.byte	0x04, 0x17
        /*009e*/ 	.short	(.L_713 - .L_712)
.L_712:
        /*00a0*/ 	.word	0x00000000
        /*00a4*/ 	.short	0x0003
        /*00a6*/ 	.short	0x0018
        /*00a8*/ 	.byte	0x00, 0xf0, 0x21, 0x00


	//----- nvinfo : EIATTR_KPARAM_INFO
	.align		4
.L_713:
        /*00ac*/ 	.byte	0x04, 0x17
        /*00ae*/ 	.short	(.L_715 - .L_714)
.L_714:
        /*00b0*/ 	.word	0x00000000
        /*00b4*/ 	.short	0x0002
        /*00b6*/ 	.short	0x0010
        /*00b8*/ 	.byte	0x00, 0xf0, 0x21, 0x00


	//----- nvinfo : EIATTR_KPARAM_INFO
	.align		4
.L_715:
        /*00bc*/ 	.byte	0x04, 0x17
        /*00be*/ 	.short	(.L_717 - .L_716)
.L_716:
        /*00c0*/ 	.word	0x00000000
        /*00c4*/ 	.short	0x0001
        /*00c6*/ 	.short	0x0008
        /*00c8*/ 	.byte	0x00, 0xf0, 0x21, 0x00


	//----- nvinfo : EIATTR_KPARAM_INFO
	.align		4
.L_717:
        /*00cc*/ 	.byte	0x04, 0x17
        /*00ce*/ 	.short	(.L_719 - .L_718)
.L_718:
        /*00d0*/ 	.word	0x00000000
        /*00d4*/ 	.short	0x0000
        /*00d6*/ 	.short	0x0000
        /*00d8*/ 	.byte	0x00, 0xf0, 0x21, 0x00


	//----- nvinfo : EIATTR_MAXREG_COUNT
	.align		4
.L_719:
        /*00dc*/ 	.byte	0x03, 0x1b
        /*00de*/ 	.short	0x00ff


	//----- nvinfo : EIATTR_MERCURY_ISA_VERSION
	.align		4
        /*00e0*/ 	.byte	0x03, 0x5f
        /*00e2*/ 	.short	0x0000


	//----- nvinfo : EIATTR_EXIT_INSTR_OFFSETS
	.align		4
        /*00e4*/ 	.byte	0x04, 0x1c
        /*00e6*/ 	.short	(.L_721 - .L_720)


	//   ....[0]....
.L_720:
        /*00e8*/ 	.word	0x00000bc0


	//   ....[1]....
        /*00ec*/ 	.word	0x00000e60


	//----- nvinfo : EIATTR_CTAIDZ_USED
	.align		4
.L_721:
        /*00f0*/ 	.byte	0x01, 0x04
	.zero		2


	//----- nvinfo : EIATTR_CRS_STACK_SIZE
	.align		4
        /*00f4*/ 	.byte	0x04, 0x1e
        /*00f6*/ 	.short	(.L_723 - .L_722)
.L_722:
        /*00f8*/ 	.word	0x00000000
.L_723:


//--------------------- .nv.info._Z25batchnorm_backward_kernelIfffEvPKT_S2_PKT0_S5_PKT1_S5_S5_PKiPS0_lii --------------------------
	.section	.nv.info._Z25batchnorm_backward_kernelIfffEvPKT_S2_PKT0_S5_PKT1_S5_S5_PKiPS0_lii,"",@"SHT_CUDA_INFO"
	.sectionflags	@""
	.align	4


	//----- nvinfo : EIATTR_CUDA_API_VERSION
	.align		4
        /*0000*/ 	.byte	0x04, 0x37
        /*0002*/ 	.short	(.L_725 - .L_724)
.L_724:
        /*0004*/ 	.word	0x00000082


	//----- nvinfo : EIATTR_SW2861232_WAR
	.align		4
.L_725:
        /*0008*/ 	.byte	0x01, 0x35
	.zero		2


	//----- nvinfo : EIATTR_PARAM_CBANK
	.align		4
        /*000c*/ 	.byte	0x04, 0x0a
        /*000e*/ 	.short	(.L_727 - .L_726)
	.align		4
.L_726:
        /*0010*/ 	.word	index@(.nv.constant0._Z25batchnorm_backward_kernelIfffEvPKT_S2_PKT0_S5_PKT1_S5_S5_PKiPS0_lii)
        /*0014*/ 	.short	0x0160
        /*0016*/ 	.short	0x0058


	//----- nvinfo : EIATTR_CBANK_PARAM_SIZE
	.align		4
.L_727:
        /*0018*/ 	.byte	0x03, 0x19
        /*001a*/ 	.short	0x0058


	//----- nvinfo : EIATTR_KPARAM_INFO
	.align		4
        /*001c*/ 	.byte	0x04, 0x17
        /*001e*/ 	.short	(.L_729 - .L_728)
.L_728:
        /*0020*/ 	.word	0x00000000
        /*0024*/ 	.short	0x000b
        /*0026*/ 	.short	0x0054
        /*0028*/ 	.byte	0x00, 0xf0, 0x11, 0x00


	//----- nvinfo : EIATTR_KPARAM_INFO
	.align		4
.L_729:
        /*002c*/ 	.byte	0x04, 0x17
        /*002e*/ 	.short	(.L_731 - .L_730)
.L_730:
        /*0030*/ 	.word	0x00000000
        /*0034*/ 	.short	0x000a
        /*0036*/ 	.short	0x0050
        /*0038*/ 	.byte	0x00, 0xf0, 0x11, 0x00


	//----- nvinfo : EIATTR_KPARAM_INFO
	.align		4
.L_731:
        /*003c*/ 	.byte	0x04, 0x17
        /*003e*/ 	.short	(.L_733 - .L_732)
.L_732:
        /*0040*/ 	.word	0x00000000
        /*0044*/ 	.short	0x0009
        /*0046*/ 	.short	0x0048
        /*0048*/ 	.byte	0x00, 0xf0, 0x21, 0x00


	//----- nvinfo : EIATTR_KPARAM_INFO
	.align		4
.L_733:
        /*004c*/ 	.byte	0x04, 0x17
        /*004e*/ 	.short	(.L_735 - .L_734)
.L_734:
        /*0050*/ 	.word	0x00000000
        /*0054*/ 	.short	0x0008
        /*0056*/ 	.short	0x0040
        /*0058*/ 	.byte	0x00, 0xf0, 0x21, 0x00


	//----- nvinfo : EIATTR_KPARAM_INFO
	.align		4
.L_735:
        /*005c*/ 	.byte	0x04, 0x17
        /*005e*/ 	.short	(.L_737 - .L_736)
.L_736:
        /*0060*/ 	.word	0x00000000
        /*0064*/ 	.short	0x0007
        /*0066*/ 	.short	0x0038
        /*0068*/ 	.byte	0x00, 0xf0, 0x21, 0x00


	//----- nvinfo : EIATTR_KPARAM_INFO
	.align		4
.L_737:
        /*006c*/ 	.byte	0x04, 0x17
        /*006e*/ 	.short	(.L_739 - .L_738)
.L_738:
        /*0070*/ 	.word	0x00000000
        /*0074*/ 	.short	0x0006
        /*0076*/ 	.short	0x0030
        /*0078*/ 	.byte	0x00, 0xf0, 0x21, 0x00


	//----- nvinfo : EIATTR_KPARAM_INFO
	.align		4
.L_739:
        /*007c*/ 	.byte	0x04, 0x17
        /*007e*/ 	.short	(.L_741 - .L_740)
.L_740:
        /*0080*/ 	.word	0x00000000
        /*0084*/ 	.short	0x0005
        /*0086*/ 	.short	0x0028
        /*0088*/ 	.byte	0x00, 0xf0, 0x21, 0x00


	//----- nvinfo : EIATTR_KPARAM_INFO
	.align		4
.L_741:
        /*008c*/ 	.byte	0x04, 0x17
        /*008e*/ 	.short	(.L_743 - .L_742)
.L_742:
        /*0090*/ 	.word	0x00000000
        /*0094*/ 	.short	0x0004
        /*0096*/ 	.short	0x0020
        /*0098*/ 	.byte	0x00, 0xf0, 0x21, 0x00


	//----- nvinfo : EIATTR_KPARAM_INFO
	.align		4
.L_743:
        /*009c*/ 	.byte	0x04, 0x17
        /*009e*/ 	.short	(.L_745 - .L_744)
.L_744:
        /*00a0*/ 	.word	0x00000000
        /*00a4*/ 	.short	0x0003
        /*00a6*/ 	.short	0x0018
        /*00a8*/ 	.byte	0x00, 0xf0, 0x21, 0x00


	//----- nvinfo : EIATTR_KPARAM_INFO
	.align		4
.L_745:
        /*00ac*/ 	.byte	0x04, 0x17
        /*00ae*/ 	.short	(.L_747 - .L_746)
.L_746:
        /*00b0*/ 	.word	0x00000000
        /*00b4*/ 	.short	0x0002
        /*00b6*/ 	.short	0x0010
        /*00b8*/ 	.byte	0x00, 0xf0, 0x21, 0x00


	//----- nvinfo : EIATTR_KPARAM_INFO
	.align		4
.L_747:
        /*00bc*/ 	.byte	0x04, 0x17
        /*00be*/ 	.short	(.L_749 - .L_748)
.L_748:
        /*00c0*/ 	.word	0x00000000
        /*00c4*/ 	.short	0x0001
        /*00c6*/ 	.short	0x0008
        /*00c8*/ 	.byte	0x00, 0xf0, 0x21, 0x00


	//----- nvinfo : EIATTR_KPARAM_INFO
	.align		4
.L_749:
        /*00cc*/ 	.byte	0x04, 0x17
        /*00ce*/ 	.short	(.L_751 - .L_750)
.L_750:
        /*00d0*/ 	.word	0x00000000
        /*00d4*/ 	.short	0x0000
        /*00d6*/ 	.short	0x0000
        /*00d8*/ 	.byte	0x00, 0xf0, 0x21, 0x00


	//----- nvinfo : EIATTR_MAXREG_COUNT
	.align		4
.L_751:
        /*00dc*/ 	.byte	0x03, 0x1b
        /*00de*/ 	.short	0x00ff


	//----- nvinfo : EIATTR_MERCURY_ISA_VERSION
	.align		4
        /*00e0*/ 	.byte	0x03, 0x5f
        /*00e2*/ 	.short	0x0000


	//----- nvinfo : EIATTR_EXIT_INSTR_OFFSETS
	.align		4
        /*00e4*/ 	.byte	0x04, 0x1c
        /*00e6*/ 	.short	(.L_753 - .L_752)


	//   ....[0]....
.L_752:
        /*00e8*/ 	.word	0x00000bc0


	//   ....[1]....
        /*00ec*/ 	.word	0x00000e20


	//----- nvinfo : EIATTR_CTAIDZ_USED
	.align		4
.L_753:
        /*00f0*/ 	.byte	0x01, 0x04
	.zero		2


	//----- nvinfo : EIATTR_CRS_STACK_SIZE
	.align		4
        /*00f4*/ 	.byte	0x04, 0x1e
        /*00f6*/ 	.short	(.L_755 - .L_754)
.L_754:
        /*00f8*/ 	.word	0x00000000
.L_755:


//--------------------- .nv.info._Z16reduce_bn_kernelIN3c104HalfEfS1_EvPKT_S4_PKT0_S7_PS5_S8_PT1_SA_iii --------------------------
	.section	.nv.info._Z16reduce_bn_kernelIN3c104HalfEfS1_EvPKT_S4_PKT0_S7_PS5_S8_PT1_SA_iii,"",@"SHT_CUDA_INFO"
	.sectionflags	@""
	.align	4


	//----- nvinfo : EIATTR_CUDA_API_VERSION
	.align		4
        /*0000*/ 	.byte	0x04, 0x37
        /*0002*/ 	.short	(.L_757 - .L_756)
.L_756:
        /*0004*/ 	.word	0x00000082


	//----- nvinfo : EIATTR_SW2861232_WAR
	.align		4
.L_757:
        /*0008*/ 	.byte	0x01, 0x35
	.zero		2


	//----- nvinfo : EIATTR_PARAM_CBANK
	.align		4
        /*000c*/ 	.byte	0x04, 0x0a
        /*000e*/ 	.short	(.L_759 - .L_758)
	.align		4
.L_758:
        /*0010*/ 	.word	index@(.nv.constant0._Z16reduce_bn_kernelIN3c104HalfEfS1_EvPKT_S4_PKT0_S7_PS5_S8_PT1_SA_iii)
        /*0014*/ 	.short	0x0160
        /*0016*/ 	.short	0x004c


	//----- nvinfo : EIATTR_CBANK_PARAM_SIZE
	.align		4
.L_759:
        /*0018*/ 	.byte	0x03, 0x19
        /*001a*/ 	.short	0x004c


	//----- nvinfo : EIATTR_KPARAM_INFO
	.align		4
        /*001c*/ 	.byte	0x04, 0x17
        /*001e*/ 	.short	(.L_761 - .L_760)
.L_760:
        /*0020*/ 	.word	0x00000000
        /*0024*/ 	.short	0x000a
        /*0026*/ 	.short	0x0048
        /*0028*/ 	.byte	0x00, 0xf0, 0x11, 0x00


	//----- nvinfo : EIATTR_KPARAM_INFO
	.align		4
.L_761:
        /*002c*/ 	.byte	0x04, 0x17
        /*002e*/ 	.short	(.L_763 - .L_762)
.L_762:
        /*0030*/ 	.word	0x00000000
        /*0034*/ 	.short	0x0009
        /*0036*/ 	.short	0x0044
        /*0038*/ 	.byte	0x00, 0xf0, 0x11, 0x00


	//----- nvinfo : EIATTR_KPARAM_INFO
	.align		4
.L_763:
        /*003c*/ 	.byte	0x04, 0x17
        /*003e*/ 	.short	(.L_765 - .L_764)
.L_764:
        /*0040*/ 	.word	0x00000000
        /*0044*/ 	.short	0x0008
        /*0046*/ 	.short	0x0040
        /*0048*/ 	.byte	0x00, 0xf0, 0x11, 0x00


	//----- nvinfo : EIATTR_KPARAM_INFO
	.align		4
.L_765:
        /*004c*/ 	.byte	0x04, 0x17
        /*004e*/ 	.short	(.L_767 - .L_766)
.L_766:
        /*0050*/ 	.word	0x00000000
        /*0054*/ 	.short	0x0007
        /*0056*/ 	.short	0x0038
        /*0058*/ 	.byte	0x00, 0xf0, 0x21, 0x00


	//----- nvinfo : EIATTR_KPARAM_INFO
	.align		4
.L_767:
        /*005c*/ 	.byte	0x04, 0x17
        /*005e*/ 	.short	(.L_769 - .L_768)
.L_768:
        /*0060*/ 	.word	0x00000000
        /*0064*/ 	.short	0x0006
        /*0066*/ 	.short	0x0030
        /*0068*/ 	.byte	0x00, 0xf0, 0x21, 0x00


	//----- nvinfo : EIATTR_KPARAM_INFO
	.align		4
.L_769:
        /*006c*/ 	.byte	0x04, 0x17
        /*006e*/ 	.short	(.L_771 - .L_770)
.L_770:
        /*0070*/ 	.word	0x00000000
        /*0074*/ 	.short	0x0005
        /*0076*/ 	.short	0x0028
        /*0078*/ 	.byte	0x00, 0xf0, 0x21, 0x00


	//----- nvinfo : EIATTR_KPARAM_INFO
	.align		4
.L_771:
        /*007c*/ 	.byte	0x04, 0x17
        /*007e*/ 	.short	(.L_773 - .L_772)
.L_772:
        /*0080*/ 	.word	0x00000000
        /*0084*/ 	.short	0x0004
        /*0086*/ 	.short	0x0020
        /*0088*/ 	.byte	0x00, 0xf0, 0x21, 0x00


	//----- nvinfo : EIATTR_KPARAM_INFO
	.align		4
.L_773:
        /*008c*/ 	.byte	0x04, 0x17
        /*008e*/ 	.short	(.L_775 - .L_774)
.L_774:
        /*0090*/ 	.word	0x00000000
        /*0094*/ 	.short	0x0003
        /*0096*/ 	.short	0x0018
        /*0098*/ 	.byte	0x00, 0xf0, 0x21, 0x00


	//----- nvinfo : EIATTR_KPARAM_INFO
	.align		4
.L_775:
        /*009c*/ 	.byte	0x04, 0x17
        /*009e*/ 	.short	(.L_777 - .L_776)
.L_776:
        /*00a0*/ 	.word	0x00000000
        /*00a4*/ 	.short	0x0002
        /*00a6*/ 	.short	0x0010
        /*00a8*/ 	.byte	0x00, 0xf0, 0x21, 0x00


	//----- nvinfo : EIATTR_KPARAM_INFO
	.align		4
.L_777:
        /*00ac*/ 	.byte	0x04, 0x17
        /*00ae*/ 	.short	(.L_779 - .L_778)
.L_778:
        /*00b0*/ 	.word	0x00000000
        /*00b4*/ 	.short	0x0001
        /*00b6*/ 	.short	0x0008
        /*00b8*/ 	.byte	0x00, 0xf0, 0x21, 0x00


	//----- nvinfo : EIATTR_KPARAM_INFO
	.align		4
.L_779:
        /*00bc*/ 	.byte	0x04, 0x17
        /*00be*/ 	.short	(.L_781 - .L_780)
.L_780:
        /*00c0*/ 	.word	0x00000000
        /*00c4*/ 	.short	0x0000
        /*00c6*/ 	.short	0x0000
        /*00c8*/ 	.byte	0x00, 0xf0, 0x21, 0x00


	//----- nvinfo : EIATTR_MAXREG_COUNT
	.align		4
.L_781:
        /*00cc*/ 	.byte	0x03, 0x1b
        /*00ce*/ 	.short	0x00ff


	//----- nvinfo : EIATTR_NUM_BARRIERS
	.align		4
        /*00d0*/ 	.byte	0x02, 0x4c
        /*00d2*/ 	.byte	0x01
	.zero		1


	//----- nvinfo : EIATTR_MERCURY_ISA_VERSION
	.align		4
        /*00d4*/ 	.byte	0x03, 0x5f
        /*00d6*/ 	.short	0x0000


	//----- nvinfo : EIATTR_COOP_GROUP_MASK_REGIDS
	.align		4
        /*00d8*/ 	.byte	0x04, 0x29
        /*00da*/ 	.short	(.L_783 - .L_782)


	//   ....[0]....
.L_782:
        /*00dc*/ 	.word	0xffffffff


	//   ....[1]....
        /*00e0*/ 	.word	0xffffffff


	//   ....[2]....
        /*00e4*/ 	.word	0xffffffff


	//   ....[3]....
        /*00e8*/ 	.word	0xffffffff


	//   ....[4]....
        /*00ec*/ 	.word	0xffffffff


	//   ....[5]....
        /*00f0*/ 	.word	0xffffffff


	//   ....[6]....
        /*00f4*/ 	.word	0xffffffff


	//   ....[7]....
        /*00f8*/ 	.word	0xffffffff


	//   ....[8]....
        /*00fc*/ 	.word	0xffffffff


	//   ....[9]....
        /*0100*/ 	.word	0xffffffff


	//   ....[10]....
        /*0104*/ 	.word	0xffffffff


	//   ....[11]....
        /*0108*/ 	.word	0xffffffff


	//   ....[12]....
        /*010c*/ 	.word	0xffffffff


	//   ....[13]....
        /*0110*/ 	.word	0xffffffff


	//   ....[14]....
        /*0114*/ 	.word	0xffffffff


	//   ....[15]....
        /*0118*/ 	.word	0xffffffff


	//   ....[16]....
        /*011c*/ 	.word	0xffffffff


	//   ....[17]....
        /*0120*/ 	.word	0xffffffff


	//   ....[18]....
        /*0124*/ 	.word	0xffffffff


	//   ....[19]....
        /*0128*/ 	.word	0xffffffff


	//   ....[20]....
        /*012c*/ 	.word	0xffffffff


	//   ....[21]....
        /*0130*/ 	.word	0xffffffff


	//   ....[22]....
        /*0134*/ 	.word	0xffffffff


	//   ....[23]....
        /*0138*/ 	.word	0xffffffff


	//   ....[24]....
        /*013c*/ 	.word	0xffffffff


	//   ....[25]....
        /*0140*/ 	.word	0xffffffff


	//   ....[26]....
        /*0144*/ 	.word	0xffffffff


	//   ....[27]....
        /*0148*/ 	.word	0xffffffff


	//   ....[28]....
        /*014c*/ 	.word	0xffffffff


	//   ....[29]....
        /*0150*/ 	.word	0xffffffff


	//----- nvinfo : EIATTR_COOP_GROUP_INSTR_OFFSETS
	.align		4
.L_783:
        /*0154*/ 	.byte	0x04, 0x28
        /*0156*/ 	.short	(.L_785 - .L_784)


	//   ....[0]....
.L_784:
        /*0158*/ 	.word	0x00000400


	//   ....[1]....
        /*015c*/ 	.word	0x00000480


	//   ....[2]....
        /*0160*/ 	.word	0x000004d0


	//   ....[3]....
        /*0164*/ 	.word	0x00000510


	//   ....[4]....
        /*0168*/ 	.word	0x00000530


	//   ....[5]....
        /*016c*/ 	.word	0x000005a0


	//   ....[6]....
        /*0170*/ 	.word	0x000005d0


	//   ....[7]....
        /*0174*/ 	.word	0x000005f0


	//   ....[8]....
        /*0178*/ 	.word	0x00000610


	//   ....[9]....
        /*017c*/ 	.word	0x00000630


	//   ....[10]....
        /*0180*/ 	.word	0x00000680


	//   ....[11]....
        /*0184*/ 	.word	0x00000710


	//   ....[12]....
        /*0188*/ 	.word	0x00000750


	//   ....[13]....
        /*018c*/ 	.word	0x00000790


	//   ....[14]....
        /*0190*/ 	.word	0x000007b0


	//   ....[15]....
        /*0194*/ 	.word	0x00000830


	//   ....[16]....
        /*0198*/ 	.word	0x00000860


	//   ....[17]....
        /*019c*/ 	.word	0x00000880


	//   ....[18]....
        /*01a0*/ 	.word	0x000008a0


	//   ....[19]....
        /*01a4*/ 	.word	0x000008c0


	//   ....[20]....
        /*01a8*/ 	.word	0x00000ae0


	//   ....[21]....
        /*01ac*/ 	.word	0x00000b40


	//   ....[22]....
        /*01b0*/ 	.word	0x00000ba0


	//   ....[23]....
        /*01b4*/ 	.word	0x00000c00


	//   ....[24]....
        /*01b8*/ 	.word	0x00000c60


	//   ....[25]....
        /*01bc*/ 	.word	0x00000ce0


	//   ....[26]....
        /*01c0*/ 	.word	0x00000d50


	//   ....[27]....
        /*01c4*/ 	.word	0x00000db0


	//   ....[28]....
        /*01c8*/ 	.word	0x00000e10


	//   ....[29]....
        /*01cc*/ 	.word	0x00000e80


	//----- nvinfo : EIATTR_EXIT_INSTR_OFFSETS
	.align		4
.L_785:
        /*01d0*/ 	.byte	0x04, 0x1c
        /*01d2*/ 	.short	(.L_787 - .L_786)


	//   ....[0]....
.L_786:
        /*01d4*/ 	.word	0x00000910


	//   ....[1]....
        /*01d8*/ 	.word	0x00000a80


	//----- nvinfo : EIATTR_CRS_STACK_SIZE
	.align		4
.L_787:
        /*01dc*/ 	.byte	0x04, 0x1e
        /*01de*/ 	.short	(.L_789 - .L_788)
.L_788:
        /*01e0*/ 	.word	0x00000000
.L_789:


//--------------------- .nv.info._Z16reduce_bn_kernelIN3c104HalfEffEvPKT_S4_PKT0_S7_PS5_S8_PT1_SA_iii --------------------------
	.section	.nv.info._Z16reduce_bn_kernelIN3c104HalfEffEvPKT_S4_PKT0_S7_PS5_S8_PT1_SA_iii,"",@"SHT_CUDA_INFO"
	.sectionflags	@""
	.align	4


	//----- nvinfo : EIATTR_CUDA_API_VERSION
	.align		4
        /*0000*/ 	.byte	0x04, 0x37
        /*0002*/ 	.short	(.L_791 - .L_790)
.L_790:
        /*0004*/ 	.word	0x00000082


	//----- nvinfo : EIATTR_SW2861232_WAR
	.align		4
.L_791:
        /*0008*/ 	.byte	0x01, 0x35
	.zero		2


	//----- nvinfo : EIATTR_PARAM_CBANK
	.align		4
        /*000c*/ 	.byte	0x04, 0x0a
        /*000e*/ 	.short	(.L_793 - .L_792)
	.align		4
.L_792:
        /*0010*/ 	.word	index@(.nv.constant0._Z16reduce_bn_kernelIN3c104HalfEffEvPKT_S4_PKT0_S7_PS5_S8_PT1_SA_iii)
        /*0014*/ 	.short	0x0160
        /*0016*/ 	.short	0x004c


	//----- nvinfo : EIATTR_CBANK_PARAM_SIZE
	.align		4
.L_793:
        /*0018*/ 	.byte	0x03, 0x19
        /*001a*/ 	.short	0x004c


	//----- nvinfo : EIATTR_KPARAM_INFO
	.align		4
        /*001c*/ 	.byte	0x04, 0x17
        /*001e*/ 	.short	(.L_795 - .L_794)
.L_794:
        /*0020*/ 	.word	0x00000000
        /*0024*/ 	.short	0x000a
        /*0026*/ 	.short	0x0048
        /*0028*/ 	.byte	0x00, 0xf0, 0x11, 0x00


	//----- nvinfo : EIATTR_KPARAM_INFO
	.align		4
.L_795:
        /*002c*/ 	.byte	0x04, 0x17
        /*002e*/ 	.short	(.L_797 - .L_796)
.L_796:
        /*0030*/ 	.word	0x00000000
        /*0034*/ 	.short	0x0009
        /*0036*/ 	.short	0x0044
        /*0038*/ 	.byte	0x00, 0xf0, 0x11, 0x00


	//----- nvinfo : EIATTR_KPARAM_INFO
	.align		4
.L_797:
        /*003c*/ 	.byte	0x04, 0x17
        /*003e*/ 	.short	(.L_799 - .L_798)
.L_798:
        /*0040*/ 	.word	0x00000000
        /*0044*/ 	.short	0x0008
        /*0046*/ 	.short	0x0040
        /*0048*/ 	.byte	0x00, 0xf0, 0x11, 0x00


	//----- nvinfo : EIATTR_KPARAM_INFO
	.align		4
.L_799:
        /*004c*/ 	.byte	0x04, 0x17
        /*004e*/ 	.short	(.L_801 - .L_800)
.L_800:
        /*0050*/ 	.word	0x00000000
        /*0054*/ 	.short	0x0007
        /*0056*/ 	.short	0x0038
        /*0058*/ 	.byte	0x00, 0xf0, 0x21, 0x00


	//----- nvinfo : EIATTR_KPARAM_INFO
	.align		4
.L_801:
        /*005c*/ 	.byte	0x04, 0x17
        /*005e*/ 	.short	(.L_803 - .L_802)
.L_802:
        /*0060*/ 	.word	0x00000000
        /*0064*/ 	.short	0x0006
        /*0066*/ 	.short	0x0030
        /*0068*/ 	.byte	0x00, 0xf0, 0x21, 0x00


	//----- nvinfo : EIATTR_KPARAM_INFO
	.align		4
.L_803:
        /*006c*/ 	.byte	0x04, 0x17
        /*006e*/ 	.short	(.L_805 - .L_804)
.L_804:
        /*0070*/ 	.word	0x00000000
        /*0074*/ 	.short	0x0005
        /*0076*/ 	.short	0x0028
        /*0078*/ 	.byte	0x00, 0xf0, 0x21, 0x00


	//----- nvinfo : EIATTR_KPARAM_INFO
	.align		4
.L_805:
        /*007c*/ 	.byte	0x04, 0x17
        /*007e*/ 	.short	(.L_807 - .L_806)
.L_806:
        /*0080*/ 	.word	0x00000000
        /*0084*/ 	.short	0x0004
        /*0086*/ 	.short	0x0020
        /*0088*/ 	.byte	0x00, 0xf0, 0x21, 0x00


	//----- nvinfo : EIATTR_KPARAM_INFO
	.align		4
.L_807:
        /*008c*/ 	.byte	0x04, 0x17
        /*008e*/ 	.short	(.L_809 - .L_808)
.L_808:
        /*0090*/ 	.word	0x00000000
        /*0094*/ 	.short	0x0003
        /*0096*/ 	.short	0x0018
        /*0098*/ 	.byte	0x00, 0xf0, 0x21, 0x00


	//----- nvinfo : EIATTR_KPARAM_INFO
	.align		4
.L_809:
        /*009c*/ 	.byte	0x04, 0x17
        /*009e*/ 	.short	(.L_811 - .L_810)
.L_810:
        /*00a0*/ 	.word	0x00000000
        /*00a4*/ 	.short	0x0002
        /*00a6*/ 	.short	0x0010
        /*00a8*/ 	.byte	0x00, 0xf0, 0x21, 0x00


	//----- nvinfo : EIATTR_KPARAM_INFO
	.align		4
.L_811:
        /*00ac*/ 	.byte	0x04, 0x17
        /*00ae*/ 	.short	(.L_813 - .L_812)
.L_812:
        /*00b0*/ 	.word	0x00000000
        /*00b4*/ 	.short	0x0001
        /*00b6*/ 	.short	0x0008
        /*00b8*/ 	.byte	0x00, 0xf0, 0x21, 0x00


	//----- nvinfo : EIATTR_KPARAM_INFO
	.align		4
.L_813:
        /*00bc*/ 	.byte	0x04, 0x17
        /*00be*/ 	.short	(.L_815 - .L_814)
.L_814:
        /*00c0*/ 	.word	0x00000000
        /*00c4*/ 	.short	0x0000
        /*00c6*/ 	.short	0x0000
        /*00c8*/ 	.byte	0x00, 0xf0, 0x21, 0x00


	//----- nvinfo : EIATTR_MAXREG_COUNT
	.align		4
.L_815:
        /*00cc*/ 	.byte	0x03, 0x1b
        /*00ce*/ 	.short	0x00ff


	//----- nvinfo : EIATTR_NUM_BARRIERS
	.align		4
        /*00d0*/ 	.byte	0x02, 0x4c
        /*00d2*/ 	.byte	0x01
	.zero		1


	//----- nvinfo : EIATTR_MERCURY_ISA_VERSION
	.align		4
        /*00d4*/ 	.byte	0x03, 0x5f
        /*00d6*/ 	.short	0x0000


	//----- nvinfo : EIATTR_COOP_GROUP_MASK_REGIDS
	.align		4
        /*00d8*/ 	.byte	0x04, 0x29
        /*00da*/ 	.short	(.L_817 - .L_816)


	//   ....[0]....
.L_816:
        /*00dc*/ 	.word	0xffffffff


	//   ....[1]....
        /*00e0*/ 	.word	0xffffffff


	//   ....[2]....
        /*00e4*/ 	.word	0xffffffff


	//   ....[3]....
        /*00e8*/ 	.word	0xffffffff


	//   ....[4]....
        /*00ec*/ 	.word	0xffffffff


	//   ....[5]....
        /*00f0*/ 	.word	0xffffffff


	//   ....[6]....
        /*00f4*/ 	.word	0xffffffff


	//   ....[7]....
        /*00f8*/ 	.word	0xffffffff


	//   ....[8]....
        /*00fc*/ 	.word	0xffffffff


	//   ....[9]....
        /*0100*/ 	.word	0xffffffff


	//   ....[10]....
        /*0104*/ 	.word	0xffffffff


	//   ....[11]....
        /*0108*/ 	.word	0xffffffff


	//   ....[12]....
        /*010c*/ 	.word	0xffffffff


	//   ....[13]....
        /*0110*/ 	.word	0xffffffff


	//   ....[14]....
        /*0114*/ 	.word	0xffffffff


	//   ....[15]....
        /*0118*/ 	.word	0xffffffff


	//   ....[16]....
        /*011c*/ 	.word	0xffffffff


	//   ....[17]....
        /*0120*/ 	.word	0xffffffff


	//   ....[18]....
        /*0124*/ 	.word	0xffffffff


	//   ....[19]....
        /*0128*/ 	.word	0xffffffff


	//   ....[20]....
        /*012c*/ 	.word	0xffffffff


	//   ....[21]....
        /*0130*/ 	.word	0xffffffff


	//   ....[22]....
        /*0134*/ 	.word	0xffffffff


	//   ....[23]....
        /*0138*/ 	.word	0xffffffff


	//   ....[24]....
        /*013c*/ 	.word	0xffffffff


	//   ....[25]....
        /*0140*/ 	.word	0xffffffff


	//   ....[26]....
        /*0144*/ 	.word	0xffffffff


	//   ....[27]....
        /*0148*/ 	.word	0xffffffff


	//   ....[28]....
        /*014c*/ 	.word	0xffffffff


	//   ....[29]....
        /*0150*/ 	.word	0xffffffff


	//----- nvinfo : EIATTR_COOP_GROUP_INSTR_OFFSETS
	.align		4
.L_817:
        /*0154*/ 	.byte	0x04, 0x28
        /*0156*/ 	.short	(.L_819 - .L_818)


	//   ....[0]....
.L_818:
        /*0158*/ 	.word	0x00000400


	//   ....[1]....
        /*015c*/ 	.word	0x00000480


	//   ....[2]....
        /*0160*/ 	.word	0x000004d0


	//   ....[3]....
        /*0164*/ 	.word	0x00000510


	//   ....[4]....
        /*0168*/ 	.word	0x00000530


	//   ....[5]....
        /*016c*/ 	.word	0x000005a0


	//   ....[6]....
        /*0170*/ 	.word	0x000005d0


	//   ....[7]....
        /*0174*/ 	.word	0x000005f0


	//   ....[8]....
        /*0178*/ 	.word	0x00000610


	//   ....[9]....
        /*017c*/ 	.word	0x00000630


	//   ....[10]....
        /*0180*/ 	.word	0x00000680


	//   ....[11]....
        /*0184*/ 	.word	0x00000710


	//   ....[12]....
        /*0188*/ 	.word	0x00000750


	//   ....[13]....
        /*018c*/ 	.word	0x00000790


	//   ....[14]....
        /*0190*/ 	.word	0x000007b0


	//   ....[15]....
        /*0194*/ 	.word	0x00000830


	//   ....[16]....
        /*0198*/ 	.word	0x00000860


	//   ....[17]....
        /*019c*/ 	.word	0x00000880


	//   ....[18]....
        /*01a0*/ 	.word	0x000008a0


	//   ....[19]....
        /*01a4*/ 	.word	0x000008c0


	//   ....[20]....
        /*01a8*/ 	.word	0x00000ab0


	//   ....[21]....
        /*01ac*/ 	.word	0x00000b10


	//   ....[22]....
        /*01b0*/ 	.word	0x00000b70


	//   ....[23]....
        /*01b4*/ 	.word	0x00000bd0


	//   ....[24]....
        /*01b8*/ 	.word	0x00000c30


	//   ....[25]....
        /*01bc*/ 	.word	0x00000cb0


	//   ....[26]....
        /*01c0*/ 	.word	0x00000d20


	//   ....[27]....
        /*01c4*/ 	.word	0x00000d80


	//   ....[28]....
        /*01c8*/ 	.word	0x00000de0


	//   ....[29]....
        /*01cc*/ 	.word	0x00000e50


	//----- nvinfo : EIATTR_EXIT_INSTR_OFFSETS
	.align		4
.L_819:
        /*01d0*/ 	.byte	0x04, 0x1c
        /*01d2*/ 	.short	(.L_821 - .L_820)


	//   ....[0]....
.L_820:
        /*01d4*/ 	.word	0x00000910


	//   ....[1]....
        /*01d8*/ 	.word	0x00000a50


	//----- nvinfo : EIATTR_CRS_STACK_SIZE
	.align		4
.L_821:
        /*01dc*/ 	.byte	0x04, 0x1e
        /*01de*/ 	.short	(.L_823 - .L_822)
.L_822:
        /*01e0*/ 	.word	0x00000000
.L_823:


//--------------------- .nv.info._Z16reduce_bn_kernelIfffEvPKT_S2_PKT0_S5_PS3_S6_PT1_S8_iii --------------------------
	.section	.nv.info._Z16reduce_bn_kernelIfffEvPKT_S2_PKT0_S5_PS3_S6_PT1_S8_iii,"",@"SHT_CUDA_INFO"
	.sectionflags	@""
	.align	4


	//----- nvinfo : EIATTR_CUDA_API_VERSION
	.align		4
        /*0000*/ 	.byte	0x04, 0x37
        /*0002*/ 	.short	(.L_825 - .L_824)
.L_824:
        /*0004*/ 	.word	0x00000082


	//----- nvinfo : EIATTR_SW2861232_WAR
	.align		4
.L_825:
        /*0008*/ 	.byte	0x01, 0x35
	.zero		2


	//----- nvinfo : EIATTR_PARAM_CBANK
	.align		4
        /*000c*/ 	.byte	0x04, 0x0a
        /*000e*/ 	.short	(.L_827 - .L_826)
	.align		4
.L_826:
        /*0010*/ 	.word	index@(.nv.constant0._Z16reduce_bn_kernelIfffEvPKT_S2_PKT0_S5_PS3_S6_PT1_S8_iii)
        /*0014*/ 	.short	0x0160
        /*0016*/ 	.short	0x004c


	//----- nvinfo : EIATTR_CBANK_PARAM_SIZE
	.align		4
.L_827:
        /*0018*/ 	.byte	0x03, 0x19
        /*001a*/ 	.short	0x004c


	//----- nvinfo : EIATTR_KPARAM_INFO
	.align		4
        /*001c*/ 	.byte	0x04, 0x17
        /*001e*/ 	.short	(.L_829 - .L_828)
.L_828:
        /*0020*/ 	.word	0x00000000
        /*0024*/ 	.short	0x000a
        /*0026*/ 	.short	0x0048
        /*0028*/ 	.byte	0x00, 0xf0, 0x11, 0x00


	//----- nvinfo : EIATTR_KPARAM_INFO
	.align		4
.L_829:
        /*002c*/ 	.byte	0x04, 0x17
        /*002e*/ 	.short	(.L_831 - .L_830)
.L_830:
        /*0030*/ 	.word	0x00000000
        /*0034*/ 	.short	0x0009
        /*0036*/ 	.short	0x0044
        /*0038*/ 	.byte	0x00, 0xf0, 0x11, 0x00


	//----- nvinfo : EIATTR_KPARAM_INFO
	.align		4
.L_831:
        /*003c*/ 	.byte	0x04, 0x17
        /*003e*/ 	.short	(.L_833 - .L_832)
.L_832:
        /*0040*/ 	.word	0x00000000
        /*0044*/ 	.short	0x0008
        /*0046*/ 	.short	0x0040
        /*0048*/ 	.byte	0x00, 0xf0, 0x11, 0x00


	//----- nvinfo : EIATTR_KPARAM_INFO
	.align		4
.L_833:
        /*004c*/ 	.byte	0x04, 0x17
        /*004e*/ 	.short	(.L_835 - .L_834)
.L_834:
        /*0050*/ 	.word	0x00000000
        /*0054*/ 	.short	0x0007
        /*0056*/ 	.short	0x0038
        /*0058*/ 	.byte	0x00, 0xf0, 0x21, 0x00


	//----- nvinfo : EIATTR_KPARAM_INFO
	.align		4
.L_835:
        /*005c*/ 	.byte	0x04, 0x17
        /*005e*/ 	.short	(.L_837 - .L_836)
.L_836:
        /*0060*/ 	.word	0x00000000
        /*0064*/ 	.short	0x0006
        /*0066*/ 	.short	0x0030
        /*0068*/ 	.byte	0x00, 0xf0, 0x21, 0x00


	//----- nvinfo : EIATTR_KPARAM_INFO
	.align		4
.L_837:
        /*006c*/ 	.byte	0x04, 0x17
        /*006e*/ 	.short	(.L_839 - .L_838)
.L_838:
        /*0070*/ 	.word	0x00000000
        /*0074*/ 	.short	0x0005
        /*0076*/ 	.short	0x0028
        /*0078*/ 	.byte	0x00, 0xf0, 0x21, 0x00


	//----- nvinfo : EIATTR_KPARAM_INFO
	.align		4
.L_839:
        /*007c*/ 	.byte	0x04, 0x17
        /*007e*/ 	.short	(.L_841 - .L_840)
.L_840:
        /*0080*/ 	.word	0x00000000
        /*0084*/ 	.short	0x0004
        /*0086*/ 	.short	0x0020
        /*0088*/ 	.byte	0x00, 0xf0, 0x21, 0x00


	//----- nvinfo : EIATTR_KPARAM_INFO
	.align		4
.L_841:
        /*008c*/ 	.byte	0x04, 0x17
        /*008e*/ 	.short	(.L_843 - .L_842)
.L_842:
        /*0090*/ 	.word	0x00000000
        /*0094*/ 	.short	0x0003
        /*0096*/ 	.short	0x0018
        /*0098*/ 	.byte	0x00, 0xf0, 0x21, 0x00


	//----- nvinfo : EIATTR_KPARAM_INFO
	.align		4
.L_843:
        /*009c*/ 	.byte	0x04, 0x17
        /*009e*/ 	.short	(.L_845 - .L_844)
.L_844:
        /*00a0*/ 	.word	0x00000000
        /*00a4*/ 	.short	0x0002
        /*00a6*/ 	.short	0x0010
        /*00a8*/ 	.byte	0x00, 0xf0, 0x21, 0x00


	//----- nvinfo : EIATTR_KPARAM_INFO
	.align		4
.L_845:
        /*00ac*/ 	.byte	0x04, 0x17
        /*00ae*/ 	.short	(.L_847 - .L_846)
.L_846:
        /*00b0*/ 	.word	0x00000000
        /*00b4*/ 	.short	0x0001
        /*00b6*/ 	.short	0x0008
        /*00b8*/ 	.byte	0x00, 0xf0, 0x21, 0x00


	//----- nvinfo : EIATTR_KPARAM_INFO
	.align		4
.L_847:
        /*00bc*/ 	.byte	0x04, 0x17
        /*00be*/ 	.short	(.L_849 - .L_848)
.L_848:
        /*00c0*/ 	.word	0x00000000
        /*00c4*/ 	.short	0x0000
        /*00c6*/ 	.short	0x0000
        /*00c8*/ 	.byte	0x00, 0xf0, 0x21, 0x00


	//----- nvinfo : EIATTR_MAXREG_COUNT
	.align		4
.L_849:
        /*00cc*/ 	.byte	0x03, 0x1b
        /*00ce*/ 	.short	0x00ff


	//----- nvinfo : EIATTR_NUM_BARRIERS
	.align		4
        /*00d0*/ 	.byte	0x02, 0x4c
        /*00d2*/ 	.byte	0x01
	.zero		1


	//----- nvinfo : EIATTR_MERCURY_ISA_VERSION
	.align		4
        /*00d4*/ 	.byte	0x03, 0x5f
        /*00d6*/ 	.short	0x0000


	//----- nvinfo : EIATTR_COOP_GROUP_MASK_REGIDS
	.align		4
        /*00d8*/ 	.byte	0x04, 0x29
        /*00da*/ 	.short	(.L_851 - .L_850)


	//   ....[0]....
.L_850:
        /*00dc*/ 	.word	0xffffffff


	//   ....[1]....
        /*00e0*/ 	.word	0xffffffff


	//   ....[2]....
        /*00e4*/ 	.word	0xffffffff


	//   ....[3]....
        /*00e8*/ 	.word	0xffffffff


	//   ....[4]....
        /*00ec*/ 	.word	0xffffffff


	//   ....[5]....
        /*00f0*/ 	.word	0xffffffff


	//   ....[6]....
        /*00f4*/ 	.word	0xffffffff


	//   ....[7]....
        /*00f8*/ 	.word	0xffffffff


	//   ....[8]....
        /*00fc*/ 	.word	0xffffffff


	//   ....[9]....
        /*0100*/ 	.word	0xffffffff


	//   ....[10]....
        /*0104*/ 	.word	0xffffffff


	//   ....[11]....
        /*0108*/ 	.word	0xffffffff


	//   ....[12]....
        /*010c*/ 	.word	0xffffffff


	//   ....[13]....
        /*0110*/ 	.word	0xffffffff


	//   ....[14]....
        /*0114*/ 	.word	0xffffffff


	//   ....[15]....
        /*0118*/ 	.word	0xffffffff


	//   ....[16]....
        /*011c*/ 	.word	0xffffffff


	//   ....[17]....
        /*0120*/ 	.word	0xffffffff


	//   ....[18]....
        /*0124*/ 	.word	0xffffffff


	//   ....[19]....
        /*0128*/ 	.word	0xffffffff


	//   ....[20]....
        /*012c*/ 	.word	0xffffffff


	//   ....[21]....
        /*0130*/ 	.word	0xffffffff


	//   ....[22]....
        /*0134*/ 	.word	0xffffffff


	//   ....[23]....
        /*0138*/ 	.word	0xffffffff


	//   ....[24]....
        /*013c*/ 	.word	0xffffffff


	//   ....[25]....
        /*0140*/ 	.word	0xffffffff


	//   ....[26]....
        /*0144*/ 	.word	0xffffffff


	//   ....[27]....
        /*0148*/ 	.word	0xffffffff


	//   ....[28]....
        /*014c*/ 	.word	0xffffffff


	//   ....[29]....
        /*0150*/ 	.word	0xffffffff


	//----- nvinfo : EIATTR_COOP_GROUP_INSTR_OFFSETS
	.align		4
.L_851:
        /*0154*/ 	.byte	0x04, 0x28
        /*0156*/ 	.short	(.L_853 - .L_852)


	//   ....[0]....
.L_852:
        /*0158*/ 	.word	0x000003d0


	//   ....[1]....
        /*015c*/ 	.word	0x00000450


	//   ....[2]....
        /*0160*/ 	.word	0x000004a0


	//   ....[3]....
        /*0164*/ 	.word	0x000004e0


	//   ....[4]....
        /*0168*/ 	.word	0x00000500


	//   ....[5]....
        /*016c*/ 	.word	0x00000570


	//   ....[6]....
        /*0170*/ 	.word	0x000005a0


	//   ....[7]....
        /*0174*/ 	.word	0x000005c0


	//   ....[8]....
        /*0178*/ 	.word	0x000005e0


	//   ....[9]....
        /*017c*/ 	.word	0x00000600


	//   ....[10]....
        /*0180*/ 	.word	0x00000650


	//   ....[11]....
        /*0184*/ 	.word	0x000006e0


	//   ....[12]....
        /*0188*/ 	.word	0x00000720


	//   ....[13]....
        /*018c*/ 	.word	0x00000760


	//   ....[14]....
        /*0190*/ 	.word	0x00000780


	//   ....[15]....
        /*0194*/ 	.word	0x00000800


	//   ....[16]....
        /*0198*/ 	.word	0x00000830


	//   ....[17]....
        /*019c*/ 	.word	0x00000850


	//   ....[18]....
        /*01a0*/ 	.word	0x00000870


	//   ....[19]....
        /*01a4*/ 	.word	0x00000890


	//   ....[20]....
        /*01a8*/ 	.word	0x00000a80


	//   ....[21]....
        /*01ac*/ 	.word	0x00000ae0


	//   ....[22]....
        /*01b0*/ 	.word	0x00000b40


	//   ....[23]....
        /*01b4*/ 	.word	0x00000ba0


	//   ....[24]....
        /*01b8*/ 	.word	0x00000c00


	//   ....[25]....
        /*01bc*/ 	.word	0x00000c80


	//   ....[26]....
        /*01c0*/ 	.word	0x00000cf0


	//   ....[27]....
        /*01c4*/ 	.word	0x00000d50


	//   ....[28]....
        /*01c8*/ 	.word	0x00000db0


	//   ....[29]....
        /*01cc*/ 	.word	0x00000e20


	//----- nvinfo : EIATTR_EXIT_INSTR_OFFSETS
	.align		4
.L_853:
        /*01d0*/ 	.byte	0x04, 0x1c
        /*01d2*/ 	.short	(.L_855 - .L_854)


	//   ....[0]....
.L_854:
        /*01d4*/ 	.word	0x000008e0


	//   ....[1]....
        /*01d8*/ 	.word	0x00000a20


	//----- nvinfo : EIATTR_CRS_STACK_SIZE
	.align		4
.L_855:
        /*01dc*/ 	.byte	0x04, 0x1e
        /*01de*/ 	.short	(.L_857 - .L_856)
.L_856:
        /*01e0*/ 	.word	0x00000000
.L_857:


//--------------------- .nv.info._Z24batchnorm_forward_kernelIN3c104HalfEfS1_EvPKT_PKT0_S7_PKT1_SA_PS2_ii --------------------------
	.section	.nv.info._Z24batchnorm_forward_kernelIN3c104HalfEfS1_EvPKT_PKT0_S7_PKT1_SA_PS2_ii,"",@"SHT_CUDA_INFO"
	.sectionflags	@""
	.align	4


	//----- nvinfo : EIATTR_CUDA_API_VERSION
	.align		4
        /*0000*/ 	.byte	0x04, 0x37
        /*0002*/ 	.short	(.L_859 - .L_858)
.L_858:
        /*0004*/ 	.word	0x00000082


	//----- nvinfo : EIATTR_SW2861232_WAR
	.align		4
.L_859:
        /*0008*/ 	.byte	0x01, 0x35
	.zero		2


	//----- nvinfo : EIATTR_PARAM_CBANK
	.align		4
        /*000c*/ 	.byte	0x04, 0x0a
        /*000e*/ 	.short	(.L_861 - .L_860)
	.align		4
.L_860:
        /*0010*/ 	.word	index@(.nv.constant0._Z24batchnorm_forward_kernelIN3c104HalfEfS1_EvPKT_PKT0_S7_PKT1_SA_PS2_ii)
        /*0014*/ 	.short	0x0160
        /*0016*/ 	.short	0x0038


	//----- nvinfo : EIATTR_CBANK_PARAM_SIZE
	.align		4
.L_861:
        /*0018*/ 	.byte	0x03, 0x19
        /*001a*/ 	.short	0x0038


	//----- nvinfo : EIATTR_KPARAM_INFO
	.align		4
        /*001c*/ 	.byte	0x04, 0x17
        /*001e*/ 	.short	(.L_863 - .L_862)
.L_862:
        /*0020*/ 	.word	0x00000000
        /*0024*/ 	.short	0x0007
        /*0026*/ 	.short	0x0034
        /*0028*/ 	.byte	0x00, 0xf0, 0x11, 0x00


	//----- nvinfo : EIATTR_KPARAM_INFO
	.align		4
.L_863:
        /*002c*/ 	.byte	0x04, 0x17
        /*002e*/ 	.short	(.L_865 - .L_864)
.L_864:
        /*0030*/ 	.word	0x00000000
        /*0034*/ 	.short	0x0006
        /*0036*/ 	.short	0x0030
        /*0038*/ 	.byte	0x00, 0xf0, 0x11, 0x00


	//----- nvinfo : EIATTR_KPARAM_INFO
	.align		4
.L_865:
        /*003c*/ 	.byte	0x04, 0x17
        /*003e*/ 	.short	(.L_867 - .L_866)
.L_866:
        /*0040*/ 	.word	0x00000000
        /*0044*/ 	.short	0x0005
        /*0046*/ 	.short	0x0028
        /*0048*/ 	.byte	0x00, 0xf0, 0x21, 0x00


	//----- nvinfo : EIATTR_KPARAM_INFO
	.align		4
.L_867:
        /*004c*/ 	.byte	0x04, 0x17
        /*004e*/ 	.short	(.L_869 - .L_868)
.L_868:
        /*0050*/ 	.word	0x00000000
        /*0054*/ 	.short	0x0004
        /*0056*/ 	.short	0x0020
        /*0058*/ 	.byte	0x00, 0xf0, 0x21, 0x00


	//----- nvinfo : EIATTR_KPARAM_INFO
	.align		4
.L_869:
        /*005c*/ 	.byte	0x04, 0x17
        /*005e*/ 	.short	(.L_871 - .L_870)
.L_870:
        /*0060*/ 	.word	0x00000000
        /*0064*/ 	.short	0x0003
        /*0066*/ 	.short	0x0018
        /*0068*/ 	.byte	0x00, 0xf0, 0x21, 0x00


	//----- nvinfo : EIATTR_KPARAM_INFO
	.align		4
.L_871:
        /*006c*/ 	.byte	0x04, 0x17
        /*006e*/ 	.short	(.L_873 - .L_872)
.L_872:
        /*0070*/ 	.word	0x00000000
        /*0074*/ 	.short	0x0002
        /*0076*/ 	.short	0x0010
        /*0078*/ 	.byte	0x00, 0xf0, 0x21, 0x00


	//----- nvinfo : EIATTR_KPARAM_INFO
	.align		4
.L_873:
        /*007c*/ 	.byte	0x04, 0x17
        /*007e*/ 	.short	(.L_875 - .L_874)
.L_874:
        /*0080*/ 	.word	0x00000000
        /*0084*/ 	.short	0x0001
        /*0086*/ 	.short	0x0008
        /*0088*/ 	.byte	0x00, 0xf0, 0x21, 0x00


	//----- nvinfo : EIATTR_KPARAM_INFO
	.align		4
.L_875:
        /*008c*/ 	.byte	0x04, 0x17
        /*008e*/ 	.short	(.L_877 - .L_876)
.L_876:
        /*0090*/ 	.word	0x00000000
        /*0094*/ 	.short	0x0000
        /*0096*/ 	.short	0x0000
        /*0098*/ 	.byte	0x00, 0xf0, 0x21, 0x00


	//----- nvinfo : EIATTR_MAXREG_COUNT
	.align		4
.L_877:
        /*009c*/ 	.byte	0x03, 0x1b
        /*009e*/ 	.short	0x00ff


	//----- nvinfo : EIATTR_MERCURY_ISA_VERSION
	.align		4
        /*00a0*/ 	.byte	0x03, 0x5f
        /*00a2*/ 	.short	0x0000


	//----- nvinfo : EIATTR_EXIT_INSTR_OFFSETS
	.align		4
        /*00a4*/ 	.byte	0x04, 0x1c
        /*00a6*/ 	.short	(.L_879 - .L_878)


	//   ....[0]....
.L_878:
        /*00a8*/ 	.word	0x00000110


	//   ....[1]....
        /*00ac*/ 	.word	0x00000380


	//----- nvinfo : EIATTR_CTAIDZ_USED
	.align		4
.L_879:
        /*00b0*/ 	.byte	0x01, 0x04
	.zero		2


	//----- nvinfo : EIATTR_CRS_STACK_SIZE
	.align		4
        /*00b4*/ 	.byte	0x04, 0x1e
        /*00b6*/ 	.short	(.L_881 - .L_880)
.L_880:
        /*00b8*/ 	.word	0x00000000
.L_881:


//--------------------- .nv.info._Z24batchnorm_forward_kernelIN3c104HalfEffEvPKT_PKT0_S7_PKT1_SA_PS2_ii --------------------------
	.section	.nv.info._Z24batchnorm_forward_kernelIN3c104HalfEffEvPKT_PKT0_S7_PKT1_SA_PS2_ii,"",@"SHT_CUDA_INFO"
	.sectionflags	@""
	.align	4


	//----- nvinfo : EIATTR_CUDA_API_VERSION
	.align		4
        /*0000*/ 	.byte	0x04, 0x37
        /*0002*/ 	.short	(.L_883 - .L_882)
.L_882:
        /*0004*/ 	.word	0x00000082


	//----- nvinfo : EIATTR_SW2861232_WAR
	.align		4
.L_883:
        /*0008*/ 	.byte	0x01, 0x35
	.zero		2


	//----- nvinfo : EIATTR_PARAM_CBANK
	.align		4
        /*000c*/ 	.byte	0x04, 0x0a
        /*000e*/ 	.short	(.L_885 - .L_884)
	.align		4
.L_884:
        /*0010*/ 	.word	index@(.nv.constant0._Z24batchnorm_forward_kernelIN3c104HalfEffEvPKT_PKT0_S7_PKT1_SA_PS2_ii)
        /*0014*/ 	.short	0x0160
        /*0016*/ 	.short	0x0038


	//----- nvinfo : EIATTR_CBANK_PARAM_SIZE
	.align		4
.L_885:
        /*0018*/ 	.byte	0x03, 0x19
        /*001a*/ 	.short	0x0038


	//----- nvinfo : EIATTR_KPARAM_INFO
	.align		4
        /*001c*/ 	.byte	0x04, 0x17
        /*001e*/ 	.short	(.L_887 - .L_886)
.L_886:
        /*0020*/ 	.word	0x00000000
        /*0024*/ 	.short	0x0007
        /*0026*/ 	.short	0x0034
        /*0028*/ 	.byte	0x00, 0xf0, 0x11, 0x00


	//----- nvinfo : EIATTR_KPARAM_INFO
	.align		4
.L_887:
        /*002c*/ 	.byte	0x04, 0x17
        /*002e*/ 	.short	(.L_889 - .L_888)
.L_888:
        /*0030*/ 	.word	0x00000000
        /*0034*/ 	.short	0x0006
        /*0036*/ 	.short	0x0030
        /*0038*/ 	.byte	0x00, 0xf0, 0x11, 0x00


	//----- nvinfo : EIATTR_KPARAM_INFO
	.align		4
.L_889:
        /*003c*/ 	.byte	0x04, 0x17
        /*003e*/ 	.short	(.L_891 - .L_890)
.L_890:
        /*0040*/ 	.word	0x00000000
        /*0044*/ 	.short	0x0005
        /*0046*/ 	.short	0x0028
        /*0048*/ 	.byte	0x00, 0xf0, 0x21, 0x00


	//----- nvinfo : EIATTR_KPARAM_INFO
	.align		4
.L_891:
        /*004c*/ 	.byte	0x04, 0x17
        /*004e*/ 	.short	(.L_893 - .L_892)
.L_892:
        /*0050*/ 	.word	0x00000000
        /*0054*/ 	.short	0x0004
        /*0056*/ 	.short	0x0020
        /*0058*/ 	.byte	0x00, 0xf0, 0x21, 0x00


	//----- nvinfo : EIATTR_KPARAM_INFO
	.align		4
.L_893:
        /*005c*/ 	.byte	0x04, 0x17
        /*005e*/ 	.short	(.L_895 - .L_894)
.L_894:
        /*0060*/ 	.word	0x00000000
        /*0064*/ 	.short	0x0003
        /*0066*/ 	.short	0x0018
        /*0068*/ 	.byte	0x00, 0xf0, 0x21, 0x00


	//----- nvinfo : EIATTR_KPARAM_INFO
	.align		4
.L_895:
        /*006c*/ 	.byte	0x04, 0x17
        /*006e*/ 	.short	(.L_897 - .L_896)
.L_896:
        /*0070*/ 	.word	0x00000000
        /*0074*/ 	.short	0x0002
        /*0076*/ 	.short	0x0010
        /*0078*/ 	.byte	0x00, 0xf0, 0x21, 0x00


	//----- nvinfo : EIATTR_KPARAM_INFO
	.align		4
.L_897:
        /*007c*/ 	.byte	0x04, 0x17
        /*007e*/ 	.short	(.L_899 - .L_898)
.L_898:
        /*0080*/ 	.word	0x00000000
        /*0084*/ 	.short	0x0001
        /*0086*/ 	.short	0x0008
        /*0088*/ 	.byte	0x00, 0xf0, 0x21, 0x00


	//----- nvinfo : EIATTR_KPARAM_INFO
	.align		4
.L_899:
        /*008c*/ 	.byte	0x04, 0x17
        /*008e*/ 	.short	(.L_901 - .L_900)
.L_900:
        /*0090*/ 	.word	0x00000000
        /*0094*/ 	.short	0x0000
        /*0096*/ 	.short	0x0000
        /*0098*/ 	.byte	0x00, 0xf0, 0x21, 0x00


	//----- nvinfo : EIATTR_MAXREG_COUNT
	.align		4
.L_901:
        /*009c*/ 	.byte	0x03, 0x1b
        /*009e*/ 	.short	0x00ff


	//----- nvinfo : EIATTR_MERCURY_ISA_VERSION
	.align		4
        /*00a0*/ 	.byte	0x03, 0x5f
        /*00a2*/ 	.short	0x0000


	//----- nvinfo : EIATTR_EXIT_INSTR_OFFSETS
	.align		4
        /*00a4*/ 	.byte	0x04, 0x1c
        /*00a6*/ 	.short	(.L_903 - .L_902)


	//   ....[0]....
.L_902:
        /*00a8*/ 	.word	0x00000130


	//   ....[1]....
        /*00ac*/ 	.word	0x00000350


	//----- nvinfo : EIATTR_CTAIDZ_USED
	.align		4
.L_903:
        /*00b0*/ 	.byte	0x01, 0x04
	.zero		2


	//----- nvinfo : EIATTR_CRS_STACK_SIZE
	.align		4
        /*00b4*/ 	.byte	0x04, 0x1e
        /*00b6*/ 	.short	(.L_905 - .L_904)
.L_904:
        /*00b8*/ 	.word	0x00000000
.L_905:


//--------------------- .nv.info._Z24batchnorm_forward_kernelIfffEvPKT_PKT0_S5_PKT1_S8_PS0_ii --------------------------
	.section	.nv.info._Z24batchnorm_forward_kernelIfffEvPKT_PKT0_S5_PKT1_S8_PS0_ii,"",@"SHT_CUDA_INFO"
	.sectionflags	@""
	.align	4


	//----- nvinfo : EIATTR_CUDA_API_VERSION
	.align		4
        /*0000*/ 	.byte	0x04, 0x37
        /*0002*/ 	.short	(.L_907 - .L_906)
.L_906:
        /*0004*/ 	.word	0x00000082


	//----- nvinfo : EIATTR_SW2861232_WAR
	.align		4
.L_907:
        /*0008*/ 	.byte	0x01, 0x35
	.zero		2


	//----- nvinfo : EIATTR_PARAM_CBANK
	.align		4
        /*000c*/ 	.byte	0x04, 0x0a
        /*000e*/ 	.short	(.L_909 - .L_908)
	.align		4
.L_908:
        /*0010*/ 	.word	index@(.nv.constant0._Z24batchnorm_forward_kernelIfffEvPKT_PKT0_S5_PKT1_S8_PS0_ii)
        /*0014*/ 	.short	0x0160
        /*0016*/ 	.short	0x0038


	//----- nvinfo : EIATTR_CBANK_PARAM_SIZE
	.align		4
.L_909:
        /*0018*/ 	.byte	0x03, 0x19
        /*001a*/ 	.short	0x0038


	//----- nvinfo : EIATTR_KPARAM_INFO
	.align		4
        /*001c*/ 	.byte	0x04, 0x17
        /*001e*/ 	.short	(.L_911 - .L_910)
.L_910:
        /*0020*/ 	.word	0x00000000
        /*0024*/ 	.short	0x0007
        /*0026*/ 	.short	0x0034
        /*0028*/ 	.byte	0x00, 0xf0, 0x11, 0x00


	//----- nvinfo : EIATTR_KPARAM_INFO
	.align		4
.L_911:
        /*002c*/ 	.byte	0x04, 0x17
        /*002e*/ 	.short	(.L_913 - .L_912)
.L_912:
        /*0030*/ 	.word	0x00000000
        /*0034*/ 	.short	0x0006
        /*0036*/ 	.short	0x0030
        /*0038*/ 	.byte	0x00, 0xf0, 0x11, 0x00


	//----- nvinfo : EIATTR_KPARAM_INFO
	.align		4
.L_913:
        /*003c*/ 	.byte	0x04, 0x17
        /*003e*/ 	.short	(.L_915 - .L_914)
.L_914:
        /*0040*/ 	.word	0x00000000
        /*0044*/ 	.short	0x0005
        /*0046*/ 	.short	0x0028
        /*0048*/ 	.byte	0x00, 0xf0, 0x21, 0x00


	//----- nvinfo : EIATTR_KPARAM_INFO
	.align		4
.L_915:
        /*004c*/ 	.byte	0x04, 0x17
        /*004e*/ 	.short	(.L_917 - .L_916)
.L_916:
        /*0050*/ 	.word	0x00000000
        /*0054*/ 	.short	0x0004
        /*0056*/ 	.short	0x0020
        /*0058*/ 	.byte	0x00, 0xf0, 0x21, 0x00


	//----- nvinfo : EIATTR_KPARAM_INFO
	.align		4
.L_917:
        /*005c*/ 	.byte	0x04, 0x17
        /*005e*/ 	.short	(.L_919 - .L_918)
.L_918:
        /*0060*/ 	.word	0x00000000
        /*0064*/ 	.short	0x0003
        /*0066*/ 	.short	0x0018
        /*0068*/ 	.byte	0x00, 0xf0, 0x21, 0x00


	//----- nvinfo : EIATTR_KPARAM_INFO
	.align		4
.L_919:
        /*006c*/ 	.byte	0x04, 0x17
        /*006e*/ 	.short	(.L_921 - .L_920)
.L_920:
        /*0070*/ 	.word	0x00000000
        /*0074*/ 	.short	0x0002
        /*0076*/ 	.short	0x0010
        /*0078*/ 	.byte	0x00, 0xf0, 0x21, 0x00


	//----- nvinfo : EIATTR_KPARAM_INFO
	.align		4
.L_921:
        /*007c*/ 	.byte	0x04, 0x17
        /*007e*/ 	.short	(.L_923 - .L_922)
.L_922:
        /*0080*/ 	.word	0x00000000
        /*0084*/ 	.short	0x0001
        /*0086*/ 	.short	0x0008
        /*0088*/ 	.byte	0x00, 0xf0, 0x21, 0x00


	//----- nvinfo : EIATTR_KPARAM_INFO
	.align		4
.L_923:
        /*008c*/ 	.byte	0x04, 0x17
        /*008e*/ 	.short	(.L_925 - .L_924)
.L_924:
        /*0090*/ 	.word	0x00000000
        /*0094*/ 	.short	0x0000
        /*0096*/ 	.short	0x0000
        /*0098*/ 	.byte	0x00, 0xf0, 0x21, 0x00


	//----- nvinfo : EIATTR_MAXREG_COUNT
	.align		4
.L_925:
        /*009c*/ 	.byte	0x03, 0x1b
        /*009e*/ 	.short	0x00ff


	//----- nvinfo : EIATTR_MERCURY_ISA_VERSION
	.align		4
        /*00a0*/ 	.byte	0x03, 0x5f
        /*00a2*/ 	.short	0x0000


	//----- nvinfo : EIATTR_EXIT_INSTR_OFFSETS
	.align		4
        /*00a4*/ 	.byte	0x04, 0x1c
        /*00a6*/ 	.short	(.L_927 - .L_926)


	//   ....[0]....
.L_926:
        /*00a8*/ 	.word	0x00000130


	//   ....[1]....
        /*00ac*/ 	.word	0x00000330


	//----- nvinfo : EIATTR_CTAIDZ_USED
	.align		4
.L_927:
        /*00b0*/ 	.byte	0x01, 0x04
	.zero		2


	//----- nvinfo : EIATTR_CRS_STACK_SIZE
	.align		4
        /*00b4*/ 	.byte	0x04, 0x1e
        /*00b6*/ 	.short	(.L_929 - .L_928)
.L_928:
        /*00b8*/ 	.word	0x00000000
.L_929:


//--------------------- .nv.info._Z14welford_kernelIN3c104HalfEffEvPKT_PT1_S6_iii --------------------------
	.section	.nv.info._Z14welford_kernelIN3c104HalfEffEvPKT_PT1_S6_iii,"",@"SHT_CUDA_INFO"
	.sectionflags	@""
	.align	4


	//----- nvinfo : EIATTR_CUDA_API_VERSION
	.align		4
        /*0000*/ 	.byte	0x04, 0x37
        /*0002*/ 	.short	(.L_931 - .L_930)
.L_930:
        /*0004*/ 	.word	0x00000082


	//----- nvinfo : EIATTR_SW2861232_WAR
	.align		4
.L_931:
        /*0008*/ 	.byte	0x01, 0x35
	.zero		2


	//----- nvinfo : EIATTR_PARAM_CBANK
	.align		4
        /*000c*/ 	.byte	0x04, 0x0a
        /*000e*/ 	.short	(.L_933 - .L_932)
	.align		4
.L_932:
        /*0010*/ 	.word	index@(.nv.constant0._Z14welford_kernelIN3c104HalfEffEvPKT_PT1_S6_iii)
        /*0014*/ 	.short	0x0160
        /*0016*/ 	.short	0x0024


	//----- nvinfo : EIATTR_CBANK_PARAM_SIZE
	.align		4
.L_933:
        /*0018*/ 	.byte	0x03, 0x19
        /*001a*/ 	.short	0x0024


	//----- nvinfo : EIATTR_KPARAM_INFO
	.align		4
        /*001c*/ 	.byte	0x04, 0x17
        /*001e*/ 	.short	(.L_935 - .L_934)
.L_934:
        /*0020*/ 	.word	0x00000000
        /*0024*/ 	.short	0x0005
        /*0026*/ 	.short	0x0020
        /*0028*/ 	.byte	0x00, 0xf0, 0x11, 0x00


	//----- nvinfo : EIATTR_KPARAM_INFO
	.align		4
.L_935:
        /*002c*/ 	.byte	0x04, 0x17
        /*002e*/ 	.short	(.L_937 - .L_936)
.L_936:
        /*0030*/ 	.word	0x00000000
        /*0034*/ 	.short	0x0004
        /*0036*/ 	.short	0x001c
        /*0038*/ 	.byte	0x00, 0xf0, 0x11, 0x00


	//----- nvinfo : EIATTR_KPARAM_INFO
	.align		4
.L_937:
        /*003c*/ 	.byte	0x04, 0x17
        /*003e*/ 	.short	(.L_939 - .L_938)
.L_938:
        /*0040*/ 	.word	0x00000000
        /*0044*/ 	.short	0x0003
        /*0046*/ 	.short	0x0018
        /*0048*/ 	.byte	0x00, 0xf0, 0x11, 0x00


	//----- nvinfo : EIATTR_KPARAM_INFO
	.align		4
.L_939:
        /*004c*/ 	.byte	0x04, 0x17
        /*004e*/ 	.short	(.L_941 - .L_940)
.L_940:
        /*0050*/ 	.word	0x00000000
        /*0054*/ 	.short	0x0002
        /*0056*/ 	.short	0x0010
        /*0058*/ 	.byte	0x00, 0xf0, 0x21, 0x00


	//----- nvinfo : EIATTR_KPARAM_INFO
	.align		4
.L_941:
        /*005c*/ 	.byte	0x04, 0x17
        /*005e*/ 	.short	(.L_943 - .L_942)
.L_942:
        /*0060*/ 	.word	0x00000000
        /*0064*/ 	.short	0x0001
        /*0066*/ 	.short	0x0008
        /*0068*/ 	.byte	0x00, 0xf0, 0x21, 0x00


	//----- nvinfo : EIATTR_KPARAM_INFO
	.align		4
.L_943:
        /*006c*/ 	.byte	0x04, 0x17
        /*006e*/ 	.short	(.L_945 - .L_944)
.L_944:
        /*0070*/ 	.word	0x00000000
        /*0074*/ 	.short	0x0000
        /*0076*/ 	.short	0x0000
        /*0078*/ 	.byte	0x00, 0xf0, 0x21, 0x00


	//----- nvinfo : EIATTR_MAXREG_COUNT
	.align		4
.L_945:
        /*007c*/ 	.byte	0x03, 0x1b
        /*007e*/ 	.short	0x00ff


	//----- nvinfo : EIATTR_NUM_BARRIERS
	.align		4
        /*0080*/ 	.byte	0x02, 0x4c
        /*0082*/ 	.byte	0x01
	.zero		1


	//----- nvinfo : EIATTR_MERCURY_ISA_VERSION
	.align		4
        /*0084*/ 	.byte	0x03, 0x5f
        /*0086*/ 	.short	0x0000


	//----- nvinfo : EIATTR_COOP_GROUP_MASK_REGIDS
	.align		4
        /*0088*/ 	.byte	0x04, 0x29
        /*008a*/ 	.short	(.L_947 - .L_946)


	//   ....[0]....
.L_946:
        /*008c*/ 	.word	0xffffffff


	//   ....[1]....
        /*0090*/ 	.word	0xffffffff


	//   ....[2]....
        /*0094*/ 	.word	0xffffffff


	//   ....[3]....
        /*0098*/ 	.word	0xffffffff


	//   ....[4]....
        /*009c*/ 	.word	0xffffffff


	//   ....[5]....
        /*00a0*/ 	.word	0xffffffff


	//   ....[6]....
        /*00a4*/ 	.word	0xffffffff


	//   ....[7]....
        /*00a8*/ 	.word	0xffffffff


	//   ....[8]....
        /*00ac*/ 	.word	0xffffffff


	//   ....[9]....
        /*00b0*/ 	.word	0xffffffff


	//   ....[10]....
        /*00b4*/ 	.word	0xffffffff


	//   ....[11]....
        /*00b8*/ 	.word	0xffffffff


	//   ....[12]....
        /*00bc*/ 	.word	0xffffffff


	//   ....[13]....
        /*00c0*/ 	.word	0xffffffff


	//   ....[14]....
        /*00c4*/ 	.word	0xffffffff


	//   ....[15]....
        /*00c8*/ 	.word	0xffffffff


	//   ....[16]....
        /*00cc*/ 	.word	0xffffffff


	//   ....[17]....
        /*00d0*/ 	.word	0xffffffff


	//   ....[18]....
        /*00d4*/ 	.word	0xffffffff


	//   ....[19]....
        /*00d8*/ 	.word	0xffffffff


	//   ....[20]....
        /*00dc*/ 	.word	0xffffffff


	//   ....[21]....
        /*00e0*/ 	.word	0xffffffff


	//   ....[22]....
        /*00e4*/ 	.word	0xffffffff


	//   ....[23]....
        /*00e8*/ 	.word	0xffffffff


	//   ....[24]....
        /*00ec*/ 	.word	0xffffffff


	//   ....[25]....
        /*00f0*/ 	.word	0xffffffff


	//   ....[26]....
        /*00f4*/ 	.word	0xffffffff


	//   ....[27]....
        /*00f8*/ 	.word	0xffffffff


	//   ....[28]....
        /*00fc*/ 	.word	0xffffffff


	//   ....[29]....
        /*0100*/ 	.word	0xffffffff


	//   ....[30]....
        /*0104*/ 	.word	0xffffffff


	//   ....[31]....
        /*0108*/ 	.word	0xffffffff


	//   ....[32]....
        /*010c*/ 	.word	0xffffffff


	//   ....[33]....
        /*0110*/ 	.word	0xffffffff


	//   ....[34]....
        /*0114*/ 	.word	0xffffffff


	//   ....[35]....
        /*0118*/ 	.word	0xffffffff


	//   ....[36]....
        /*011c*/ 	.word	0xffffffff


	//   ....[37]....
        /*0120*/ 	.word	0xffffffff


	//   ....[38]....
        /*0124*/ 	.word	0xffffffff


	//   ....[39]....
        /*0128*/ 	.word	0xffffffff


	//   ....[40]....
        /*012c*/ 	.word	0xffffffff


	//   ....[41]....
        /*0130*/ 	.word	0xffffffff


	//   ....[42]....
        /*0134*/ 	.word	0xffffffff


	//   ....[43]....
        /*0138*/ 	.word	0xffffffff


	//   ....[44]....
        /*013c*/ 	.word	0xffffffff


	//----- nvinfo : EIATTR_COOP_GROUP_INSTR_OFFSETS
	.align		4
.L_947:
        /*0140*/ 	.byte	0x04, 0x28
        /*0142*/ 	.short	(.L_949 - .L_948)


	//   ....[0]....
.L_948:
        /*0144*/ 	.word	0x00000300


	//   ....[1]....
        /*0148*/ 	.word	0x00000330


	//   ....[2]....
        /*014c*/ 	.word	0x00000340


	//   ....[3]....
        /*0150*/ 	.word	0x00000380


	//   ....[4]....
        /*0154*/ 	.word	0x00000440


	//   ....[5]....
        /*0158*/ 	.word	0x00000490


	//   ....[6]....
        /*015c*/ 	.word	0x000004c0


	//   ....[7]....
        /*0160*/ 	.word	0x00000570


	//   ....[8]....
        /*0164*/ 	.word	0x000005a0


	//   ....[9]....
        /*0168*/ 	.word	0x000005f0


	//   ....[10]....
        /*016c*/ 	.word	0x00000690


	//   ....[11]....
        /*0170*/ 	.word	0x000006c0


	//   ....[12]....
        /*0174*/ 	.word	0x00000710


	//   ....[13]....
        /*0178*/ 	.word	0x000007a0


	//   ....[14]....
        /*017c*/ 	.word	0x00000820


	//   ....[15]....
        /*0180*/ 	.word	0x000009f0


	//   ....[16]....
        /*0184*/ 	.word	0x00000a20


	//   ....[17]....
        /*0188*/ 	.word	0x00000a50


	//   ....[18]....
        /*018c*/ 	.word	0x00000a60


	//   ....[19]....
        /*0190*/ 	.word	0x00000b30


	//   ....[20]....
        /*0194*/ 	.word	0x00000b50


	//   ....[21]....
        /*0198*/ 	.word	0x00000bb0


	//   ....[22]....
        /*019c*/ 	.word	0x00000c70


	//   ....[23]....
        /*01a0*/ 	.word	0x00000c90


	//   ....[24]....
        /*01a4*/ 	.word	0x00000cd0


	//   ....[25]....
        /*01a8*/ 	.word	0x00000d60


	//   ....[26]....
        /*01ac*/ 	.word	0x00000db0


	//   ....[27]....
        /*01b0*/ 	.word	0x00000de0


	//   ....[28]....
        /*01b4*/ 	.word	0x00000ea0


	//   ....[29]....
        /*01b8*/ 	.word	0x00000eb0


	//   ....[30]....
        /*01bc*/ 	.word	0x000010d0


	//   ....[31]....
        /*01c0*/ 	.word	0x00001150


	//   ....[32]....
        /*01c4*/ 	.word	0x000011c0


	//   ....[33]....
        /*01c8*/ 	.word	0x00001310


	//   ....[34]....
        /*01cc*/ 	.word	0x00001380


	//   ....[35]....
        /*01d0*/ 	.word	0x000013f0


	//   ....[36]....
        /*01d4*/ 	.word	0x00001540


	//   ....[37]....
        /*01d8*/ 	.word	0x000015b0


	//   ....[38]....
        /*01dc*/ 	.word	0x00001620


	//   ....[39]....
        /*01e0*/ 	.word	0x00001770


	//   ....[40]....
        /*01e4*/ 	.word	0x000017e0


	//   ....[41]....
        /*01e8*/ 	.word	0x00001850


	//   ....[42]....
        /*01ec*/ 	.word	0x000019a0


	//   ....[43]....
        /*01f0*/ 	.word	0x00001a10


	//   ....[44]....
        /*01f4*/ 	.word	0x00001a80


	//----- nvinfo : EIATTR_EXIT_INSTR_OFFSETS
	.align		4
.L_949:
        /*01f8*/ 	.byte	0x04, 0x1c
        /*01fa*/ 	.short	(.L_951 - .L_950)


	//   ....[0]....
.L_950:
        /*01fc*/ 	.word	0x00000fd0


	//   ....[1]....
        /*0200*/ 	.word	0x00001070


	//----- nvinfo : EIATTR_CRS_STACK_SIZE
	.align		4
.L_951:
        /*0204*/ 	.byte	0x04, 0x1e
        /*0206*/ 	.short	(.L_953 - .L_952)
.L_952:
        /*0208*/ 	.word	0x00000000
.L_953:


//--------------------- .nv.info._Z14welford_kernelIfffEvPKT_PT1_S4_iii --------------------------
	.section	.nv.info._Z14welford_kernelIfffEvPKT_PT1_S4_iii,"",@"SHT_CUDA_INFO"
	.sectionflags	@""
	.align	4


	//----- nvinfo : EIATTR_CUDA_API_VERSION
	.align		4
        /*0000*/ 	.byte	0x04, 0x37
        /*0002*/ 	.short	(.L_955 - .L_954)
.L_954:
        /*0004*/ 	.word	0x00000082


	//----- nvinfo : EIATTR_SW2861232_WAR
	.align		4
.L_955:
        /*0008*/ 	.byte	0x01, 0x35
	.zero		2


	//----- nvinfo : EIATTR_PARAM_CBANK
	.align		4
        /*000c*/ 	.byte	0x04, 0x0a
        /*000e*/ 	.short	(.L_957 - .L_956)
	.align		4
.L_956:
        /*0010*/ 	.word	index@(.nv.constant0._Z14welford_kernelIfffEvPKT_PT1_S4_iii)
        /*0014*/ 	.short	0x0160
        /*0016*/ 	.short	0x0024


	//----- nvinfo : EIATTR_CBANK_PARAM_SIZE
	.align		4
.L_957:
        /*0018*/ 	.byte	0x03, 0x19
        /*001a*/ 	.short	0x0024


	//----- nvinfo : EIATTR_KPARAM_INFO
	.align		4
        /*001c*/ 	.byte	0x04, 0x17
        /*001e*/ 	.short	(.L_959 - .L_958)
.L_958:
        /*0020*/ 	.word	0x00000000
        /*0024*/ 	.short	0x0005
        /*0026*/ 	.short	0x0020
        /*0028*/ 	.byte	0x00, 0xf0, 0x11, 0x00


	//----- nvinfo : EIATTR_KPARAM_INFO
	.align		4
.L_959:
        /*002c*/ 	.byte	0x04, 0x17
        /*002e*/ 	.short	(.L_961 - .L_960)
.L_960:
        /*0030*/ 	.word	0x00000000
        /*0034*/ 	.short	0x0004
        /*0036*/ 	.short	0x001c
        /*0038*/ 	.byte	0x00, 0xf0, 0x11, 0x00


	//----- nvinfo : EIATTR_KPARAM_INFO
	.align		4
.L_961:
        /*003c*/ 	.byte	0x04, 0x17
        /*003e*/ 	.short	(.L_963 - .L_962)
.L_962:
        /*0040*/ 	.word	0x00000000
        /*0044*/ 	.short	0x0003
        /*0046*/ 	.short	0x0018
        /*0048*/ 	.byte	0x00, 0xf0, 0x11, 0x00


	//----- nvinfo : EIATTR_KPARAM_INFO
	.align		4
.L_963:
        /*004c*/ 	.byte	0x04, 0x17
        /*004e*/ 	.short	(.L_965 - .L_964)
.L_964:
        /*0050*/ 	.word	0x00000000
        /*0054*/ 	.short	0x0002
        /*0056*/ 	.short	0x0010
        /*0058*/ 	.byte	0x00, 0xf0, 0x21, 0x00


	//----- nvinfo : EIATTR_KPARAM_INFO
	.align		4
.L_965:
        /*005c*/ 	.byte	0x04, 0x17
        /*005e*/ 	.short	(.L_967 - .L_966)
.L_966:
        /*0060*/ 	.word	0x00000000
        /*0064*/ 	.short	0x0001
        /*0066*/ 	.short	0x0008
        /*0068*/ 	.byte	0x00, 0xf0, 0x21, 0x00


	//----- nvinfo : EIATTR_KPARAM_INFO
	.align		4
.L_967:
        /*006c*/ 	.byte	0x04, 0x17
        /*006e*/ 	.short	(.L_969 - .L_968)
.L_968:
        /*0070*/ 	.word	0x00000000
        /*0074*/ 	.short	0x0000
        /*0076*/ 	.short	0x0000
        /*0078*/ 	.byte	0x00, 0xf0, 0x21, 0x00


	//----- nvinfo : EIATTR_MAXREG_COUNT
	.align		4
.L_969:
        /*007c*/ 	.byte	0x03, 0x1b
        /*007e*/ 	.short	0x00ff


	//----- nvinfo : EIATTR_NUM_BARRIERS
	.align		4
        /*0080*/ 	.byte	0x02, 0x4c
        /*0082*/ 	.byte	0x01
	.zero		1


	//----- nvinfo : EIATTR_MERCURY_ISA_VERSION
	.align		4
        /*0084*/ 	.byte	0x03, 0x5f
        /*0086*/ 	.short	0x0000


	//----- nvinfo : EIATTR_COOP_GROUP_MASK_REGIDS
	.align		4
        /*0088*/ 	.byte	0x04, 0x29
        /*008a*/ 	.short	(.L_971 - .L_970)


	//   ....[0]....
.L_970:
        /*008c*/ 	.word	0xffffffff


	//   ....[1]....
        /*0090*/ 	.word	0xffffffff


	//   ....[2]....
        /*0094*/ 	.word	0xffffffff


	//   ....[3]....
        /*0098*/ 	.word	0xffffffff


	//   ....[4]....
        /*009c*/ 	.word	0xffffffff


	//   ....[5]....
        /*00a0*/ 	.word	0xffffffff


	//   ....[6]....
        /*00a4*/ 	.word	0xffffffff


	//   ....[7]....
        /*00a8*/ 	.word	0xffffffff


	//   ....[8]....
        /*00ac*/ 	.word	0xffffffff


	//   ....[9]....
        /*00b0*/ 	.word	0xffffffff


	//   ....[10]....
        /*00b4*/ 	.word	0xffffffff


	//   ....[11]....
        /*00b8*/ 	.word	0xffffffff


	//   ....[12]....
        /*00bc*/ 	.word	0xffffffff


	//   ....[13]....
        /*00c0*/ 	.word	0xffffffff


	//   ....[14]....
        /*00c4*/ 	.word	0xffffffff


	//   ....[15]....
        /*00c8*/ 	.word	0xffffffff


	//   ....[16]....
        /*00cc*/ 	.word	0xffffffff


	//   ....[17]....
        /*00d0*/ 	.word	0xffffffff


	//   ....[18]....
        /*00d4*/ 	.word	0xffffffff


	//   ....[19]....
        /*00d8*/ 	.word	0xffffffff


	//   ....[20]....
        /*00dc*/ 	.word	0xffffffff


	//   ....[21]....
        /*00e0*/ 	.word	0xffffffff


	//   ....[22]....
        /*00e4*/ 	.word	0xffffffff


	//   ....[23]....
        /*00e8*/ 	.word	0xffffffff


	//   ....[24]....
        /*00ec*/ 	.word	0xffffffff


	//   ....[25]....
        /*00f0*/ 	.word	0xffffffff


	//   ....[26]....
        /*00f4*/ 	.word	0xffffffff


	//   ....[27]....
        /*00f8*/ 	.word	0xffffffff


	//   ....[28]....
        /*00fc*/ 	.word	0xffffffff


	//   ....[29]....
        /*0100*/ 	.word	0xffffffff


	//   ....[30]....
        /*0104*/ 	.word	0xffffffff


	//   ....[31]....
        /*0108*/ 	.word	0xffffffff


	//   ....[32]....
        /*010c*/ 	.word	0xffffffff


	//   ....[33]....
        /*0110*/ 	.word	0xffffffff


	//   ....[34]....
        /*0114*/ 	.word	0xffffffff


	//   ....[35]....
        /*0118*/ 	.word	0xffffffff


	//   ....[36]....
        /*011c*/ 	.word	0xffffffff


	//   ....[37]....
        /*0120*/ 	.word	0xffffffff


	//   ....[38]....
        /*0124*/ 	.word	0xffffffff


	//   ....[39]....
        /*0128*/ 	.word	0xffffffff


	//   ....[40]....
        /*012c*/ 	.word	0xffffffff


	//   ....[41]....
        /*0130*/ 	.word	0xffffffff


	//   ....[42]....
        /*0134*/ 	.word	0xffffffff


	//   ....[43]....
        /*0138*/ 	.word	0xffffffff


	//   ....[44]....
        /*013c*/ 	.word	0xffffffff


	//----- nvinfo : EIATTR_COOP_GROUP_INSTR_OFFSETS
	.align		4
.L_971:
        /*0140*/ 	.byte	0x04, 0x28
        /*0142*/ 	.short	(.L_973 - .L_972)


	//   ....[0]....
.L_972:
        /*0144*/ 	.word	0x000002f0


	//   ....[1]....
        /*0148*/ 	.word	0x00000320


	//   ....[2]....
        /*014c*/ 	.word	0x00000330


	//   ....[3]....
        /*0150*/ 	.word	0x00000370


	//   ....[4]....
        /*0154*/ 	.word	0x00000430


	//   ....[5]....
        /*0158*/ 	.word	0x00000480


	//   ....[6]....
        /*015c*/ 	.word	0x000004b0


	//   ....[7]....
        /*0160*/ 	.word	0x00000560


	//   ....[8]....
        /*0164*/ 	.word	0x00000590


	//   ....[9]....
        /*0168*/ 	.word	0x000005e0


	//   ....[10]....
        /*016c*/ 	.word	0x00000680


	//   ....[11]....
        /*0170*/ 	.word	0x000006b0


	//   ....[12]....
        /*0174*/ 	.word	0x00000700


	//   ....[13]....
        /*0178*/ 	.word	0x00000790


	//   ....[14]....
        /*017c*/ 	.word	0x00000810


	//   ....[15]....
        /*0180*/ 	.word	0x000009e0


	//   ....[16]....
        /*0184*/ 	.word	0x00000a10


	//   ....[17]....
        /*0188*/ 	.word	0x00000a40


	//   ....[18]....
        /*018c*/ 	.word	0x00000a50


	//   ....[19]....
        /*0190*/ 	.word	0x00000b20


	//   ....[20]....
        /*0194*/ 	.word	0x00000b40


	//   ....[21]....
        /*0198*/ 	.word	0x00000ba0


	//   ....[22]....
        /*019c*/ 	.word	0x00000c60


	//   ....[23]....
        /*01a0*/ 	.word	0x00000c80


	//   ....[24]....
        /*01a4*/ 	.word	0x00000cc0


	//   ....[25]....
        /*01a8*/ 	.word	0x00000d50


	//   ....[26]....
        /*01ac*/ 	.word	0x00000da0


	//   ....[27]....
        /*01b0*/ 	.word	0x00000dd0


	//   ....[28]....
        /*01b4*/ 	.word	0x00000e90


	//   ....[29]....
        /*01b8*/ 	.word	0x00000ea0


	//   ....[30]....
        /*01bc*/ 	.word	0x000010c0


	//   ....[31]....
        /*01c0*/ 	.word	0x00001140


	//   ....[32]....
        /*01c4*/ 	.word	0x000011b0


	//   ....[33]....
        /*01c8*/ 	.word	0x00001300


	//   ....[34]....
        /*01cc*/ 	.word	0x00001370


	//   ....[35]....
        /*01d0*/ 	.word	0x000013e0


	//   ....[36]....
        /*01d4*/ 	.word	0x00001530


	//   ....[37]....
        /*01d8*/ 	.word	0x000015a0


	//   ....[38]....
        /*01dc*/ 	.word	0x00001610


	//   ....[39]....
        /*01e0*/ 	.word	0x00001760


	//   ....[40]....
        /*01e4*/ 	.word	0x000017d0


	//   ....[41]....
        /*01e8*/ 	.word	0x00001840


	//   ....[42]....
        /*01ec*/ 	.word	0x00001990


	//   ....[43]....
        /*01f0*/ 	.word	0x00001a00


	//   ....[44]....
        /*01f4*/ 	.word	0x00001a70


	//----- nvinfo : EIATTR_EXIT_INSTR_OFFSETS
	.align		4
.L_973:
        /*01f8*/ 	.byte	0x04, 0x1c
        /*01fa*/ 	.short	(.L_975 - .L_974)


	//   ....[0]....
.L_974:
        /*01fc*/ 	.word	0x00000fc0


	//   ....[1]....
        /*0200*/ 	.word	0x00001060


	//----- nvinfo : EIATTR_CRS_STACK_SIZE
	.align		4
.L_975:
        /*0204*/ 	.byte	0x04, 0x1e
        /*0206*/ 	.short	(.L_977 - .L_976)
.L_976:
        /*0208*/ 	.word	0x00000000
.L_977:


//--------------------- .nv.callgraph             --------------------------
	.section	.nv.callgraph,"",@"SHT_CUDA_CALLGRAPH"
	.align	4
	.sectionentsize	8
	.align		4
        /*0000*/ 	.word	0x00000000
	.align		4
        /*0004*/ 	.word	0xffffffff
	.align		4
        /*0008*/ 	.word	0x00000000
	.align		4
        /*000c*/ 	.word	0xfffffffe
	.align		4
        /*0010*/ 	.word	0x00000000
	.align		4
        /*0014*/ 	.word	0xfffffffd
	.align		4
        /*0018*/ 	.word	0x00000000
	.align		4
        /*001c*/ 	.word	0xfffffffc


//--------------------- .nv.rel.action            --------------------------
	.section	.nv.rel.action,"",@"SHT_CUDA_RELOCINFO"
	.align	8
	.sectionentsize	8
        /*0000*/ 	.byte	0x73, 0x00, 0x00, 0x00, 0x00, 0x00, 0x00, 0x00, 0x00, 0x00, 0x00, 0x11, 0x25, 0x00, 0x05, 0x36


//--------------------- .nv.constant4             --------------------------
	.section	.nv.constant4,"a",@progbits
	.align	8
	.align		8
.nv.constant4:
        /*0000*/ 	.dword	_ZN41_INTERNAL_c40c9d7c_10_welford_cu_4d36edd84cuda3std3__45__cpo5beginE
	.align		8
        /*0008*/ 	.dword	_ZN41_INTERNAL_c40c9d7c_10_welford_cu_4d36edd84cuda3std3__45__cpo3endE
	.align		8
        /*0010*/ 	.dword	_ZN41_INTERNAL_c40c9d7c_10_welford_cu_4d36edd84cuda3std3__45__cpo6cbeginE
	.align		8
        /*0018*/ 	.dword	_ZN41_INTERNAL_c40c9d7c_10_welford_cu_4d36edd84cuda3std3__45__cpo4cendE
	.align		8
        /*0020*/ 	.dword	_ZN41_INTERNAL_c40c9d7c_10_welford_cu_4d36edd84cuda3std3__45__cpo6rbeginE
	.align		8
        /*0028*/ 	.dword	_ZN41_INTERNAL_c40c9d7c_10_welford_cu_4d36edd84cuda3std3__45__cpo4rendE
	.align		8
        /*0030*/ 	.dword	_ZN41_INTERNAL_c40c9d7c_10_welford_cu_4d36edd84cuda3std3__45__cpo7crbeginE
	.align		8
        /*0038*/ 	.dword	_ZN41_INTERNAL_c40c9d7c_10_welford_cu_4d36edd84cuda3std3__45__cpo5crendE
	.align		8
        /*0040*/ 	.dword	_ZN41_INTERNAL_c40c9d7c_10_welford_cu_4d36edd84cuda3std3__443_GLOBAL__N__c40c9d7c_10_welford_cu_4d36edd86ignoreE
	.align		8
        /*0048*/ 	.dword	_ZN41_INTERNAL_c40c9d7c_10_welford_cu_4d36edd84cuda3std3__419piecewise_constructE
	.align		8
        /*0050*/ 	.dword	_ZN41_INTERNAL_c40c9d7c_10_welford_cu_4d36edd84cuda3std3__48in_placeE
	.align		8
        /*0058*/ 	.dword	_ZN41_INTERNAL_c40c9d7c_10_welford_cu_4d36edd84cuda3std3__420unreachable_sentinelE
	.align		8
        /*0060*/ 	.dword	_ZN41_INTERNAL_c40c9d7c_10_welford_cu_4d36edd84cuda3std6ranges3__45__cpo4swapE
	.align		8
        /*0068*/ 	.dword	_ZN41_INTERNAL_c40c9d7c_10_welford_cu_4d36edd84cuda3std6ranges3__45__cpo9iter_moveE
	.align		8
        /*0070*/ 	.dword	_ZN41_INTERNAL_c40c9d7c_10_welford_cu_4d36edd84cuda3std6ranges3__45__cpo5beginE
	.align		8
        /*0078*/ 	.dword	_ZN41_INTERNAL_c40c9d7c_10_welford_cu_4d36edd84cuda3std6ranges3__45__cpo3endE
	.align		8
        /*0080*/ 	.dword	_ZN41_INTERNAL_c40c9d7c_10_welford_cu_4d36edd84cuda3std6ranges3__45__cpo6cbeginE
	.align		8
        /*0088*/ 	.dword	_ZN41_INTERNAL_c40c9d7c_10_welford_cu_4d36edd84cuda3std6ranges3__45__cpo4cendE
	.align		8
        /*0090*/ 	.dword	_ZN41_INTERNAL_c40c9d7c_10_welford_cu_4d36edd84cuda3std6ranges3__45__cpo7advanceE
	.align		8
        /*0098*/ 	.dword	_ZN41_INTERNAL_c40c9d7c_10_welford_cu_4d36edd84cuda3std6ranges3__45__cpo9iter_swapE
	.align		8
        /*00a0*/ 	.dword	_ZN41_INTERNAL_c40c9d7c_10_welford_cu_4d36edd84cuda3std6ranges3__45__cpo4nextE
	.align		8
        /*00a8*/ 	.dword	_ZN41_INTERNAL_c40c9d7c_10_welford_cu_4d36edd84cuda3std6ranges3__45__cpo4prevE
	.align		8
        /*00b0*/ 	.dword	_ZN41_INTERNAL_c40c9d7c_10_welford_cu_4d36edd84cuda3std6ranges3__45__cpo4dataE
	.align		8
        /*00b8*/ 	.dword	_ZN41_INTERNAL_c40c9d7c_10_welford_cu_4d36edd84cuda3std6ranges3__45__cpo5cdataE
	.align		8
        /*00c0*/ 	.dword	_ZN41_INTERNAL_c40c9d7c_10_welford_cu_4d36edd84cuda3std6ranges3__45__cpo4sizeE
	.align		8
        /*00c8*/ 	.dword	_ZN41_INTERNAL_c40c9d7c_10_welford_cu_4d36edd84cuda3std6ranges3__45__cpo5ssizeE
	.align		8
        /*00d0*/ 	.dword	_ZN41_INTERNAL_c40c9d7c_10_welford_cu_4d36edd84cuda3std6ranges3__45__cpo8distanceE
	.align		8
        /*00d8*/ 	.dword	_ZN41_INTERNAL_c40c9d7c_10_welford_cu_4d36edd86thrust23THRUST_300001_SM_800_NS6system6detail10sequential3seqE


//--------------------- .nv.constant0._Z27relu_backward_c_last_kernelIN3c104HalfEfS1_Li4EEvPKT_S4_S4_PKT0_S7_PKT1_SA_PS2_ii --------------------------
	.section	.nv.constant0._Z27relu_backward_c_last_kernelIN3c104HalfEfS1_Li4EEvPKT_S4_S4_PKT0_S7_PKT1_SA_PS2_ii,"a",@progbits
	.sectionflags	@""
	.align	4
.nv.constant0._Z27relu_backward_c_last_kernelIN3c104HalfEfS1_Li4EEvPKT_S4_S4_PKT0_S7_PKT1_SA_PS2_ii:
	.zero		424


//--------------------- .nv.constant0._Z27relu_backward_c_last_kernelIN3c104HalfEffLi4EEvPKT_S4_S4_PKT0_S7_PKT1_SA_PS2_ii --------------------------
	.section	.nv.constant0._Z27relu_backward_c_last_kernelIN3c104HalfEffLi4EEvPKT_S4_S4_PKT0_S7_PKT1_SA_PS2_ii,"a",@progbits
	.sectionflags	@""
	.align	4
.nv.constant0._Z27relu_backward_c_last_kernelIN3c104HalfEffLi4EEvPKT_S4_S4_PKT0_S7_PKT1_SA_PS2_ii:
	.zero		424


//--------------------- .nv.constant0._Z27relu_backward_c_last_kernelIfffLi4EEvPKT_S2_S2_PKT0_S5_PKT1_S8_PS0_ii --------------------------
	.section	.nv.constant0._Z27relu_backward_c_last_kernelIfffLi4EEvPKT_S2_S2_PKT0_S5_PKT1_S8_PS0_ii,"a",@progbits
	.sectionflags	@""
	.align	4
.nv.constant0._Z27relu_backward_c_last_kernelIfffLi4EEvPKT_S2_S2_PKT0_S5_PKT1_S8_PS0_ii:
	.zero		424


//--------------------- .nv.constant0._Z32batchnorm_backward_c_last_kernelIN3c104HalfEfS1_Li4EEvPKT_S4_PKT0_S7_PKT1_S7_S7_PKiPS2_lii --------------------------
	.section	.nv.constant0._Z32batchnorm_backward_c_last_kernelIN3c104HalfEfS1_Li4EEvPKT_S4_PKT0_S7_PKT1_S7_S7_PKiPS2_lii,"a",@progbits
	.sectionflags	@""
	.align	4
.nv.constant0._Z32batchnorm_backward_c_last_kernelIN3c104HalfEfS1_Li4EEvPKT_S4_PKT0_S7_PKT1_S7_S7_PKiPS2_lii:
	.zero		440


//--------------------- .nv.constant0._Z32batchnorm_backward_c_last_kernelIN3c104HalfEffLi4EEvPKT_S4_PKT0_S7_PKT1_S7_S7_PKiPS2_lii --------------------------
	.section	.nv.constant0._Z32batchnorm_backward_c_last_kernelIN3c104HalfEffLi4EEvPKT_S4_PKT0_S7_PKT1_S7_S7_PKiPS2_lii,"a",@progbits
	.sectionflags	@""
	.align	4
.nv.constant0._Z32batchnorm_backward_c_last_kernelIN3c104HalfEffLi4EEvPKT_S4_PKT0_S7_PKT1_S7_S7_PKiPS2_lii:
	.zero		440


//--------------------- .nv.constant0._Z32batchnorm_backward_c_last_kernelIfffLi4EEvPKT_S2_PKT0_S5_PKT1_S5_S5_PKiPS0_lii --------------------------
	.section	.nv.constant0._Z32batchnorm_backward_c_last_kernelIfffLi4EEvPKT_S2_PKT0_S5_PKT1_S5_S5_PKiPS0_lii,"a",@progbits
	.sectionflags	@""
	.align	4
.nv.constant0._Z32batchnorm_backward_c_last_kernelIfffLi4EEvPKT_S2_PKT0_S5_PKT1_S5_S5_PKiPS0_lii:
	.zero		440


//--------------------- .nv.constant0._Z23reduce_bn_c_last_kernelIN3c104HalfEfS1_Li4EEvPKT_S4_PKT0_S7_PS5_S8_PT1_SA_PVS5_Piii --------------------------
	.section	.nv.constant0._Z23reduce_bn_c_last_kernelIN3c104HalfEfS1_Li4EEvPKT_S4_PKT0_S7_PS5_S8_PT1_SA_PVS5_Piii,"a",@progbits
	.sectionflags	@""
	.align	4
.nv.constant0._Z23reduce_bn_c_last_kernelIN3c104HalfEfS1_Li4EEvPKT_S4_PKT0_S7_PS5_S8_PT1_SA_PVS5_Piii:
	.zero		440


//--------------------- .nv.constant0._Z23reduce_bn_c_last_kernelIN3c104HalfEffLi4EEvPKT_S4_PKT0_S7_PS5_S8_PT1_SA_PVS5_Piii --------------------------
	.section	.nv.constant0._Z23reduce_bn_c_last_kernelIN3c104HalfEffLi4EEvPKT_S4_PKT0_S7_PS5_S8_PT1_SA_PVS5_Piii,"a",@progbits
	.sectionflags	@""
	.align	4
.nv.constant0._Z23reduce_bn_c_last_kernelIN3c104HalfEffLi4EEvPKT_S4_PKT0_S7_PS5_S8_PT1_SA_PVS5_Piii:
	.zero		440


//--------------------- .nv.constant0._Z23reduce_bn_c_last_kernelIfffLi4EEvPKT_S2_PKT0_S5_PS3_S6_PT1_S8_PVS3_Piii --------------------------
	.section	.nv.constant0._Z23reduce_bn_c_last_kernelIfffLi4EEvPKT_S2_PKT0_S5_PS3_S6_PT1_S8_PVS3_Piii,"a",@progbits
	.sectionflags	@""
	.align	4
.nv.constant0._Z23reduce_bn_c_last_kernelIfffLi4EEvPKT_S2_PKT0_S5_PS3_S6_PT1_S8_PVS3_Piii:
	.zero		440


//--------------------- .nv.constant0._Z31batchnorm_forward_c_last_kernelIN3c104HalfEfS1_Li4EEvPKT_S4_PKT0_S7_PKT1_SA_PS2_iib --------------------------
	.section	.nv.constant0._Z31batchnorm_forward_c_last_kernelIN3c104HalfEfS1_Li4EEvPKT_S4_PKT0_S7_PKT1_SA_PS2_iib,"a",@progbits
	.sectionflags	@""
	.align	4
.nv.constant0._Z31batchnorm_forward_c_last_kernelIN3c104HalfEfS1_Li4EEvPKT_S4_PKT0_S7_PKT1_SA_PS2_iib:
	.zero		417


//--------------------- .nv.constant0._Z31batchnorm_forward_c_last_kernelIN3c104HalfEffLi4EEvPKT_S4_PKT0_S7_PKT1_SA_PS2_iib --------------------------
	.section	.nv.constant0._Z31batchnorm_forward_c_last_kernelIN3c104HalfEffLi4EEvPKT_S4_PKT0_S7_PKT1_SA_PS2_iib,"a",@progbits
	.sectionflags	@""
	.align	4
.nv.constant0._Z31batchnorm_forward_c_last_kernelIN3c104HalfEffLi4EEvPKT_S4_PKT0_S7_PKT1_SA_PS2_iib:
	.zero		417


//--------------------- .nv.constant0._Z31batchnorm_forward_c_last_kernelIfffLi4EEvPKT_S2_PKT0_S5_PKT1_S8_PS0_iib --------------------------
	.section	.nv.constant0._Z31batchnorm_forward_c_last_kernelIfffLi4EEvPKT_S2_PKT0_S5_PKT1_S8_PS0_iib,"a",@progbits
	.sectionflags	@""
	.align	4
.nv.constant0._Z31batchnorm_forward_c_last_kernelIfffLi4EEvPKT_S2_PKT0_S5_PKT1_S8_PS0_iib:
	.zero		417


//--------------------- .nv.constant0._Z21welford_kernel_c_lastIN3c104HalfEffLi4EEvPKT_PT1_S6_PVT0_Piii --------------------------
	.section	.nv.constant0._Z21welford_kernel_c_lastIN3c104HalfEffLi4EEvPKT_PT1_S6_PVT0_Piii,"a",@progbits
	.sectionflags	@""
	.align	4
.nv.constant0._Z21welford_kernel_c_lastIN3c104HalfEffLi4EEvPKT_PT1_S6_PVT0_Piii:
	.zero		400


//--------------------- .nv.constant0._Z21welford_kernel_c_lastIfffLi4EEvPKT_PT1_S4_PVT0_Piii --------------------------
	.section	.nv.constant0._Z21welford_kernel_c_lastIfffLi4EEvPKT_PT1_S4_PVT0_Piii,"a",@progbits
	.sectionflags	@""
	.align	4
.nv.constant0._Z21welford_kernel_c_lastIfffLi4EEvPKT_PT1_S4_PVT0_Piii:
	.zero		400


//--------------------- .nv.constant0._Z23welford_kernel_parallelIN3c104HalfEEvPKT_S4_PKiPS2_S7_S7_iif --------------------------
	.section	.nv.constant0._Z23welford_kernel_parallelIN3c104HalfEEvPKT_S4_PKiPS2_S7_S7_iif,"a",@progbits
	.sectionflags	@""
	.align	4
.nv.constant0._Z23welford_kernel_parallelIN3c104HalfEEvPKT_S4_PKiPS2_S7_S7_iif:
	.zero		412


//--------------------- .nv.constant0._Z23welford_kernel_parallelIfEvPKT_S2_PKiPS0_S5_S5_iif --------------------------
	.section	.nv.constant0._Z23welford_kernel_parallelIfEvPKT_S2_PKiPS0_S5_S5_iif,"a",@progbits
	.sectionflags	@""
	.align	4
.nv.constant0._Z23welford_kernel_parallelIfEvPKT_S2_PKiPS0_S5_S5_iif:
	.zero		412


//--------------------- .nv.constant0._Z25batchnorm_backward_kernelIN3c104HalfEfS1_EvPKT_S4_PKT0_S7_PKT1_S7_S7_PKiPS2_lii --------------------------
	.section	.nv.constant0._Z25batchnorm_backward_kernelIN3c104HalfEfS1_EvPKT_S4_PKT0_S7_PKT1_S7_S7_PKiPS2_lii,"a",@progbits
	.sectionflags	@""
	.align	4
.nv.constant0._Z25batchnorm_backward_kernelIN3c104HalfEfS1_EvPKT_S4_PKT0_S7_PKT1_S7_S7_PKiPS2_lii:
	.zero		440


//--------------------- .nv.constant0._Z25batchnorm_backward_kernelIN3c104HalfEffEvPKT_S4_PKT0_S7_PKT1_S7_S7_PKiPS2_lii --------------------------
	.section	.nv.constant0._Z25batchnorm_backward_kernelIN3c104HalfEffEvPKT_S4_PKT0_S7_PKT1_S7_S7_PKiPS2_lii,"a",@progbits
	.sectionflags	@""
	.align	4
.nv.constant0._Z25batchnorm_backward_kernelIN3c104HalfEffEvPKT_S4_PKT0_S7_PKT1_S7_S7_PKiPS2_lii:
	.zero		440


//--------------------- .nv.constant0._Z25batchnorm_backward_kernelIfffEvPKT_S2_PKT0_S5_PKT1_S5_S5_PKiPS0_lii --------------------------
	.section	.nv.constant0._Z25batchnorm_backward_kernelIfffEvPKT_S2_PKT0_S5_PKT1_S5_S5_PKiPS0_lii,"a",@progbits
	.sectionflags	@""
	.align	4
.nv.constant0._Z25batchnorm_backward_kernelIfffEvPKT_S2_PKT0_S5_PKT1_S5_S5_PKiPS0_lii:
	.zero		440


//--------------------- .nv.constant0._Z16reduce_bn_kernelIN3c104HalfEfS1_EvPKT_S4_PKT0_S7_PS5_S8_PT1_SA_iii --------------------------
	.section	.nv.constant0._Z16reduce_bn_kernelIN3c104HalfEfS1_EvPKT_S4_PKT0_S7_PS5_S8_PT1_SA_iii,"a",@progbits
	.sectionflags	@""
	.align	4
.nv.constant0._Z16reduce_bn_kernelIN3c104HalfEfS1_EvPKT_S4_PKT0_S7_PS5_S8_PT1_SA_iii:
	.zero		428


//--------------------- .nv.constant0._Z16reduce_bn_kernelIN3c104HalfEffEvPKT_S4_PKT0_S7_PS5_S8_PT1_SA_iii --------------------------
	.section	.nv.constant0._Z16reduce_bn_kernelIN3c104HalfEffEvPKT_S4_PKT0_S7_PS5_S8_PT1_SA_iii,"a",@progbits
	.sectionflags	@""
	.align	4
.nv.constant0._Z16reduce_bn_kernelIN3c104HalfEffEvPKT_S4_PKT0_S7_PS5_S8_PT1_SA_iii:
	.zero		428


//--------------------- .nv.constant0._Z16reduce_bn_kernelIfffEvPKT_S2_PKT0_S5_PS3_S6_PT1_S8_iii --------------------------
	.section	.nv.constant0._Z16reduce_bn_kernelIfffEvPKT_S2_PKT0_S5_PS3_S6_PT1_S8_iii,"a",@progbits
	.sectionflags	@""
	.align	4
.nv.constant0._Z16reduce_bn_kernelIfffEvPKT_S2_PKT0_S5_PS3_S6_PT1_S8_iii:
	.zero		428


//--------------------- .nv.constant0._Z24batchnorm_forward_kernelIN3c104HalfEfS1_EvPKT_PKT0_S7_PKT1_SA_PS2_ii --------------------------
	.section	.nv.constant0._Z24batchnorm_forward_kernelIN3c104HalfEfS1_EvPKT_PKT0_S7_PKT1_SA_PS2_ii,"a",@progbits
	.sectionflags	@""
	.align	4
.nv.constant0._Z24batchnorm_forward_kernelIN3c104HalfEfS1_EvPKT_PKT0_S7_PKT1_SA_PS2_ii:
	.zero		408


//--------------------- .nv.constant0._Z24batchnorm_forward_kernelIN3c104HalfEffEvPKT_PKT0_S7_PKT1_SA_PS2_ii --------------------------
	.section	.nv.constant0._Z24batchnorm_forward_kernelIN3c104HalfEffEvPKT_PKT0_S7_PKT1_SA_PS2_ii,"a",@progbits
	.sectionflags	@""
	.align	4
.nv.constant0._Z24batchnorm_forward_kernelIN3c104HalfEffEvPKT_PKT0_S7_PKT1_SA_PS2_ii:
	.zero		408


//--------------------- .nv.constant0._Z24batchnorm_forward_kernelIfffEvPKT_PKT0_S5_PKT1_S8_PS0_ii --------------------------
	.section	.nv.constant0._Z24batchnorm_forward_kernelIfffEvPKT_PKT0_S5_PKT1_S8_PS0_ii,"a",@progbits
	.sectionflags	@""
	.align	4
.nv.constant0._Z24batchnorm_forward_kernelIfffEvPKT_PKT0_S5_PKT1_S8_PS0_ii:
	.zero		408


//--------------------- .nv.constant0._Z14welford_kernelIN3c104HalfEffEvPKT_PT1_S6_iii --------------------------
	.section	.nv.constant0._Z14welford_kernelIN3c104HalfEffEvPKT_PT1_S6_iii,"a",@progbits
	.sectionflags	@""
	.align	4
.nv.constant0._Z14welford_kernelIN3c104HalfEffEvPKT_PT1_S6_iii:
	.zero		388


//--------------------- .nv.constant0._Z14welford_kernelIfffEvPKT_PT1_S4_iii --------------------------
	.section	.nv.constant0._Z14welford_kernelIfffEvPKT_PT1_S4_iii,"a",@progbits
	.sectionflags	@""
	.align	4
.nv.constant0._Z14welford_kernelIfffEvPKT_PT1_S4_iii:
	.zero		388


//--------------------- .text._Z27relu_backward_c_last_kernelIN3c104HalfEfS1_Li4EEvPKT_S4_S4_PKT0_S7_PKT1_SA_PS2_ii --------------------------
	.section	.text._Z27relu_backward_c_last_kernelIN3c104HalfEfS1_Li4EEvPKT_S4_S4_PKT0_S7_PKT1_SA_PS2_ii,"ax",@progbits
	.sectioninfo	@"SHI_REGISTERS=24"
	.align	128
        .global         _Z27relu_backward_c_last_kernelIN3c104HalfEfS1_Li4EEvPKT_S4_S4_PKT0_S7_PKT1_SA_PS2_ii
        .type           _Z27relu_backward_c_last_kernelIN3c104HalfEfS1_Li4EEvPKT_S4_S4_PKT0_S7_PKT1_SA_PS2_ii,@function
        .size           _Z27relu_backward_c_last_kernelIN3c104HalfEfS1_Li4EEvPKT_S4_S4_PKT0_S7_PKT1_SA_PS2_ii,(.L_x_676 - _Z27relu_backward_c_last_kernelIN3c104HalfEfS1_Li4EEvPKT_S4_S4_PKT0_S7_PKT1_SA_PS2_ii)
        .other          _Z27relu_backward_c_last_kernelIN3c104HalfEfS1_Li4EEvPKT_S4_S4_PKT0_S7_PKT1_SA_PS2_ii,@"STO_CUDA_ENTRY STV_DEFAULT"
_Z27relu_backward_c_last_kernelIN3c104HalfEfS1_Li4EEvPKT_S4_S4_PKT0_S7_PKT1_SA_PS2_ii:
.text._Z27relu_backward_c_last_kernelIN3c104HalfEfS1_Li4EEvPKT_S4_S4_PKT0_S7_PKT1_SA_PS2_ii:
[----:B------:R-:W-:Y:S02]  /*0000*/  IMAD.MOV.U32 R1, RZ, RZ, c[0x0][0x28] ;  /* 0x00000a00ff017624 */ /* 0x000fe400078e00ff */
[----:B------:R-:W-:Y:S01]  /*0010*/  IMAD.MOV.U32 R0, RZ, RZ, c[0x0][0x4] ;  /* 0x00000100ff007624 */ /* 0x000fe200078e00ff */
[----:B------:R-:W-:Y:S01]  /*0020*/  ULDC.64 UR6, c[0x0][0x118] ;  /* 0x0000460000067ab9 */ /* 0x000fe20000000a00 */
[----:B------:R-:W-:Y:S02]  /*0030*/  IMAD.MOV.U32 R5, RZ, RZ, c[0x0][0x1a0] ;  /* 0x00006800ff057624 */ /* 0x000fe400078e00ff */
[----:B------:R-:W-:-:S03]  /*0040*/  IMAD R0, R0, c[0x0][0x10], RZ ;  /* 0x0000040000007a24 */ /* 0x000fc600078e02ff */
[----:B------:R-:W-:Y:S01]  /*0050*/  IADD3 R5, R5, -0x1, RZ ;  /* 0xffffffff05057810 */ /* 0x000fe20007ffe0ff */
[----:B------:R-:W-:-:S03]  /*0060*/  IMAD.SHL.U32 R4, R0, 0x4, RZ ;  /* 0x0000000400047824 */ /* 0x000fc600078e00ff */
[----:B------:R-:W-:Y:S02]  /*0070*/  IABS R9, R5 ;  /* 0x0000000500097213 */ /* 0x000fe40000000000 */
[-C--:B------:R-:W-:Y:S02]  /*0080*/  IABS R8, R4.reuse ;  /* 0x0000000400087213 */ /* 0x080fe40000000000 */
[-C--:B------:R-:W-:Y:S02]  /*0090*/  IABS R10, R4.reuse ;  /* 0x00000004000a7213 */ /* 0x080fe40000000000 */
[----:B------:R-:W0:Y:S01]  /*00a0*/  I2F.RP R6, R8 ;  /* 0x0000000800067306 */ /* 0x000e220000209400 */
[----:B------:R-:W-:Y:S02]  /*00b0*/  LOP3.LUT R5, R5, R4, RZ, 0x3c, !PT ;  /* 0x0000000405057212 */ /* 0x000fe400078e3cff */
[----:B------:R-:W-:Y:S02]  /*00c0*/  ISETP.NE.AND P3, PT, R4, RZ, PT ;  /* 0x000000ff0400720c */ /* 0x000fe40003f65270 */
[----:B------:R-:W-:-:S03]  /*00d0*/  ISETP.GE.AND P2, PT, R5, RZ, PT ;  /* 0x000000ff0500720c */ /* 0x000fc60003f46270 */
[----:B0-----:R-:W0:Y:S02]  /*00e0*/  MUFU.RCP R6, R6 ;  /* 0x0000000600067308 */ /* 0x001e240000001000 */
[----:B0-----:R-:W-:Y:S01]  /*00f0*/  IADD3 R2, R6, 0xffffffe, RZ ;  /* 0x0ffffffe06027810 */ /* 0x001fe20007ffe0ff */
[----:B------:R-:W-:Y:S02]  /*0100*/  IMAD.MOV R6, RZ, RZ, -R10 ;  /* 0x000000ffff067224 */ /* 0x000fe400078e0a0a */
[----:B------:R-:W0:Y:S03]  /*0110*/  S2R R10, SR_CTAID.X ;  /* 0x00000000000a7919 */ /* 0x000e260000002500 */
[----:B------:R1:W2:Y:S02]  /*0120*/  F2I.FTZ.U32.TRUNC.NTZ R3, R2 ;  /* 0x0000000200037305 */ /* 0x0002a4000021f000 */
[----:B-1----:R-:W-:Y:S01]  /*0130*/  HFMA2.MMA R2, -RZ, RZ, 0, 0 ;  /* 0x00000000ff027435 */ /* 0x002fe200000001ff */
[----:B--2---:R-:W-:-:S04]  /*0140*/  IMAD.MOV R7, RZ, RZ, -R3 ;  /* 0x000000ffff077224 */ /* 0x004fc800078e0a03 */
[----:B------:R-:W-:-:S05]  /*0150*/  IMAD R7, R7, R8, RZ ;  /* 0x0000000807077224 */ /* 0x000fca00078e02ff */
[----:B------:R-:W-:Y:S02]  /*0160*/  IMAD.HI.U32 R3, R3, R7, R2 ;  /* 0x0000000703037227 */ /* 0x000fe400078e0002 */
[----:B------:R-:W0:Y:S04]  /*0170*/  S2R R7, SR_TID.X ;  /* 0x0000000000077919 */ /* 0x000e280000002100 */
[----:B------:R-:W-:-:S04]  /*0180*/  IMAD.HI.U32 R2, R3, R9, RZ ;  /* 0x0000000903027227 */ /* 0x000fc800078e00ff */
[----:B------:R-:W-:-:S05]  /*0190*/  IMAD R3, R2, R6, R9 ;  /* 0x0000000602037224 */ /* 0x000fca00078e0209 */
[----:B------:R-:W-:Y:S01]  /*01a0*/  ISETP.GT.U32.AND P0, PT, R8, R3, PT ;  /* 0x000000030800720c */ /* 0x000fe20003f04070 */
[----:B0-----:R-:W-:-:S12]  /*01b0*/  IMAD R10, R10, c[0x0][0x0], R7 ;  /* 0x000000000a0a7a24 */ /* 0x001fd800078e0207 */
[----:B------:R-:W-:Y:S01]  /*01c0*/  @!P0 IMAD.IADD R3, R3, 0x1, -R8 ;  /* 0x0000000103038824 */ /* 0x000fe200078e0a08 */
[----:B------:R-:W-:Y:S02]  /*01d0*/  @!P0 IADD3 R2, R2, 0x1, RZ ;  /* 0x0000000102028810 */ /* 0x000fe40007ffe0ff */
[----:B------:R-:W-:Y:S02]  /*01e0*/  ISETP.NE.U32.AND P0, PT, RZ, c[0x0][0x188], PT ;  /* 0x00006200ff007a0c */ /* 0x000fe40003f05070 */
[----:B------:R-:W-:Y:S02]  /*01f0*/  ISETP.GE.U32.AND P1, PT, R3, R8, PT ;  /* 0x000000080300720c */ /* 0x000fe40003f26070 */
[----:B------:R-:W-:Y:S02]  /*0200*/  ISETP.NE.AND.EX P0, PT, RZ, c[0x0][0x18c], PT, P0 ;  /* 0x00006300ff007a0c */ /* 0x000fe40003f05300 */
[----:B------:R-:W-:-:S09]  /*0210*/  SHF.R.S32.HI R3, RZ, 0x1f, R10 ;  /* 0x0000001fff037819 */ /* 0x000fd2000001140a */
[----:B------:R-:W-:Y:S02]  /*0220*/  @P1 IADD3 R2, R2, 0x1, RZ ;  /* 0x0000000102021810 */ /* 0x000fe40007ffe0ff */
[----:B------:R-:W-:-:S03]  /*0230*/  ISETP.NE.U32.AND P1, PT, RZ, c[0x0][0x190], PT ;  /* 0x00006400ff007a0c */ /* 0x000fc60003f25070 */
[----:B------:R-:W-:Y:S01]  /*0240*/  @!P2 IMAD.MOV R2, RZ, RZ, -R2 ;  /* 0x000000ffff02a224 */ /* 0x000fe200078e0a02 */
[----:B------:R-:W-:Y:S02]  /*0250*/  @!P3 LOP3.LUT R2, RZ, R4, RZ, 0x33, !PT ;  /* 0x00000004ff02b212 */ /* 0x000fe400078e33ff */
[----:B------:R-:W-:Y:S02]  /*0260*/  ISETP.NE.AND.EX P1, PT, RZ, c[0x0][0x194], PT, P1 ;  /* 0x00006500ff007a0c */ /* 0x000fe40003f25310 */
[----:B------:R-:W-:Y:S02]  /*0270*/  ISETP.GE.AND P2, PT, R2, RZ, PT ;  /* 0x000000ff0200720c */ /* 0x000fe40003f46270 */
[----:B------:R-:W-:-:S04]  /*0280*/  @P0 LEA R12, P3, R10, c[0x0][0x188], 0x1 ;  /* 0x000062000a0c0a11 */ /* 0x000fc800078608ff */
[----:B------:R-:W-:-:S05]  /*0290*/  @P0 LEA.HI.X R13, R10, c[0x0][0x18c], R3, 0x1, P3 ;  /* 0x000063000a0d0a11 */ /* 0x000fca00018f0c03 */
[----:B------:R-:W-:-:S04]  /*02a0*/  @P1 LEA R16, P4, R10, c[0x0][0x190], 0x1 ;  /* 0x000064000a101a11 */ /* 0x000fc800078808ff */
[----:B------:R-:W-:Y:S01]  /*02b0*/  @P1 LEA.HI.X R17, R10, c[0x0][0x194], R3, 0x1, P4 ;  /* 0x000065000a111a11 */ /* 0x000fe200020f0c03 */
[----:B------:R-:W-:Y:S08]  /*02c0*/  @!P2 EXIT ;  /* 0x000000000000a94d */ /* 0x000ff00003800000 */
[----:B------:R-:W-:Y:S01]  /*02d0*/  IMAD.MOV.U32 R15, RZ, RZ, 0x4 ;  /* 0x00000004ff0f7424 */ /* 0x000fe200078e00ff */
[----:B------:R0:W2:Y:S03]  /*02e0*/  @P0 LDG.E.U16.CONSTANT R12, [R12.64] ;  /* 0x000000060c0c0981 */ /* 0x0000a6000c1e9500 */
[CC--:B------:R-:W-:Y:S01]  /*02f0*/  IMAD.WIDE R8, R10.reuse, R15.reuse, c[0x0][0x178] ;  /* 0x00005e000a087625 */ /* 0x0c0fe200078e020f */
[----:B------:R-:W3:Y:S03]  /*0300*/  @P1 LDG.E.U16.CONSTANT R16, [R16.64] ;  /* 0x0000000610101981 */ /* 0x000ee6000c1e9500 */
[----:B------:R-:W-:Y:S01]  /*0310*/  IMAD.WIDE R14, R10, R15, c[0x0][0x180] ;  /* 0x000060000a0e7625 */ /* 0x000fe200078e020f */
[----:B------:R1:W5:Y:S04]  /*0320*/  LDG.E.CONSTANT R3, [R8.64] ;  /* 0x0000000608037981 */ /* 0x000368000c1e9900 */
[----:B------:R1:W5:Y:S01]  /*0330*/  LDG.E.CONSTANT R4, [R14.64] ;  /* 0x000000060e047981 */ /* 0x000362000c1e9900 */
[----:B------:R-:W-:Y:S01]  /*0340*/  ISETP.NE.U32.AND P2, PT, RZ, c[0x0][0x170], PT ;  /* 0x00005c00ff007a0c */ /* 0x000fe20003f45070 */
[----:B------:R-:W-:Y:S01]  /*0350*/  IMAD.MOV.U32 R5, RZ, RZ, 0x3f800000 ;  /* 0x3f800000ff057424 */ /* 0x000fe200078e00ff */
[----:B------:R-:W-:Y:S01]  /*0360*/  MOV R7, RZ ;  /* 0x000000ff00077202 */ /* 0x000fe20000000f00 */
[----:B------:R-:W0:Y:S01]  /*0370*/  S2R R11, SR_CTAID.Y ;  /* 0x00000000000b7919 */ /* 0x000e220000002600 */
[----:B------:R-:W-:-:S03]  /*0380*/  ISETP.NE.AND.EX P2, PT, RZ, c[0x0][0x174], PT, P2 ;  /* 0x00005d00ff007a0c */ /* 0x000fc60003f45320 */
[----:B------:R-:W0:Y:S02]  /*0390*/  S2R R18, SR_TID.Y ;  /* 0x0000000000127919 */ /* 0x000e240000002200 */
[----:B0-----:R-:W-:Y:S01]  /*03a0*/  IMAD R13, R11, c[0x0][0x4], R18 ;  /* 0x000001000b0d7a24 */ /* 0x001fe200078e0212 */
[----:B--2---:R-:W-:Y:S02]  /*03b0*/  @P0 HADD2.F32 R5, -RZ, R12.H0_H0 ;  /* 0x2000000cff050230 */ /* 0x004fe40000004100 */
[----:B---3--:R-:W-:-:S05]  /*03c0*/  @P1 HADD2.F32 R7, -RZ, R16.H0_H0 ;  /* 0x20000010ff071230 */ /* 0x008fca0000004100 */
[----:B------:R-:W-:Y:S05]  /*03d0*/  @!P2 BRA `(.L_x_0) ;  /* 0x000008600000a947 */ /* 0x000fea0003800000 */
[----:B-1----:R-:W-:Y:S01]  /*03e0*/  IMAD.MOV.U32 R8, RZ, RZ, c[0x0][0x10] ;  /* 0x00000400ff087624 */ /* 0x002fe200078e00ff */
[----:B------:R-:W-:Y:S01]  /*03f0*/  IADD3 R9, R11, c[0x0][0x10], RZ ;  /* 0x000004000b097a10 */ /* 0x000fe20007ffe0ff */
[----:B------:R-:W-:Y:S01]  /*0400*/  UMOV UR4, 0xffffffff ;  /* 0xffffffff00047882 */ /* 0x000fe20000000000 */
[----:B------:R-:W-:Y:S01]  /*0410*/  ISETP.GE.AND P0, PT, R10, c[0x0][0x1a4], PT ;  /* 0x000069000a007a0c */ /* 0x000fe20003f06270 */
[C-C-:B------:R-:W-:Y:S02]  /*0420*/  IMAD R6, R8.reuse, 0x3, R11.reuse ;  /* 0x0000000308067824 */ /* 0x140fe400078e020b */
[----:B------:R-:W-:Y:S02]  /*0430*/  IMAD R8, R8, 0x2, R11 ;  /* 0x0000000208087824 */ /* 0x000fe400078e020b */
[--C-:B------:R-:W-:Y:S02]  /*0440*/  IMAD R9, R9, c[0x0][0x4], R18.reuse ;  /* 0x0000010009097a24 */ /* 0x100fe400078e0212 */
[----:B------:R-:W-:-:S02]  /*0450*/  IMAD R11, R6, c[0x0][0x4], R18 ;  /* 0x00000100060b7a24 */ /* 0x000fc400078e0212 */
[----:B------:R-:W-:Y:S02]  /*0460*/  IMAD R15, R8, c[0x0][0x4], R18 ;  /* 0x00000100080f7a24 */ /* 0x000fe400078e0212 */
[--C-:B------:R-:W-:Y:S02]  /*0470*/  IMAD R9, R9, c[0x0][0x1a4], R10.reuse ;  /* 0x0000690009097a24 */ /* 0x100fe400078e020a */
[--C-:B------:R-:W-:Y:S02]  /*0480*/  IMAD R8, R11, c[0x0][0x1a4], R10.reuse ;  /* 0x000069000b087a24 */ /* 0x100fe400078e020a */
[--C-:B------:R-:W-:Y:S02]  /*0490*/  IMAD R6, R15, c[0x0][0x1a4], R10.reuse ;  /* 0x000069000f067a24 */ /* 0x100fe400078e020a */
[----:B------:R-:W-:Y:S02]  /*04a0*/  IMAD R10, R13, c[0x0][0x1a4], R10 ;  /* 0x000069000d0a7a24 */ /* 0x000fe400078e020a */
[----:B------:R-:W-:-:S02]  /*04b0*/  IMAD R11, R0, c[0x0][0x1a4], RZ ;  /* 0x00006900000b7a24 */ /* 0x000fc400078e02ff */
.L_x_17:
[----:B------:R-:W-:Y:S01]  /*04c0*/  ISETP.GE.OR P1, PT, R13, c[0x0][0x1a0], P0 ;  /* 0x000068000d007a0c */ /* 0x000fe20000726670 */
[----:B------:R-:W-:-:S12]  /*04d0*/  BSSY B0, `(.L_x_1) ;  /* 0x0000019000007945 */ /* 0x000fd80003800000 */
[----:B0-----:R-:W-:Y:S05]  /*04e0*/  @P1 BRA `(.L_x_2) ;  /* 0x0000017000001947 */ /* 0x001fea0003800000 */
[----:B------:R-:W-:-:S04]  /*04f0*/  IMAD.MOV.U32 R17, RZ, RZ, 0x2 ;  /* 0x00000002ff117424 */ /* 0x000fc800078e00ff */
[----:B------:R-:W-:-:S06]  /*0500*/  IMAD.WIDE R14, R10, R17, c[0x0][0x168] ;  /* 0x00005a000a0e7625 */ /* 0x000fcc00078e0211 */
[----:B------:R-:W2:Y:S01]  /*0510*/  LDG.E.U16.CONSTANT R14, [R14.64] ;  /* 0x000000060e0e7981 */ /* 0x000ea2000c1e9500 */
[----:B------:R-:W-:-:S06]  /*0520*/  IMAD.WIDE R16, R10, R17, c[0x0][0x170] ;  /* 0x00005c000a107625 */ /* 0x000fcc00078e0211 */
[----:B------:R-:W3:Y:S01]  /*0530*/  LDG.E.U16.CONSTANT R16, [R16.64] ;  /* 0x0000000610107981 */ /* 0x000ee2000c1e9500 */
[----:B------:R-:W-:Y:S01]  /*0540*/  BSSY B1, `(.L_x_3) ;  /* 0x0000010000017945 */ /* 0x000fe20003800000 */
[----:B--2---:R-:W-:Y:S01]  /*0550*/  HADD2.F32 R12, -RZ, R14.H0_H0 ;  /* 0x2000000eff0c7230 */ /* 0x004fe20000004100 */
[----:B------:R-:W-:-:S04]  /*0560*/  LEA R14, P2, R10, c[0x0][0x198], 0x1 ;  /* 0x000066000a0e7a11 */ /* 0x000fc800078408ff */
[----:B-----5:R-:W-:Y:S01]  /*0570*/  FADD.FTZ R12, -R3, R12 ;  /* 0x0000000c030c7221 */ /* 0x020fe20000010100 */
[----:B---3--:R-:W-:-:S03]  /*0580*/  HADD2.F32 R19, -RZ, R16.H0_H0 ;  /* 0x20000010ff137230 */ /* 0x008fc60000004100 */
[----:B------:R-:W-:-:S04]  /*0590*/  FMUL.FTZ R12, R12, R5 ;  /* 0x000000050c0c7220 */ /* 0x000fc80000410000 */
[----:B------:R-:W-:-:S04]  /*05a0*/  FFMA.FTZ R12, R4, R12, R7 ;  /* 0x0000000c040c7223 */ /* 0x000fc80000010007 */
[----:B------:R-:W-:Y:S01]  /*05b0*/  FADD.FTZ R12, R12, R19 ;  /* 0x000000130c0c7221 */ /* 0x000fe20000010000 */
[----:B------:R-:W-:-:S04]  /*05c0*/  SHF.R.S32.HI R19, RZ, 0x1f, R10 ;  /* 0x0000001fff137819 */ /* 0x000fc8000001140a */
[----:B------:R-:W-:Y:S02]  /*05d0*/  FSETP.GTU.FTZ.AND P1, PT, R12, RZ, PT ;  /* 0x000000ff0c00720b */ /* 0x000fe40003f3c000 */
[----:B------:R-:W-:-:S11]  /*05e0*/  LEA.HI.X R15, R10, c[0x0][0x19c], R19, 0x1, P2 ;  /* 0x000067000a0f7a11 */ /* 0x000fd600010f0c13 */
[----:B------:R-:W-:Y:S01]  /*05f0*/  @!P1 PRMT R17, RZ, 0x7610, R17 ;  /* 0x00007610ff119816 */ /* 0x000fe20000000011 */
[----:B------:R-:W-:Y:S05]  /*0600*/  @!P1 BRA `(.L_x_4) ;  /* 0x0000003000009947 */ /* 0x000fea0003800000 */
[----:B------:R-:W-:-:S04]  /*0610*/  LEA R16, P1, R10, c[0x0][0x160], 0x1 ;  /* 0x000058000a107a11 */ /* 0x000fc800078208ff */
[----:B------:R-:W-:-:S06]  /*0620*/  LEA.HI.X R17, R10, c[0x0][0x164], R19, 0x1, P1 ;  /* 0x000059000a117a11 */ /* 0x000fcc00008f0c13 */
[----:B------:R0:W5:Y:S03]  /*0630*/  LDG.E.U16.CONSTANT R17, [R16.64] ;  /* 0x0000000610117981 */ /* 0x000166000c1e9500 */
.L_x_4:
[----:B------:R-:W-:Y:S05]  /*0640*/  BSYNC B1 ;  /* 0x0000000000017941 */ /* 0x000fea0003800000 */
.L_x_3:
[----:B-----5:R1:W-:Y:S02]  /*0650*/  STG.E.U16 [R14.64], R17 ;  /* 0x000000110e007986 */ /* 0x0203e4000c101506 */
.L_x_2:
[----:B------:R-:W-:Y:S05]  /*0660*/  BSYNC B0 ;  /* 0x0000000000007941 */ /* 0x000fea0003800000 */
.L_x_1:
[----:B-1----:R-:W-:Y:S01]  /*0670*/  IMAD.IADD R15, R13, 0x1, R0 ;  /* 0x000000010d0f7824 */ /* 0x002fe200078e0200 */
[----:B------:R-:W-:Y:S04]  /*0680*/  BSSY B0, `(.L_x_5) ;  /* 0x000001a000007945 */ /* 0x000fe80003800000 */
[----:B------:R-:W-:-:S13]  /*0690*/  ISETP.GE.OR P1, PT, R15, c[0x0][0x1a0], P0 ;  /* 0x000068000f007a0c */ /* 0x000fda0000726670 */
[----:B------:R-:W-:Y:S05]  /*06a0*/  @P1 BRA `(.L_x_6) ;  /* 0x0000017000001947 */ /* 0x000fea0003800000 */
[----:B0-----:R-:W-:-:S10]  /*06b0*/  HFMA2.MMA R16, -RZ, RZ, 0, 1.1920928955078125e-07 ;  /* 0x00000002ff107435 */ /* 0x001fd400000001ff */
        /* <DEDUP_REMOVED lines=11> */
[----:B------:R-:W-:-:S05]  /*0770*/  FADD.FTZ R14, R14, R19 ;  /* 0x000000130e0e7221 */ /* 0x000fca0000010000 */
[----:B------:R-:W-:Y:S02]  /*0780*/  FSETP.GTU.FTZ.AND P1, PT, R14, RZ, PT ;  /* 0x000000ff0e00720b */ /* 0x000fe40003f3c000 */
[----:B------:R-:W-:-:S04]  /*0790*/  SHF.R.S32.HI R14, RZ, 0x1f, R9 ;  /* 0x0000001fff0e7819 */ /* 0x000fc80000011409 */
[----:B------:R-:W-:-:S07]  /*07a0*/  LEA.HI.X R13, R9, c[0x0][0x19c], R14, 0x1, P2 ;  /* 0x00006700090d7a11 */ /* 0x000fce00010f0c0e */
[----:B------:R-:W-:Y:S01]  /*07b0*/  @!P1 PRMT R17, RZ, 0x7610, R17 ;  /* 0x00007610ff119816 */ /* 0x000fe20000000011 */
[----:B------:R-:W-:Y:S05]  /*07c0*/  @!P1 BRA `(.L_x_8) ;  /* 0x0000003000009947 */ /* 0x000fea0003800000 */
[----:B------:R-:W-:-:S04]  /*07d0*/  LEA R16, P1, R9, c[0x0][0x160], 0x1 ;  /* 0x0000580009107a11 */ /* 0x000fc800078208ff */
[----:B------:R-:W-:-:S06]  /*07e0*/  LEA.HI.X R17, R9, c[0x0][0x164], R14, 0x1, P1 ;  /* 0x0000590009117a11 */ /* 0x000fcc00008f0c0e */
[----:B------:R0:W5:Y:S03]  /*07f0*/  LDG.E.U16.CONSTANT R17, [R16.64] ;  /* 0x0000000610117981 */ /* 0x000166000c1e9500 */
.L_x_8:
[----:B------:R-:W-:Y:S05]  /*0800*/  BSYNC B1 ;  /* 0x0000000000017941 */ /* 0x000fea0003800000 */
.L_x_7:
[----:B-----5:R1:W-:Y:S02]  /*0810*/  STG.E.U16 [R12.64], R17 ;  /* 0x000000110c007986 */ /* 0x0203e4000c101506 */
.L_x_6:
[----:B------:R-:W-:Y:S05]  /*0820*/  BSYNC B0 ;  /* 0x0000000000007941 */ /* 0x000fea0003800000 */
.L_x_5:
[----:B------:R-:W-:Y:S01]  /*0830*/  IMAD.IADD R15, R15, 0x1, R0 ;  /* 0x000000010f0f7824 */ /* 0x000fe200078e0200 */
[----:B------:R-:W-:Y:S04]  /*0840*/  BSSY B0, `(.L_x_9) ;  /* 0x000001a000007945 */ /* 0x000fe80003800000 */
[----:B------:R-:W-:-:S13]  /*0850*/  ISETP.GE.OR P1, PT, R15, c[0x0][0x1a0], P0 ;  /* 0x000068000f007a0c */ /* 0x000fda0000726670 */
[----:B------:R-:W-:Y:S05]  /*0860*/  @P1 BRA `(.L_x_10) ;  /* 0x0000017000001947 */ /* 0x000fea0003800000 */
[----:B-1----:R-:W-:-:S04]  /*0870*/  IMAD.MOV.U32 R17, RZ, RZ, 0x2 ;  /* 0x00000002ff117424 */ /* 0x002fc800078e00ff */
[----:B------:R-:W-:-:S06]  /*0880*/  IMAD.WIDE R12, R6, R17, c[0x0][0x168] ;  /* 0x00005a00060c7625 */ /* 0x000fcc00078e0211 */
[----:B------:R-:W2:Y:S01]  /*0890*/  LDG.E.U16.CONSTANT R12, [R12.64] ;  /* 0x000000060c0c7981 */ /* 0x000ea2000c1e9500 */
[----:B0-----:R-:W-:-:S06]  /*08a0*/  IMAD.WIDE R16, R6, R17, c[0x0][0x170] ;  /* 0x00005c0006107625 */ /* 0x001fcc00078e0211 */
        /* <DEDUP_REMOVED lines=17> */
.L_x_12:
[----:B------:R-:W-:Y:S05]  /*09c0*/  BSYNC B1 ;  /* 0x0000000000017941 */ /* 0x000fea0003800000 */
.L_x_11:
[----:B-----5:R1:W-:Y:S02]  /*09d0*/  STG.E.U16 [R12.64], R17 ;  /* 0x000000110c007986 */ /* 0x0203e4000c101506 */
.L_x_10:
[----:B------:R-:W-:Y:S05]  /*09e0*/  BSYNC B0 ;  /* 0x0000000000007941 */ /* 0x000fea0003800000 */
.L_x_9:
        /* <DEDUP_REMOVED lines=25> */
.L_x_16:
[----:B------:R-:W-:Y:S05]  /*0b80*/  BSYNC B1 ;  /* 0x0000000000017941 */ /* 0x000fea0003800000 */
.L_x_15:
[----:B-----5:R1:W-:Y:S02]  /*0b90*/  STG.E.U16 [R12.64], R17 ;  /* 0x000000110c007986 */ /* 0x0203e4000c101506 */
.L_x_14:
[----:B------:R-:W-:Y:S05]  /*0ba0*/  BSYNC B0 ;  /* 0x0000000000007941 */ /* 0x000fea0003800000 */
.L_x_13:
[----:B------:R-:W-:Y:S01]  /*0bb0*/  UIADD3 UR4, UR4, 0x1, URZ ;  /* 0x0000000104047890 */ /* 0x000fe2000fffe03f */
[C---:B------:R-:W-:Y:S01]  /*0bc0*/  LEA R8, R11.reuse, R8, 0x2 ;  /* 0x000000080b087211 */ /* 0x040fe200078e10ff */
[C---:B------:R-:W-:Y:S02]  /*0bd0*/  IMAD R6, R11.reuse, 0x4, R6 ;  /* 0x000000040b067824 */ /* 0x040fe400078e0206 */
[C---:B------:R-:W-:Y:S02]  /*0be0*/  IMAD R9, R11.reuse, 0x4, R9 ;  /* 0x000000040b097824 */ /* 0x040fe400078e0209 */
[----:B------:R-:W-:Y:S01]  /*0bf0*/  ISETP.LE.AND P1, PT, R2, UR4, PT ;  /* 0x0000000402007c0c */ /* 0x000fe2000bf23270 */
[----:B------:R-:W-:Y:S02]  /*0c00*/  IMAD R10, R11, 0x4, R10 ;  /* 0x000000040b0a7824 */ /* 0x000fe400078e020a */
[----:B-1----:R-:W-:-:S10]  /*0c10*/  IMAD.IADD R13, R15, 0x1, R0 ;  /* 0x000000010f0d7824 */ /* 0x002fd400078e0200 */
[----:B------:R-:W-:Y:S05]  /*0c20*/  @!P1 BRA `(.L_x_17) ;  /* 0xfffff89000009947 */ /* 0x000fea000383ffff */
[----:B------:R-:W-:Y:S05]  /*0c30*/  EXIT ;  /* 0x000000000000794d */ /* 0x000fea0003800000 */
.L_x_0:
[----:B-1----:R-:W-:Y:S01]  /*0c40*/  MOV R6, c[0x0][0x10] ;  /* 0x0000040000067a02 */ /* 0x002fe20000000f00 */
[----:B------:R-:W-:Y:S01]  /*0c50*/  UMOV UR4, 0xffffffff ;  /* 0xffffffff00047882 */ /* 0x000fe20000000000 */
[----:B------:R-:W-:Y:S02]  /*0c60*/  IADD3 R15, R11, c[0x0][0x10], RZ ;  /* 0x000004000b0f7a10 */ /* 0x000fe40007ffe0ff */
        /* <DEDUP_REMOVED lines=11> */
.L_x_34:
[----:B------:R-:W-:Y:S01]  /*0d20*/  ISETP.GE.OR P1, PT, R13, c[0x0][0x1a0], P0 ;  /* 0x000068000d007a0c */ /* 0x000fe20000726670 */
[----:B------:R-:W-:-:S12]  /*0d30*/  BSSY B0, `(.L_x_18) ;  /* 0x0000015000007945 */ /* 0x000fd80003800000 */
[----:B0-----:R-:W-:Y:S05]  /*0d40*/  @P1 BRA `(.L_x_19) ;  /* 0x0000013000001947 */ /* 0x001fea0003800000 */
[----:B------:R-:W-:-:S04]  /*0d50*/  IMAD.MOV.U32 R17, RZ, RZ, 0x2 ;  /* 0x00000002ff117424 */ /* 0x000fc800078e00ff */
[----:B------:R-:W-:-:S06]  /*0d60*/  IMAD.WIDE R16, R10, R17, c[0x0][0x168] ;  /* 0x00005a000a107625 */ /* 0x000fcc00078e0211 */
[----:B------:R-:W2:Y:S01]  /*0d70*/  LDG.E.U16.CONSTANT R16, [R16.64] ;  /* 0x0000000610107981 */ /* 0x000ea2000c1e9500 */
[----:B------:R-:W-:Y:S01]  /*0d80*/  SHF.R.S32.HI R21, RZ, 0x1f, R10 ;  /* 0x0000001fff157819 */ /* 0x000fe2000001140a */
[----:B------:R-:W-:Y:S01]  /*0d90*/  BSSY B1, `(.L_x_20) ;  /* 0x000000d000017945 */ /* 0x000fe20003800000 */
[----:B------:R-:W-:-:S04]  /*0da0*/  LEA R14, P2, R10, c[0x0][0x198], 0x1 ;  /* 0x000066000a0e7a11 */ /* 0x000fc800078408ff */
[----:B------:R-:W-:Y:S01]  /*0db0*/  LEA.HI.X R15, R10, c[0x0][0x19c], R21, 0x1, P2 ;  /* 0x000067000a0f7a11 */ /* 0x000fe200010f0c15 */
[----:B--2---:R-:W-:-:S05]  /*0dc0*/  HADD2.F32 R12, -RZ, R16.H0_H0 ;  /* 0x20000010ff0c7230 */ /* 0x004fca0000004100 */
[----:B-----5:R-:W-:-:S04]  /*0dd0*/  FADD.FTZ R12, -R3, R12 ;  /* 0x0000000c030c7221 */ /* 0x020fc80000010100 */
[----:B------:R-:W-:-:S04]  /*0de0*/  FMUL.FTZ R12, R12, R5 ;  /* 0x000000050c0c7220 */ /* 0x000fc80000410000 */
[----:B------:R-:W-:-:S05]  /*0df0*/  FFMA.FTZ R12, R4, R12, R7 ;  /* 0x0000000c040c7223 */ /* 0x000fca0000010007 */
[----:B------:R-:W-:-:S13]  /*0e00*/  FSETP.GTU.FTZ.AND P1, PT, R12, RZ, PT ;  /* 0x000000ff0c00720b */ /* 0x000fda0003f3c000 */
[----:B------:R-:W-:Y:S01]  /*0e10*/  @!P1 PRMT R19, RZ, 0x7610, R19 ;  /* 0x00007610ff139816 */ /* 0x000fe20000000013 */
[----:B------:R-:W-:Y:S05]  /*0e20*/  @!P1 BRA `(.L_x_21) ;  /* 0x0000003000009947 */ /* 0x000fea0003800000 */
[----:B------:R-:W-:-:S04]  /*0e30*/  LEA R16, P1, R10, c[0x0][0x160], 0x1 ;  /* 0x000058000a107a11 */ /* 0x000fc800078208ff */
[----:B------:R-:W-:-:S05]  /*0e40*/  LEA.HI.X R17, R10, c[0x0][0x164], R21, 0x1, P1 ;  /* 0x000059000a117a11 */ /* 0x000fca00008f0c15 */
[----:B------:R0:W5:Y:S04]  /*0e50*/  LDG.E.U16.CONSTANT R19, [R16.64] ;  /* 0x0000000610137981 */ /* 0x000168000c1e9500 */
.L_x_21:
[----:B------:R-:W-:Y:S05]  /*0e60*/  BSYNC B1 ;  /* 0x0000000000017941 */ /* 0x000fea0003800000 */
.L_x_20:
[----:B-----5:R1:W-:Y:S02]  /*0e70*/  STG.E.U16 [R14.64], R19 ;  /* 0x000000130e007986 */ /* 0x0203e4000c101506 */
.L_x_19:
[----:B------:R-:W-:Y:S05]  /*0e80*/  BSYNC B0 ;  /* 0x0000000000007941 */ /* 0x000fea0003800000 */
.L_x_18:
[----:B-1----:R-:W-:Y:S01]  /*0e90*/  IMAD.IADD R19, R13, 0x1, R0 ;  /* 0x000000010d137824 */ /* 0x002fe200078e0200 */
[----:B------:R-:W-:Y:S04]  /*0ea0*/  BSSY B0, `(.L_x_22) ;  /* 0x0000016000007945 */ /* 0x000fe80003800000 */
[----:B------:R-:W-:-:S13]  /*0eb0*/  ISETP.GE.OR P1, PT, R19, c[0x0][0x1a0], P0 ;  /* 0x0000680013007a0c */ /* 0x000fda0000726670 */
[----:B------:R-:W-:Y:S05]  /*0ec0*/  @P1 BRA `(.L_x_23) ;  /* 0x0000013000001947 */ /* 0x000fea0003800000 */
[----:B------:R-:W-:-:S04]  /*0ed0*/  IMAD.MOV.U32 R15, RZ, RZ, 0x2 ;  /* 0x00000002ff0f7424 */ /* 0x000fc800078e00ff */
[----:B------:R-:W-:-:S06]  /*0ee0*/  IMAD.WIDE R14, R6, R15, c[0x0][0x168] ;  /* 0x00005a00060e7625 */ /* 0x000fcc00078e020f */
[----:B------:R-:W2:Y:S01]  /*0ef0*/  LDG.E.U16.CONSTANT R14, [R14.64] ;  /* 0x000000060e0e7981 */ /* 0x000ea2000c1e9500 */
[----:B------:R-:W-:Y:S01]  /*0f00*/  SHF.R.S32.HI R21, RZ, 0x1f, R6 ;  /* 0x0000001fff157819 */ /* 0x000fe20000011406 */
[----:B------:R-:W-:Y:S01]  /*0f10*/  BSSY B1, `(.L_x_24) ;  /* 0x000000d000017945 */ /* 0x000fe20003800000 */
[----:B--2---:R-:W-:-:S05]  /*0f20*/  HADD2.F32 R12, -RZ, R14.H0_H0 ;  /* 0x2000000eff0c7230 */ /* 0x004fca0000004100 */
[----:B-----5:R-:W-:-:S04]  /*0f30*/  FADD.FTZ R12, -R3, R12 ;  /* 0x0000000c030c7221 */ /* 0x020fc80000010100 */
[----:B------:R-:W-:-:S04]  /*0f40*/  FMUL.FTZ R12, R12, R5 ;  /* 0x000000050c0c7220 */ /* 0x000fc80000410000 */
[----:B------:R-:W-:-:S05]  /*0f50*/  FFMA.FTZ R12, R4, R12, R7 ;  /* 0x0000000c040c7223 */ /* 0x000fca0000010007 */
[----:B------:R-:W-:Y:S02]  /*0f60*/  FSETP.GTU.FTZ.AND P1, PT, R12, RZ, PT ;  /* 0x000000ff0c00720b */ /* 0x000fe40003f3c000 */
[----:B------:R-:W-:-:S04]  /*0f70*/  LEA R12, P2, R6, c[0x0][0x198], 0x1 ;  /* 0x00006600060c7a11 */ /* 0x000fc800078408ff */
[----:B------:R-:W-:-:S07]  /*0f80*/  LEA.HI.X R13, R6, c[0x0][0x19c], R21, 0x1, P2 ;  /* 0x00006700060d7a11 */ /* 0x000fce00010f0c15 */
[----:B0-----:R-:W-:Y:S01]  /*0f90*/  @!P1 PRMT R17, RZ, 0x7610, R17 ;  /* 0x00007610ff119816 */ /* 0x001fe20000000011 */
[----:B------:R-:W-:Y:S05]  /*0fa0*/  @!P1 BRA `(.L_x_25) ;  /* 0x0000003000009947 */ /* 0x000fea0003800000 */
[----:B------:R-:W-:-:S04]  /*0fb0*/  LEA R14, P1, R6, c[0x0][0x160], 0x1 ;  /* 0x00005800060e7a11 */ /* 0x000fc800078208ff */
[----:B------:R-:W-:-:S05]  /*0fc0*/  LEA.HI.X R15, R6, c[0x0][0x164], R21, 0x1, P1 ;  /* 0x00005900060f7a11 */ /* 0x000fca00008f0c15 */
[----:B------:R0:W5:Y:S04]  /*0fd0*/  LDG.E.U16.CONSTANT R17, [R14.64] ;  /* 0x000000060e117981 */ /* 0x000168000c1e9500 */
.L_x_25:
[----:B------:R-:W-:Y:S05]  /*0fe0*/  BSYNC B1 ;  /* 0x0000000000017941 */ /* 0x000fea0003800000 */
.L_x_24:
[----:B-----5:R1:W-:Y:S02]  /*0ff0*/  STG.E.U16 [R12.64], R17 ;  /* 0x000000110c007986 */ /* 0x0203e4000c101506 */
.L_x_23:
[----:B------:R-:W-:Y:S05]  /*1000*/  BSYNC B0 ;  /* 0x0000000000007941 */ /* 0x000fea0003800000 */
.L_x_22:
[----:B------:R-:W-:Y:S01]  /*1010*/  IADD3 R19, R19, R0, RZ ;  /* 0x0000000013137210 */ /* 0x000fe20007ffe0ff */
[----:B------:R-:W-:Y:S03]  /*1020*/  BSSY B0, `(.L_x_26) ;  /* 0x0000016000007945 */ /* 0x000fe60003800000 */
[----:B------:R-:W-:-:S13]  /*1030*/  ISETP.GE.OR P1, PT, R19, c[0x0][0x1a0], P0 ;  /* 0x0000680013007a0c */ /* 0x000fda0000726670 */
[----:B------:R-:W-:Y:S05]  /*1040*/  @P1 BRA `(.L_x_27) ;  /* 0x0000013000001947 */ /* 0x000fea0003800000 */
[----:B0-----:R-:W-:-:S04]  /*1050*/  IMAD.MOV.U32 R14, RZ, RZ, 0x2 ;  /* 0x00000002ff0e7424 */ /* 0x001fc800078e00ff */
[----:B------:R-:W-:-:S06]  /*1060*/  IMAD.WIDE R14, R9, R14, c[0x0][0x168] ;  /* 0x00005a00090e7625 */ /* 0x000fcc00078e020e */
[----:B------:R-:W2:Y:S01]  /*1070*/  LDG.E.U16.CONSTANT R14, [R14.64] ;  /* 0x000000060e0e7981 */ /* 0x000ea2000c1e9500 */
[----:B------:R-:W-:Y:S01]  /*1080*/  SHF.R.S32.HI R16, RZ, 0x1f, R9 ;  /* 0x0000001fff107819 */ /* 0x000fe20000011409 */
[----:B------:R-:W-:Y:S01]  /*1090*/  BSSY B1, `(.L_x_28) ;  /* 0x000000d000017945 */ /* 0x000fe20003800000 */
[----:B-12---:R-:W-:-:S05]  /*10a0*/  HADD2.F32 R12, -RZ, R14.H0_H0 ;  /* 0x2000000eff0c7230 */ /* 0x006fca0000004100 */
[----:B-----5:R-:W-:-:S04]  /*10b0*/  FADD.FTZ R12, -R3, R12 ;  /* 0x0000000c030c7221 */ /* 0x020fc80000010100 */
[----:B------:R-:W-:-:S04]  /*10c0*/  FMUL.FTZ R12, R12, R5 ;  /* 0x000000050c0c7220 */ /* 0x000fc80000410000 */
[----:B------:R-:W-:-:S05]  /*10d0*/  FFMA.FTZ R12, R4, R12, R7 ;  /* 0x0000000c040c7223 */ /* 0x000fca0000010007 */
[----:B------:R-:W-:Y:S02]  /*10e0*/  FSETP.GTU.FTZ.AND P1, PT, R12, RZ, PT ;  /* 0x000000ff0c00720b */ /* 0x000fe40003f3c000 */
[----:B------:R-:W-:-:S04]  /*10f0*/  LEA R12, P2, R9, c[0x0][0x198], 0x1 ;  /* 0x00006600090c7a11 */ /* 0x000fc800078408ff */
[----:B------:R-:W-:-:S07]  /*1100*/  LEA.HI.X R13, R9, c[0x0][0x19c], R16, 0x1, P2 ;  /* 0x00006700090d7a11 */ /* 0x000fce00010f0c10 */
[----:B------:R-:W-:Y:S01]  /*1110*/  @!P1 PRMT R17, RZ, 0x7610, R17 ;  /* 0x00007610ff119816 */ /* 0x000fe20000000011 */
[----:B------:R-:W-:Y:S05]  /*1120*/  @!P1 BRA `(.L_x_29) ;  /* 0x0000003000009947 */ /* 0x000fea0003800000 */
[----:B------:R-:W-:-:S04]  /*1130*/  LEA R14, P1, R9, c[0x0][0x160], 0x1 ;  /* 0x00005800090e7a11 */ /* 0x000fc800078208ff */
[----:B------:R-:W-:-:S05]  /*1140*/  LEA.HI.X R15, R9, c[0x0][0x164], R16, 0x1, P1 ;  /* 0x00005900090f7a11 */ /* 0x000fca00008f0c10 */
[----:B------:R0:W5:Y:S04]  /*1150*/  LDG.E.U16.CONSTANT R17, [R14.64] ;  /* 0x000000060e117981 */ /* 0x000168000c1e9500 */
.L_x_29:
[----:B------:R-:W-:Y:S05]  /*1160*/  BSYNC B1 ;  /* 0x0000000000017941 */ /* 0x000fea0003800000 */
.L_x_28:
[----:B-----5:R1:W-:Y:S02]  /*1170*/  STG.E.U16 [R12.64], R17 ;  /* 0x000000110c007986 */ /* 0x0203e4000c101506 */
.L_x_27:
[----:B------:R-:W-:Y:S05]  /*1180*/  BSYNC B0 ;  /* 0x0000000000007941 */ /* 0x000fea0003800000 */
.L_x_26:
[----:B------:R-:W-:Y:S01]  /*1190*/  IMAD.IADD R19, R19, 0x1, R0 ;  /* 0x0000000113137824 */ /* 0x000fe200078e0200 */
[----:B------:R-:W-:Y:S04]  /*11a0*/  BSSY B0, `(.L_x_30) ;  /* 0x0000016000007945 */ /* 0x000fe80003800000 */
        /* <DEDUP_REMOVED lines=19> */
.L_x_33:
[----:B------:R-:W-:Y:S05]  /*12e0*/  BSYNC B1 ;  /* 0x0000000000017941 */ /* 0x000fea0003800000 */
.L_x_32:
[----:B-----5:R1:W-:Y:S02]  /*12f0*/  STG.E.U16 [R12.64], R17 ;  /* 0x000000110c007986 */ /* 0x0203e4000c101506 */
.L_x_31:
[----:B------:R-:W-:Y:S05]  /*1300*/  BSYNC B0 ;  /* 0x0000000000007941 */ /* 0x000fea0003800000 */
.L_x_30:
[----:B------:R-:W-:Y:S01]  /*1310*/  UIADD3 UR4, UR4, 0x1, URZ ;  /* 0x0000000104047890 */ /* 0x000fe2000fffe03f */
[C---:B------:R-:W-:Y:S01]  /*1320*/  IMAD R10, R11.reuse, 0x4, R10 ;  /* 0x000000040b0a7824 */ /* 0x040fe200078e020a */
[C---:B------:R-:W-:Y:S01]  /*1330*/  LEA R8, R11.reuse, R8, 0x2 ;  /* 0x000000080b087211 */ /* 0x040fe200078e10ff */
[C---:B------:R-:W-:Y:S02]  /*1340*/  IMAD R9, R11.reuse, 0x4, R9 ;  /* 0x000000040b097824 */ /* 0x040fe400078e0209 */
[----:B------:R-:W-:Y:S01]  /*1350*/  IMAD R6, R11, 0x4, R6 ;  /* 0x000000040b067824 */ /* 0x000fe200078e0206 */
[----:B------:R-:W-:Y:S01]  /*1360*/  ISETP.LE.AND P1, PT, R2, UR4, PT ;  /* 0x0000000402007c0c */ /* 0x000fe2000bf23270 */
[----:B-1----:R-:W-:-:S12]  /*1370*/  IMAD.IADD R13, R19, 0x1, R0 ;  /* 0x00000001130d7824 */ /* 0x002fd800078e0200 */
[----:B------:R-:W-:Y:S05]  /*1380*/  @!P1 BRA `(.L_x_34) ;  /* 0xfffff99000009947 */ /* 0x000fea000383ffff */
[----:B------:R-:W-:Y:S05]  /*1390*/  EXIT ;  /* 0x000000000000794d */ /* 0x000fea0003800000 */
.L_x_35:
[----:B------:R-:W-:-:S00]  /*13a0*/  BRA `(.L_x_35) ;  /* 0xfffffff000007947 */ /* 0x000fc0000383ffff */
[----:B------:R-:W-:-:S00]  /*13b0*/  NOP ;  /* 0x0000000000007918 */ /* 0x000fc00000000000 */
        /* <DEDUP_REMOVED lines=12> */
.L_x_676:


//--------------------- .text._Z27relu_backward_c_last_kernelIN3c104HalfEffLi4EEvPKT_S4_S4_PKT0_S7_PKT1_SA_PS2_ii --------------------------
	.section	.text._Z27relu_backward_c_last_kernelIN3c104HalfEffLi4EEvPKT_S4_S4_PKT0_S7_PKT1_SA_PS2_ii,"ax",@progbits
	.sectioninfo	@"SHI_REGISTERS=24"
	.align	128
        .global         _Z27relu_backward_c_last_kernelIN3c104HalfEffLi4EEvPKT_S4_S4_PKT0_S7_PKT1_SA_PS2_ii
        .type           _Z27relu_backward_c_last_kernelIN3c104HalfEffLi4EEvPKT_S4_S4_PKT0_S7_PKT1_SA_PS2_ii,@function
        .size           _Z27relu_backward_c_last_kernelIN3c104HalfEffLi4EEvPKT_S4_S4_PKT0_S7_PKT1_SA_PS2_ii,(.L_x_677 - _Z27relu_backward_c_last_kernelIN3c104HalfEffLi4EEvPKT_S4_S4_PKT0_S7_PKT1_SA_PS2_ii)
        .other          _Z27relu_backward_c_last_kernelIN3c104HalfEffLi4EEvPKT_S4_S4_PKT0_S7_PKT1_SA_PS2_ii,@"STO_CUDA_ENTRY STV_DEFAULT"
_Z27relu_backward_c_last_kernelIN3c104HalfEffLi4EEvPKT_S4_S4_PKT0_S7_PKT1_SA_PS2_ii:
.text._Z27relu_backward_c_last_kernelIN3c104HalfEffLi4EEvPKT_S4_S4_PKT0_S7_PKT1_SA_PS2_ii:
        /* <DEDUP_REMOVED lines=22> */
[----:B------:R-:W-:-:S06]  /*0160*/  IMAD.HI.U32 R3, R3, R7, R2 ;  /* 0x0000000703037227 */ /* 0x000fcc00078e0002 */
[----:B------:R-:W-:-:S04]  /*0170*/  IMAD.HI.U32 R2, R3, R9, RZ ;  /* 0x0000000903027227 */ /* 0x000fc800078e00ff */
[----:B------:R-:W-:-:S05]  /*0180*/  IMAD R3, R2, R6, R9 ;  /* 0x0000000602037224 */ /* 0x000fca00078e0209 */
[----:B------:R-:W-:-:S13]  /*0190*/  ISETP.GT.U32.AND P1, PT, R8, R3, PT ;  /* 0x000000030800720c */ /* 0x000fda0003f24070 */
[----:B------:R-:W-:Y:S01]  /*01a0*/  @!P1 IMAD.IADD R3, R3, 0x1, -R8 ;  /* 0x0000000103039824 */ /* 0x000fe200078e0a08 */
[----:B------:R-:W-:Y:S02]  /*01b0*/  @!P1 IADD3 R2, R2, 0x1, RZ ;  /* 0x0000000102029810 */ /* 0x000fe40007ffe0ff */
[----:B------:R-:W-:Y:S02]  /*01c0*/  ISETP.NE.U32.AND P1, PT, RZ, c[0x0][0x190], PT ;  /* 0x00006400ff007a0c */ /* 0x000fe40003f25070 */
[----:B------:R-:W-:Y:S02]  /*01d0*/  ISETP.GE.U32.AND P0, PT, R3, R8, PT ;  /* 0x000000080300720c */ /* 0x000fe40003f06070 */
[----:B------:R-:W0:Y:S01]  /*01e0*/  S2R R3, SR_TID.X ;  /* 0x0000000000037919 */ /* 0x000e220000002100 */
[----:B------:R-:W-:-:S10]  /*01f0*/  ISETP.NE.AND.EX P1, PT, RZ, c[0x0][0x194], PT, P1 ;  /* 0x00006500ff007a0c */ /* 0x000fd40003f25310 */
[----:B------:R-:W-:Y:S02]  /*0200*/  @P0 IADD3 R2, R2, 0x1, RZ ;  /* 0x0000000102020810 */ /* 0x000fe40007ffe0ff */
[----:B------:R-:W-:-:S03]  /*0210*/  ISETP.NE.U32.AND P0, PT, RZ, c[0x0][0x188], PT ;  /* 0x00006200ff007a0c */ /* 0x000fc60003f05070 */
[----:B------:R-:W-:Y:S01]  /*0220*/  @!P3 IMAD.MOV R2, RZ, RZ, -R2 ;  /* 0x000000ffff02b224 */ /* 0x000fe200078e0a02 */
[----:B------:R-:W-:Y:S02]  /*0230*/  @!P2 LOP3.LUT R2, RZ, R4, RZ, 0x33, !PT ;  /* 0x00000004ff02a212 */ /* 0x000fe400078e33ff */
[----:B------:R-:W-:Y:S02]  /*0240*/  ISETP.NE.AND.EX P0, PT, RZ, c[0x0][0x18c], PT, P0 ;  /* 0x00006300ff007a0c */ /* 0x000fe40003f05300 */
[----:B------:R-:W-:Y:S01]  /*0250*/  ISETP.GE.AND P2, PT, R2, RZ, PT ;  /* 0x000000ff0200720c */ /* 0x000fe20003f46270 */
[----:B0-----:R-:W-:-:S05]  /*0260*/  IMAD R10, R10, c[0x0][0x0], R3 ;  /* 0x000000000a0a7a24 */ /* 0x001fca00078e0203 */
[----:B------:R-:W-:Y:S02]  /*0270*/  SHF.R.S32.HI R5, RZ, 0x1f, R10 ;  /* 0x0000001fff057819 */ /* 0x000fe4000001140a */
[----:B------:R-:W-:-:S03]  /*0280*/  @P1 LEA R16, P4, R10, c[0x0][0x190], 0x2 ;  /* 0x000064000a101a11 */ /* 0x000fc600078810ff */
[----:B------:R-:W-:-:S04]  /*0290*/  @P0 LEA R14, P3, R10, c[0x0][0x188], 0x2 ;  /* 0x000062000a0e0a11 */ /* 0x000fc800078610ff */
[----:B------:R-:W-:Y:S01]  /*02a0*/  @P0 LEA.HI.X R15, R10, c[0x0][0x18c], R5, 0x2, P3 ;  /* 0x000063000a0f0a11 */ /* 0x000fe200018f1405 */
[----:B------:R-:W-:Y:S08]  /*02b0*/  @!P2 EXIT ;  /* 0x000000000000a94d */ /* 0x000ff00003800000 */
[----:B------:R-:W-:Y:S01]  /*02c0*/  IMAD.MOV.U32 R7, RZ, RZ, 0x4 ;  /* 0x00000004ff077424 */ /* 0x000fe200078e00ff */
[----:B------:R-:W-:Y:S01]  /*02d0*/  MOV R4, RZ ;  /* 0x000000ff00047202 */ /* 0x000fe20000000f00 */
[----:B------:R-:W-:Y:S01]  /*02e0*/  IMAD.MOV.U32 R3, RZ, RZ, 0x3f800000 ;  /* 0x3f800000ff037424 */ /* 0x000fe200078e00ff */
[C---:B------:R-:W-:Y:S01]  /*02f0*/  @P1 LEA.HI.X R17, R10.reuse, c[0x0][0x194], R5, 0x2, P4 ;  /* 0x000065000a111a11 */ /* 0x040fe200020f1405 */
[----:B------:R-:W-:-:S04]  /*0300*/  IMAD.WIDE R8, R10, R7, c[0x0][0x178] ;  /* 0x00005e000a087625 */ /* 0x000fc800078e0207 */
[----:B------:R-:W-:Y:S01]  /*0310*/  IMAD.WIDE R6, R10, R7, c[0x0][0x180] ;  /* 0x000060000a067625 */ /* 0x000fe200078e0207 */
[----:B------:R0:W5:Y:S04]  /*0320*/  @P1 LDG.E.CONSTANT R4, [R16.64] ;  /* 0x0000000610041981 */ /* 0x000168000c1e9900 */
[----:B------:R0:W5:Y:S04]  /*0330*/  LDG.E.CONSTANT R5, [R8.64] ;  /* 0x0000000608057981 */ /* 0x000168000c1e9900 */
[----:B------:R0:W5:Y:S04]  /*0340*/  LDG.E.CONSTANT R7, [R6.64] ;  /* 0x0000000606077981 */ /* 0x000168000c1e9900 */
[----:B------:R-:W1:Y:S04]  /*0350*/  S2R R11, SR_CTAID.Y ;  /* 0x00000000000b7919 */ /* 0x000e680000002600 */
[----:B------:R-:W1:Y:S04]  /*0360*/  S2R R12, SR_TID.Y ;  /* 0x00000000000c7919 */ /* 0x000e680000002200 */
[----:B------:R0:W5:Y:S01]  /*0370*/  @P0 LDG.E.CONSTANT R3, [R14.64] ;  /* 0x000000060e030981 */ /* 0x000162000c1e9900 */
[----:B------:R-:W-:-:S04]  /*0380*/  ISETP.NE.U32.AND P0, PT, RZ, c[0x0][0x170], PT ;  /* 0x00005c00ff007a0c */ /* 0x000fc80003f05070 */
[----:B------:R-:W-:Y:S01]  /*0390*/  ISETP.NE.AND.EX P0, PT, RZ, c[0x0][0x174], PT, P0 ;  /* 0x00005d00ff007a0c */ /* 0x000fe20003f05300 */
[----:B-1----:R-:W-:-:S12]  /*03a0*/  IMAD R13, R11, c[0x0][0x4], R12 ;  /* 0x000001000b0d7a24 */ /* 0x002fd800078e020c */
[----:B------:R-:W-:Y:S05]  /*03b0*/  @!P0 BRA `(.L_x_36) ;  /* 0x0000086000008947 */ /* 0x000fea0003800000 */
[----:B0-----:R-:W-:Y:S01]  /*03c0*/  IMAD.MOV.U32 R8, RZ, RZ, c[0x0][0x10] ;  /* 0x00000400ff087624 */ /* 0x001fe200078e00ff */
        /* <DEDUP_REMOVED lines=13> */
.L_x_53:
        /* <DEDUP_REMOVED lines=24> */
.L_x_40:
[----:B------:R-:W-:Y:S05]  /*0620*/  BSYNC B1 ;  /* 0x0000000000017941 */ /* 0x000fea0003800000 */
.L_x_39:
[----:B-----5:R1:W-:Y:S02]  /*0630*/  STG.E.U16 [R14.64], R17 ;  /* 0x000000110e007986 */ /* 0x0203e4000c101506 */
.L_x_38:
[----:B------:R-:W-:Y:S05]  /*0640*/  BSYNC B0 ;  /* 0x0000000000007941 */ /* 0x000fea0003800000 */
.L_x_37:
        /* <DEDUP_REMOVED lines=25> */
.L_x_44:
[----:B------:R-:W-:Y:S05]  /*07e0*/  BSYNC B1 ;  /* 0x0000000000017941 */ /* 0x000fea0003800000 */
.L_x_43:
[----:B-----5:R1:W-:Y:S02]  /*07f0*/  STG.E.U16 [R12.64], R17 ;  /* 0x000000110c007986 */ /* 0x0203e4000c101506 */
.L_x_42:
[----:B------:R-:W-:Y:S05]  /*0800*/  BSYNC B0 ;  /* 0x0000000000007941 */ /* 0x000fea0003800000 */
.L_x_41:
        /* <DEDUP_REMOVED lines=25> */
.L_x_48:
[----:B------:R-:W-:Y:S05]  /*09a0*/  BSYNC B1 ;  /* 0x0000000000017941 */ /* 0x000fea0003800000 */
.L_x_47:
[----:B-----5:R1:W-:Y:S02]  /*09b0*/  STG.E.U16 [R12.64], R17 ;  /* 0x000000110c007986 */ /* 0x0203e4000c101506 */
.L_x_46:
[----:B------:R-:W-:Y:S05]  /*09c0*/  BSYNC B0 ;  /* 0x0000000000007941 */ /* 0x000fea0003800000 */
.L_x_45:
        /* <DEDUP_REMOVED lines=25> */
.L_x_52:
[----:B------:R-:W-:Y:S05]  /*0b60*/  BSYNC B1 ;  /* 0x0000000000017941 */ /* 0x000fea0003800000 */
.L_x_51:
[----:B-----5:R1:W-:Y:S02]  /*0b70*/  STG.E.U16 [R12.64], R17 ;  /* 0x000000110c007986 */ /* 0x0203e4000c101506 */
.L_x_50:
[----:B------:R-:W-:Y:S05]  /*0b80*/  BSYNC B0 ;  /* 0x0000000000007941 */ /* 0x000fea0003800000 */
.L_x_49:
        /* <DEDUP_REMOVED lines=9> */
.L_x_36:
[----:B0-----:R-:W-:Y:S01]  /*0c20*/  MOV R6, c[0x0][0x10] ;  /* 0x0000040000067a02 */ /* 0x001fe20000000f00 */
        /* <DEDUP_REMOVED lines=13> */
.L_x_70:
        /* <DEDUP_REMOVED lines=20> */
.L_x_57:
[----:B------:R-:W-:Y:S05]  /*0e40*/  BSYNC B1 ;  /* 0x0000000000017941 */ /* 0x000fea0003800000 */
.L_x_56:
[----:B-----5:R1:W-:Y:S02]  /*0e50*/  STG.E.U16 [R14.64], R19 ;  /* 0x000000130e007986 */ /* 0x0203e4000c101506 */
.L_x_55:
[----:B------:R-:W-:Y:S05]  /*0e60*/  BSYNC B0 ;  /* 0x0000000000007941 */ /* 0x000fea0003800000 */
.L_x_54:
        /* <DEDUP_REMOVED lines=21> */
.L_x_61:
[----:B------:R-:W-:Y:S05]  /*0fc0*/  BSYNC B1 ;  /* 0x0000000000017941 */ /* 0x000fea0003800000 */
.L_x_60:
[----:B-----5:R1:W-:Y:S02]  /*0fd0*/  STG.E.U16 [R12.64], R17 ;  /* 0x000000110c007986 */ /* 0x0203e4000c101506 */
.L_x_59:
[----:B------:R-:W-:Y:S05]  /*0fe0*/  BSYNC B0 ;  /* 0x0000000000007941 */ /* 0x000fea0003800000 */
.L_x_58:
        /* <DEDUP_REMOVED lines=21> */
.L_x_65:
[----:B------:R-:W-:Y:S05]  /*1140*/  BSYNC B1 ;  /* 0x0000000000017941 */ /* 0x000fea0003800000 */
.L_x_64:
[----:B-----5:R1:W-:Y:S02]  /*1150*/  STG.E.U16 [R12.64], R17 ;  /* 0x000000110c007986 */ /* 0x0203e4000c101506 */
.L_x_63:
[----:B------:R-:W-:Y:S05]  /*1160*/  BSYNC B0 ;  /* 0x0000000000007941 */ /* 0x000fea0003800000 */
.L_x_62:
        /* <DEDUP_REMOVED lines=21> */
.L_x_69:
[----:B------:R-:W-:Y:S05]  /*12c0*/  BSYNC B1 ;  /* 0x0000000000017941 */ /* 0x000fea0003800000 */
.L_x_68:
[----:B-----5:R1:W-:Y:S02]  /*12d0*/  STG.E.U16 [R12.64], R17 ;  /* 0x000000110c007986 */ /* 0x0203e4000c101506 */
.L_x_67:
[----:B------:R-:W-:Y:S05]  /*12e0*/  BSYNC B0 ;  /* 0x0000000000007941 */ /* 0x000fea0003800000 */
.L_x_66:
        /* <DEDUP_REMOVED lines=9> */
.L_x_71:
        /* <DEDUP_REMOVED lines=16> */
.L_x_677:


//--------------------- .text._Z27relu_backward_c_last_kernelIfffLi4EEvPKT_S2_S2_PKT0_S5_PKT1_S8_PS0_ii --------------------------
	.section	.text._Z27relu_backward_c_last_kernelIfffLi4EEvPKT_S2_S2_PKT0_S5_PKT1_S8_PS0_ii,"ax",@progbits
	.sectioninfo	@"SHI_REGISTERS=24"
	.align	128
        .global         _Z27relu_backward_c_last_kernelIfffLi4EEvPKT_S2_S2_PKT0_S5_PKT1_S8_PS0_ii
        .type           _Z27relu_backward_c_last_kernelIfffLi4EEvPKT_S2_S2_PKT0_S5_PKT1_S8_PS0_ii,@function
        .size           _Z27relu_backward_c_last_kernelIfffLi4EEvPKT_S2_S2_PKT0_S5_PKT1_S8_PS0_ii,(.L_x_678 - _Z27relu_backward_c_last_kernelIfffLi4EEvPKT_S2_S2_PKT0_S5_PKT1_S8_PS0_ii)
        .other          _Z27relu_backward_c_last_kernelIfffLi4EEvPKT_S2_S2_PKT0_S5_PKT1_S8_PS0_ii,@"STO_CUDA_ENTRY STV_DEFAULT"
_Z27relu_backward_c_last_kernelIfffLi4EEvPKT_S2_S2_PKT0_S5_PKT1_S8_PS0_ii:
.text._Z27relu_backward_c_last_kernelIfffLi4EEvPKT_S2_S2_PKT0_S5_PKT1_S8_PS0_ii:
[----:B------:R-:W-:Y:S02]  /*0000*/  IMAD.MOV.U32 R1, RZ, RZ, c[0x0][0x28] ;  /* 0x00000a00ff017624 */ /* 0x000fe400078e00ff */
[----:B------:R-:W-:Y:S01]  /*0010*/  IMAD.MOV.U32 R6, RZ, RZ, c[0x0][0x4] ;  /* 0x00000100ff067624 */ /* 0x000fe200078e00ff */
[----:B------:R-:W-:Y:S01]  /*0020*/  MOV R5, c[0x0][0x1a0] ;  /* 0x0000680000057a02 */ /* 0x000fe20000000f00 */
[----:B------:R-:W-:Y:S02]  /*0030*/  ULDC.64 UR6, c[0x0][0x118] ;  /* 0x0000460000067ab9 */ /* 0x000fe40000000a00 */
[----:B------:R-:W-:Y:S01]  /*0040*/  IMAD R6, R6, c[0x0][0x10], RZ ;  /* 0x0000040006067a24 */ /* 0x000fe200078e02ff */
[----:B------:R-:W-:-:S03]  /*0050*/  IADD3 R5, R5, -0x1, RZ ;  /* 0xffffffff05057810 */ /* 0x000fc60007ffe0ff */
[----:B------:R-:W-:Y:S01]  /*0060*/  IMAD.SHL.U32 R0, R6, 0x4, RZ ;  /* 0x0000000406007824 */ /* 0x000fe200078e00ff */
[----:B------:R-:W-:-:S04]  /*0070*/  IABS R10, R5 ;  /* 0x00000005000a7213 */ /* 0x000fc80000000000 */
[-C--:B------:R-:W-:Y:S02]  /*0080*/  IABS R7, R0.reuse ;  /* 0x0000000000077213 */ /* 0x080fe40000000000 */
[-C--:B------:R-:W-:Y:S02]  /*0090*/  IABS R11, R0.reuse ;  /* 0x00000000000b7213 */ /* 0x080fe40000000000 */
[----:B------:R-:W0:Y:S01]  /*00a0*/  I2F.RP R4, R7 ;  /* 0x0000000700047306 */ /* 0x000e220000209400 */
[----:B------:R-:W-:Y:S02]  /*00b0*/  LOP3.LUT R5, R5, R0, RZ, 0x3c, !PT ;  /* 0x0000000005057212 */ /* 0x000fe400078e3cff */
[----:B------:R-:W-:Y:S02]  /*00c0*/  ISETP.NE.AND P2, PT, R0, RZ, PT ;  /* 0x000000ff0000720c */ /* 0x000fe40003f45270 */
[----:B------:R-:W-:-:S03]  /*00d0*/  ISETP.GE.AND P3, PT, R5, RZ, PT ;  /* 0x000000ff0500720c */ /* 0x000fc60003f66270 */
[----:B0-----:R-:W0:Y:S02]  /*00e0*/  MUFU.RCP R4, R4 ;  /* 0x0000000400047308 */ /* 0x001e240000001000 */
[----:B0-----:R-:W-:-:S06]  /*00f0*/  IADD3 R2, R4, 0xffffffe, RZ ;  /* 0x0ffffffe04027810 */ /* 0x001fcc0007ffe0ff */
[----:B------:R0:W1:Y:S02]  /*0100*/  F2I.FTZ.U32.TRUNC.NTZ R3, R2 ;  /* 0x0000000200037305 */ /* 0x000064000021f000 */
[----:B0-----:R-:W-:Y:S01]  /*0110*/  HFMA2.MMA R2, -RZ, RZ, 0, 0 ;  /* 0x00000000ff027435 */ /* 0x001fe200000001ff */
[----:B-1----:R-:W-:-:S04]  /*0120*/  IMAD.MOV R8, RZ, RZ, -R3 ;  /* 0x000000ffff087224 */ /* 0x002fc800078e0a03 */
[----:B------:R-:W-:Y:S02]  /*0130*/  IMAD R9, R8, R7, RZ ;  /* 0x0000000708097224 */ /* 0x000fe400078e02ff */
[----:B------:R-:W-:-:S03]  /*0140*/  IMAD.MOV.U32 R8, RZ, RZ, R10 ;  /* 0x000000ffff087224 */ /* 0x000fc600078e000a */
[----:B------:R-:W-:Y:S01]  /*0150*/  IMAD.HI.U32 R3, R3, R9, R2 ;  /* 0x0000000903037227 */ /* 0x000fe200078e0002 */
[----:B------:R-:W0:Y:S03]  /*0160*/  S2R R10, SR_CTAID.X ;  /* 0x00000000000a7919 */ /* 0x000e260000002500 */
[----:B------:R-:W-:Y:S02]  /*0170*/  IMAD.MOV R2, RZ, RZ, -R11 ;  /* 0x000000ffff027224 */ /* 0x000fe400078e0a0b */
        /* <DEDUP_REMOVED lines=10> */
[----:B------:R-:W-:Y:S02]  /*0220*/  ISETP.NE.U32.AND P0, PT, RZ, c[0x0][0x188], PT ;  /* 0x00006200ff007a0c */ /* 0x000fe40003f05070 */
[----:B------:R-:W-:Y:S02]  /*0230*/  MOV R5, R3 ;  /* 0x0000000300057202 */ /* 0x000fe40000000f00 */
[----:B------:R-:W-:-:S03]  /*0240*/  ISETP.NE.AND.EX P0, PT, RZ, c[0x0][0x18c], PT, P0 ;  /* 0x00006300ff007a0c */ /* 0x000fc60003f05300 */
[----:B------:R-:W-:Y:S01]  /*0250*/  @!P3 IMAD.MOV R5, RZ, RZ, -R5 ;  /* 0x000000ffff05b224 */ /* 0x000fe200078e0a05 */
[----:B------:R-:W-:Y:S01]  /*0260*/  @!P2 LOP3.LUT R5, RZ, R0, RZ, 0x33, !PT ;  /* 0x00000000ff05a212 */ /* 0x000fe200078e33ff */
[----:B0-----:R-:W-:-:S03]  /*0270*/  IMAD R10, R10, c[0x0][0x0], R7 ;  /* 0x000000000a0a7a24 */ /* 0x001fc600078e0207 */
[----:B------:R-:W-:Y:S02]  /*0280*/  ISETP.GE.AND P2, PT, R5, RZ, PT ;  /* 0x000000ff0500720c */ /* 0x000fe40003f46270 */
[----:B------:R-:W-:-:S03]  /*0290*/  SHF.R.S32.HI R7, RZ, 0x1f, R10 ;  /* 0x0000001fff077819 */ /* 0x000fc6000001140a */
[C---:B------:R-:W-:Y:S02]  /*02a0*/  @P0 LEA R16, P3, R10.reuse, c[0x0][0x188], 0x2 ;  /* 0x000062000a100a11 */ /* 0x040fe400078610ff */
[C---:B------:R-:W-:Y:S02]  /*02b0*/  @P1 LEA R18, P4, R10.reuse, c[0x0][0x190], 0x2 ;  /* 0x000064000a121a11 */ /* 0x040fe400078810ff */
[----:B------:R-:W-:-:S04]  /*02c0*/  @P0 LEA.HI.X R17, R10, c[0x0][0x18c], R7, 0x2, P3 ;  /* 0x000063000a110a11 */ /* 0x000fc800018f1407 */
[----:B------:R-:W-:Y:S07]  /*02d0*/  @!P2 EXIT ;  /* 0x000000000000a94d */ /* 0x000fee0003800000 */
[----:B------:R-:W-:Y:S01]  /*02e0*/  IMAD.MOV.U32 R15, RZ, RZ, 0x4 ;  /* 0x00000004ff0f7424 */ /* 0x000fe200078e00ff */
[C---:B------:R-:W-:Y:S01]  /*02f0*/  @P1 LEA.HI.X R19, R10.reuse, c[0x0][0x194], R7, 0x2, P4 ;  /* 0x000065000a131a11 */ /* 0x040fe200020f1407 */
[----:B------:R-:W-:Y:S01]  /*0300*/  IMAD.MOV.U32 R3, RZ, RZ, RZ ;  /* 0x000000ffff037224 */ /* 0x000fe200078e00ff */
[----:B------:R-:W-:Y:S01]  /*0310*/  MOV R4, 0x3f800000 ;  /* 0x3f80000000047802 */ /* 0x000fe20000000f00 */
        /* <DEDUP_REMOVED lines=16> */
[C---:B------:R-:W-:Y:S01]  /*0420*/  IMAD R7, R8.reuse, 0x3, R11 ;  /* 0x0000000308077824 */ /* 0x040fe200078e020b */
[----:B------:R-:W-:Y:S01]  /*0430*/  LEA R8, R8, R11, 0x1 ;  /* 0x0000000b08087211 */ /* 0x000fe200078e08ff */
[--C-:B------:R-:W-:Y:S02]  /*0440*/  IMAD R15, R9, c[0x0][0x4], R12.reuse ;  /* 0x00000100090f7a24 */ /* 0x100fe400078e020c */
[--C-:B------:R-:W-:Y:S02]  /*0450*/  IMAD R9, R7, c[0x0][0x4], R12.reuse ;  /* 0x0000010007097a24 */ /* 0x100fe400078e020c */
[----:B------:R-:W-:-:S02]  /*0460*/  IMAD R11, R8, c[0x0][0x4], R12 ;  /* 0x00000100080b7a24 */ /* 0x000fc400078e020c */
[--C-:B------:R-:W-:Y:S02]  /*0470*/  IMAD R8, R9, c[0x0][0x1a4], R10.reuse ;  /* 0x0000690009087a24 */ /* 0x100fe400078e020a */
[--C-:B------:R-:W-:Y:S02]  /*0480*/  IMAD R7, R15, c[0x0][0x1a4], R10.reuse ;  /* 0x000069000f077a24 */ /* 0x100fe400078e020a */
[--C-:B------:R-:W-:Y:S02]  /*0490*/  IMAD R9, R11, c[0x0][0x1a4], R10.reuse ;  /* 0x000069000b097a24 */ /* 0x100fe400078e020a */
[----:B------:R-:W-:Y:S02]  /*04a0*/  IMAD R10, R13, c[0x0][0x1a4], R10 ;  /* 0x000069000d0a7a24 */ /* 0x000fe400078e020a */
[----:B------:R-:W-:Y:S02]  /*04b0*/  IMAD R11, R6, c[0x0][0x1a4], RZ ;  /* 0x00006900060b7a24 */ /* 0x000fe400078e02ff */
.L_x_89:
[----:B------:R-:W-:Y:S01]  /*04c0*/  ISETP.GE.OR P1, PT, R13, c[0x0][0x1a0], P0 ;  /* 0x000068000d007a0c */ /* 0x000fe20000726670 */
[----:B------:R-:W-:-:S12]  /*04d0*/  BSSY B0, `(.L_x_73) ;  /* 0x0000017000007945 */ /* 0x000fd80003800000 */
[----:B0-----:R-:W-:Y:S05]  /*04e0*/  @P1 BRA `(.L_x_74) ;  /* 0x0000015000001947 */ /* 0x001fea0003800000 */
[----:B------:R-:W-:-:S04]  /*04f0*/  IMAD.MOV.U32 R19, RZ, RZ, 0x4 ;  /* 0x00000004ff137424 */ /* 0x000fc800078e00ff */
[----:B------:R-:W-:-:S06]  /*0500*/  IMAD.WIDE R16, R10, R19, c[0x0][0x168] ;  /* 0x00005a000a107625 */ /* 0x000fcc00078e0213 */
[----:B------:R-:W2:Y:S01]  /*0510*/  LDG.E.CONSTANT R17, [R16.64] ;  /* 0x0000000610117981 */ /* 0x000ea2000c1e9900 */
[----:B------:R-:W-:-:S06]  /*0520*/  IMAD.WIDE R18, R10, R19, c[0x0][0x170] ;  /* 0x00005c000a127625 */ /* 0x000fcc00078e0213 */
[----:B------:R-:W3:Y:S01]  /*0530*/  LDG.E.CONSTANT R18, [R18.64] ;  /* 0x0000000612127981 */ /* 0x000ee2000c1e9900 */
[----:B------:R-:W-:Y:S01]  /*0540*/  SHF.R.S32.HI R21, RZ, 0x1f, R10 ;  /* 0x0000001fff157819 */ /* 0x000fe2000001140a */
[----:B------:R-:W-:Y:S01]  /*0550*/  BSSY B1, `(.L_x_75) ;  /* 0x000000d000017945 */ /* 0x000fe20003800000 */
[----:B------:R-:W-:Y:S01]  /*0560*/  LEA R14, P2, R10, c[0x0][0x198], 0x2 ;  /* 0x000066000a0e7a11 */ /* 0x000fe200078410ff */
[----:B--2--5:R-:W-:Y:S02]  /*0570*/  FADD.FTZ R15, -R2, R17 ;  /* 0x00000011020f7221 */ /* 0x024fe40000010100 */
[----:B------:R-:W-:Y:S02]  /*0580*/  IMAD.MOV.U32 R17, RZ, RZ, RZ ;  /* 0x000000ffff117224 */ /* 0x000fe400078e00ff */
[----:B------:R-:W-:-:S04]  /*0590*/  FMUL.FTZ R15, R15, R4 ;  /* 0x000000040f0f7220 */ /* 0x000fc80000410000 */
[----:B------:R-:W-:-:S04]  /*05a0*/  FFMA.FTZ R15, R0, R15, R3 ;  /* 0x0000000f000f7223 */ /* 0x000fc80000010003 */
[----:B---3--:R-:W-:-:S05]  /*05b0*/  FADD.FTZ R15, R15, R18 ;  /* 0x000000120f0f7221 */ /* 0x008fca0000010000 */
[----:B------:R-:W-:Y:S02]  /*05c0*/  FSETP.GTU.FTZ.AND P1, PT, R15, RZ, PT ;  /* 0x000000ff0f00720b */ /* 0x000fe40003f3c000 */
[----:B------:R-:W-:-:S11]  /*05d0*/  LEA.HI.X R15, R10, c[0x0][0x19c], R21, 0x2, P2 ;  /* 0x000067000a0f7a11 */ /* 0x000fd600010f1415 */
[----:B------:R-:W-:Y:S05]  /*05e0*/  @!P1 BRA `(.L_x_76) ;  /* 0x0000003000009947 */ /* 0x000fea0003800000 */
[----:B------:R-:W-:-:S04]  /*05f0*/  LEA R16, P1, R10, c[0x0][0x160], 0x2 ;  /* 0x000058000a107a11 */ /* 0x000fc800078210ff */
[----:B------:R-:W-:-:S06]  /*0600*/  LEA.HI.X R17, R10, c[0x0][0x164], R21, 0x2, P1 ;  /* 0x000059000a117a11 */ /* 0x000fcc00008f1415 */
[----:B------:R0:W5:Y:S03]  /*0610*/  LDG.E.CONSTANT R17, [R16.64] ;  /* 0x0000000610117981 */ /* 0x000166000c1e9900 */
.L_x_76:
[----:B------:R-:W-:Y:S05]  /*0620*/  BSYNC B1 ;  /* 0x0000000000017941 */ /* 0x000fea0003800000 */
.L_x_75:
[----:B-----5:R1:W-:Y:S02]  /*0630*/  STG.E [R14.64], R17 ;  /* 0x000000110e007986 */ /* 0x0203e4000c101906 */
.L_x_74:
[----:B------:R-:W-:Y:S05]  /*0640*/  BSYNC B0 ;  /* 0x0000000000007941 */ /* 0x000fea0003800000 */
.L_x_73:
[----:B------:R-:W-:Y:S01]  /*0650*/  IADD3 R19, R13, R6, RZ ;  /* 0x000000060d137210 */ /* 0x000fe20007ffe0ff */
[----:B------:R-:W-:Y:S03]  /*0660*/  BSSY B0, `(.L_x_77) ;  /* 0x0000018000007945 */ /* 0x000fe60003800000 */
[----:B------:R-:W-:-:S13]  /*0670*/  ISETP.GE.OR P1, PT, R19, c[0x0][0x1a0], P0 ;  /* 0x0000680013007a0c */ /* 0x000fda0000726670 */
[----:B------:R-:W-:Y:S05]  /*0680*/  @P1 BRA `(.L_x_78) ;  /* 0x0000015000001947 */ /* 0x000fea0003800000 */
[----:B0-----:R-:W-:-:S04]  /*0690*/  IMAD.MOV.U32 R16, RZ, RZ, 0x4 ;  /* 0x00000004ff107424 */ /* 0x001fc800078e00ff */
[----:B-1----:R-:W-:-:S06]  /*06a0*/  IMAD.WIDE R14, R7, R16, c[0x0][0x168] ;  /* 0x00005a00070e7625 */ /* 0x002fcc00078e0210 */
        /* <DEDUP_REMOVED lines=17> */
.L_x_80:
[----:B------:R-:W-:Y:S05]  /*07c0*/  BSYNC B1 ;  /* 0x0000000000017941 */ /* 0x000fea0003800000 */
.L_x_79:
[----:B-----5:R1:W-:Y:S02]  /*07d0*/  STG.E [R12.64], R15 ;  /* 0x0000000f0c007986 */ /* 0x0203e4000c101906 */
.L_x_78:
[----:B------:R-:W-:Y:S05]  /*07e0*/  BSYNC B0 ;  /* 0x0000000000007941 */ /* 0x000fea0003800000 */
.L_x_77:
        /* <DEDUP_REMOVED lines=23> */
.L_x_84:
[----:B------:R-:W-:Y:S05]  /*0960*/  BSYNC B1 ;  /* 0x0000000000017941 */ /* 0x000fea0003800000 */
.L_x_83:
[----:B-----5:R1:W-:Y:S02]  /*0970*/  STG.E [R12.64], R15 ;  /* 0x0000000f0c007986 */ /* 0x0203e4000c101906 */
.L_x_82:
[----:B------:R-:W-:Y:S05]  /*0980*/  BSYNC B0 ;  /* 0x0000000000007941 */ /* 0x000fea0003800000 */
.L_x_81:
[----:B------:R-:W-:Y:S01]  /*0990*/  IADD3 R19, R19, R6, RZ ;  /* 0x0000000613137210 */ /* 0x000fe20007ffe0ff */
[----:B------:R-:W-:Y:S03]  /*09a0*/  BSSY B0, `(.L_x_85) ;  /* 0x0000018000007945 */ /* 0x000fe60003800000 */
[----:B------:R-:W-:-:S13]  /*09b0*/  ISETP.GE.OR P1, PT, R19, c[0x0][0x1a0], P0 ;  /* 0x0000680013007a0c */ /* 0x000fda0000726670 */
[----:B------:R-:W-:Y:S05]  /*09c0*/  @P1 BRA `(.L_x_86) ;  /* 0x0000015000001947 */ /* 0x000fea0003800000 */
[----:B-1----:R-:W-:-:S04]  /*09d0*/  IMAD.MOV.U32 R17, RZ, RZ, 0x4 ;  /* 0x00000004ff117424 */ /* 0x002fc800078e00ff */
[----:B0-----:R-:W-:-:S06]  /*09e0*/  IMAD.WIDE R14, R8, R17, c[0x0][0x168] ;  /* 0x00005a00080e7625 */ /* 0x001fcc00078e0211 */
        /* <DEDUP_REMOVED lines=17> */
.L_x_88:
[----:B------:R-:W-:Y:S05]  /*0b00*/  BSYNC B1 ;  /* 0x0000000000017941 */ /* 0x000fea0003800000 */
.L_x_87:
[----:B-----5:R1:W-:Y:S02]  /*0b10*/  STG.E [R12.64], R15 ;  /* 0x0000000f0c007986 */ /* 0x0203e4000c101906 */
.L_x_86:
[----:B------:R-:W-:Y:S05]  /*0b20*/  BSYNC B0 ;  /* 0x0000000000007941 */ /* 0x000fea0003800000 */
.L_x_85:
[----:B------:R-:W-:Y:S01]  /*0b30*/  UIADD3 UR4, UR4, 0x1, URZ ;  /* 0x0000000104047890 */ /* 0x000fe2000fffe03f */
[C---:B------:R-:W-:Y:S01]  /*0b40*/  LEA R8, R11.reuse, R8, 0x2 ;  /* 0x000000080b087211 */ /* 0x040fe200078e10ff */
[C---:B------:R-:W-:Y:S01]  /*0b50*/  IMAD R9, R11.reuse, 0x4, R9 ;  /* 0x000000040b097824 */ /* 0x040fe200078e0209 */
[C---:B------:R-:W-:Y:S01]  /*0b60*/  LEA R10, R11.reuse, R10, 0x2 ;  /* 0x0000000a0b0a7211 */ /* 0x040fe200078e10ff */
[----:B------:R-:W-:Y:S02]  /*0b70*/  IMAD R7, R11, 0x4, R7 ;  /* 0x000000040b077824 */ /* 0x000fe400078e0207 */
[----:B------:R-:W-:Y:S01]  /*0b80*/  ISETP.LE.AND P1, PT, R5, UR4, PT ;  /* 0x0000000405007c0c */ /* 0x000fe2000bf23270 */
[----:B-1----:R-:W-:-:S12]  /*0b90*/  IMAD.IADD R13, R19, 0x1, R6 ;  /* 0x00000001130d7824 */ /* 0x002fd800078e0206 */
[----:B------:R-:W-:Y:S05]  /*0ba0*/  @!P1 BRA `(.L_x_89) ;  /* 0xfffff91000009947 */ /* 0x000fea000383ffff */
[----:B------:R-:W-:Y:S05]  /*0bb0*/  EXIT ;  /* 0x000000000000794d */ /* 0x000fea0003800000 */
.L_x_72:
        /* <DEDUP_REMOVED lines=14> */
.L_x_106:
[----:B------:R-:W-:Y:S01]  /*0ca0*/  ISETP.GE.OR P1, PT, R13, c[0x0][0x1a0], P0 ;  /* 0x000068000d007a0c */ /* 0x000fe20000726670 */
[----:B------:R-:W-:-:S12]  /*0cb0*/  BSSY B0, `(.L_x_90) ;  /* 0x0000014000007945 */ /* 0x000fd80003800000 */
[----:B0-----:R-:W-:Y:S05]  /*0cc0*/  @P1 BRA `(.L_x_91) ;  /* 0x0000012000001947 */ /* 0x001fea0003800000 */
[----:B------:R-:W-:-:S04]  /*0cd0*/  IMAD.MOV.U32 R17, RZ, RZ, 0x4 ;  /* 0x00000004ff117424 */ /* 0x000fc800078e00ff */
[----:B------:R-:W-:-:S06]  /*0ce0*/  IMAD.WIDE R16, R10, R17, c[0x0][0x168] ;  /* 0x00005a000a107625 */ /* 0x000fcc00078e0211 */
[----:B------:R-:W2:Y:S01]  /*0cf0*/  LDG.E.CONSTANT R17, [R16.64] ;  /* 0x0000000610117981 */ /* 0x000ea2000c1e9900 */
[----:B------:R-:W-:Y:S01]  /*0d00*/  SHF.R.S32.HI R21, RZ, 0x1f, R10 ;  /* 0x0000001fff157819 */ /* 0x000fe2000001140a */
[----:B------:R-:W-:Y:S01]  /*0d10*/  BSSY B1, `(.L_x_92) ;  /* 0x000000c000017945 */ /* 0x000fe20003800000 */
[----:B------:R-:W-:Y:S01]  /*0d20*/  LEA R14, P2, R10, c[0x0][0x198], 0x2 ;  /* 0x000066000a0e7a11 */ /* 0x000fe200078410ff */
[----:B------:R-:W-:Y:S02]  /*0d30*/  IMAD.MOV.U32 R19, RZ, RZ, RZ ;  /* 0x000000ffff137224 */ /* 0x000fe400078e00ff */
[----:B--2--5:R-:W-:-:S04]  /*0d40*/  FADD.FTZ R15, -R2, R17 ;  /* 0x00000011020f7221 */ /* 0x024fc80000010100 */
[----:B------:R-:W-:-:S04]  /*0d50*/  FMUL.FTZ R15, R15, R4 ;  /* 0x000000040f0f7220 */ /* 0x000fc80000410000 */
[----:B------:R-:W-:-:S05]  /*0d60*/  FFMA.FTZ R15, R0, R15, R3 ;  /* 0x0000000f000f7223 */ /* 0x000fca0000010003 */
[----:B------:R-:W-:Y:S02]  /*0d70*/  FSETP.GTU.FTZ.AND P1, PT, R15, RZ, PT ;  /* 0x000000ff0f00720b */ /* 0x000fe40003f3c000 */
[----:B------:R-:W-:-:S11]  /*0d80*/  LEA.HI.X R15, R10, c[0x0][0x19c], R21, 0x2, P2 ;  /* 0x000067000a0f7a11 */ /* 0x000fd600010f1415 */
[----:B------:R-:W-:Y:S05]  /*0d90*/  @!P1 BRA `(.L_x_93) ;  /* 0x0000003000009947 */ /* 0x000fea0003800000 */
[----:B------:R-:W-:-:S04]  /*0da0*/  LEA R16, P1, R10, c[0x0][0x160], 0x2 ;  /* 0x000058000a107a11 */ /* 0x000fc800078210ff */
[----:B------:R-:W-:-:S05]  /*0db0*/  LEA.HI.X R17, R10, c[0x0][0x164], R21, 0x2, P1 ;  /* 0x000059000a117a11 */ /* 0x000fca00008f1415 */
[----:B------:R0:W5:Y:S04]  /*0dc0*/  LDG.E.CONSTANT R19, [R16.64] ;  /* 0x0000000610137981 */ /* 0x000168000c1e9900 */
.L_x_93:
[----:B------:R-:W-:Y:S05]  /*0dd0*/  BSYNC B1 ;  /* 0x0000000000017941 */ /* 0x000fea0003800000 */
.L_x_92:
[----:B-----5:R1:W-:Y:S02]  /*0de0*/  STG.E [R14.64], R19 ;  /* 0x000000130e007986 */ /* 0x0203e4000c101906 */
.L_x_91:
[----:B------:R-:W-:Y:S05]  /*0df0*/  BSYNC B0 ;  /* 0x0000000000007941 */ /* 0x000fea0003800000 */
.L_x_90:
[----:B-1----:R-:W-:Y:S01]  /*0e00*/  IADD3 R19, R13, R6, RZ ;  /* 0x000000060d137210 */ /* 0x002fe20007ffe0ff */
[----:B------:R-:W-:Y:S03]  /*0e10*/  BSSY B0, `(.L_x_94) ;  /* 0x0000015000007945 */ /* 0x000fe60003800000 */
[----:B------:R-:W-:-:S13]  /*0e20*/  ISETP.GE.OR P1, PT, R19, c[0x0][0x1a0], P0 ;  /* 0x0000680013007a0c */ /* 0x000fda0000726670 */
[----:B------:R-:W-:Y:S05]  /*0e30*/  @P1 BRA `(.L_x_95) ;  /* 0x0000012000001947 */ /* 0x000fea0003800000 */
[----:B------:R-:W-:-:S04]  /*0e40*/  IMAD.MOV.U32 R14, RZ, RZ, 0x4 ;  /* 0x00000004ff0e7424 */ /* 0x000fc800078e00ff */
[----:B------:R-:W-:-:S06]  /*0e50*/  IMAD.WIDE R14, R7, R14, c[0x0][0x168] ;  /* 0x00005a00070e7625 */ /* 0x000fcc00078e020e */
[----:B------:R-:W2:Y:S01]  /*0e60*/  LDG.E.CONSTANT R15, [R14.64] ;  /* 0x000000060e0f7981 */ /* 0x000ea2000c1e9900 */
[----:B0-----:R-:W-:Y:S01]  /*0e70*/  SHF.R.S32.HI R16, RZ, 0x1f, R7 ;  /* 0x0000001fff107819 */ /* 0x001fe20000011407 */
        /* <DEDUP_REMOVED lines=12> */
.L_x_97:
[----:B------:R-:W-:Y:S05]  /*0f40*/  BSYNC B1 ;  /* 0x0000000000017941 */ /* 0x000fea0003800000 */
.L_x_96:
[----:B-----5:R1:W-:Y:S02]  /*0f50*/  STG.E [R12.64], R17 ;  /* 0x000000110c007986 */ /* 0x0203e4000c101906 */
.L_x_95:
[----:B------:R-:W-:Y:S05]  /*0f60*/  BSYNC B0 ;  /* 0x0000000000007941 */ /* 0x000fea0003800000 */
.L_x_94:
[----:B------:R-:W-:Y:S01]  /*0f70*/  IADD3 R19, R19, R6, RZ ;  /* 0x0000000613137210 */ /* 0x000fe20007ffe0ff */
[----:B------:R-:W-:Y:S03]  /*0f80*/  BSSY B0, `(.L_x_98) ;  /* 0x0000015000007945 */ /* 0x000fe60003800000 */
[----:B------:R-:W-:-:S13]  /*0f90*/  ISETP.GE.OR P1, PT, R19, c[0x0][0x1a0], P0 ;  /* 0x0000680013007a0c */ /* 0x000fda0000726670 */
[----:B------:R-:W-:Y:S05]  /*0fa0*/  @P1 BRA `(.L_x_99) ;  /* 0x0000012000001947 */ /* 0x000fea0003800000 */
[----:B0-----:R-:W-:-:S04]  /*0fb0*/  IMAD.MOV.U32 R14, RZ, RZ, 0x4 ;  /* 0x00000004ff0e7424 */ /* 0x001fc800078e00ff */
[----:B------:R-:W-:-:S06]  /*0fc0*/  IMAD.WIDE R14, R9, R14, c[0x0][0x168] ;  /* 0x00005a00090e7625 */ /* 0x000fcc00078e020e */
[----:B------:R-:W2:Y:S01]  /*0fd0*/  LDG.E.CONSTANT R15, [R14.64] ;  /* 0x000000060e0f7981 */ /* 0x000ea2000c1e9900 */
[----:B------:R-:W-:Y:S01]  /*0fe0*/  SHF.R.S32.HI R16, RZ, 0x1f, R9 ;  /* 0x0000001fff107819 */ /* 0x000fe20000011409 */
[----:B------:R-:W-:Y:S01]  /*0ff0*/  BSSY B1, `(.L_x_100) ;  /* 0x000000c000017945 */ /* 0x000fe20003800000 */
[----:B-1----:R-:W-:Y:S01]  /*1000*/  LEA R12, P2, R9, c[0x0][0x198], 0x2 ;  /* 0x00006600090c7a11 */ /* 0x002fe200078410ff */
        /* <DEDUP_REMOVED lines=10> */
.L_x_101:
[----:B------:R-:W-:Y:S05]  /*10b0*/  BSYNC B1 ;  /* 0x0000000000017941 */ /* 0x000fea0003800000 */
.L_x_100:
[----:B-----5:R1:W-:Y:S02]  /*10c0*/  STG.E [R12.64], R17 ;  /* 0x000000110c007986 */ /* 0x0203e4000c101906 */
.L_x_99:
[----:B------:R-:W-:Y:S05]  /*10d0*/  BSYNC B0 ;  /* 0x0000000000007941 */ /* 0x000fea0003800000 */
.L_x_98:
        /* <DEDUP_REMOVED lines=20> */
.L_x_105:
[----:B------:R-:W-:Y:S05]  /*1220*/  BSYNC B1 ;  /* 0x0000000000017941 */ /* 0x000fea0003800000 */
.L_x_104:
[----:B-----5:R1:W-:Y:S02]  /*1230*/  STG.E [R12.64], R17 ;  /* 0x000000110c007986 */ /* 0x0203e4000c101906 */
.L_x_103:
[----:B------:R-:W-:Y:S05]  /*1240*/  BSYNC B0 ;  /* 0x0000000000007941 */ /* 0x000fea0003800000 */
.L_x_102:
        /* <DEDUP_REMOVED lines=9> */
.L_x_107:
        /* <DEDUP_REMOVED lines=10> */
.L_x_678:


//--------------------- .text._Z32batchnorm_backward_c_last_kernelIN3c104HalfEfS1_Li4EEvPKT_S4_PKT0_S7_PKT1_S7_S7_PKiPS2_lii --------------------------
	.section	.text._Z32batchnorm_backward_c_last_kernelIN3c104HalfEfS1_Li4EEvPKT_S4_PKT0_S7_PKT1_S7_S7_PKiPS2_lii,"ax",@progbits
	.sectioninfo	@"SHI_REGISTERS=32"
	.align	128
        .global         _Z32batchnorm_backward_c_last_kernelIN3c104HalfEfS1_Li4EEvPKT_S4_PKT0_S7_PKT1_S7_S7_PKiPS2_lii
        .type           _Z32batchnorm_backward_c_last_kernelIN3c104HalfEfS1_Li4EEvPKT_S4_PKT0_S7_PKT1_S7_S7_PKiPS2_lii,@function
        .size           _Z32batchnorm_backward_c_last_kernelIN3c104HalfEfS1_Li4EEvPKT_S4_PKT0_S7_PKT1_S7_S7_PKiPS2_lii,(.L_x_679 - _Z32batchnorm_backward_c_last_kernelIN3c104HalfEfS1_Li4EEvPKT_S4_PKT0_S7_PKT1_S7_S7_PKiPS2_lii)
        .other          _Z32batchnorm_backward_c_last_kernelIN3c104HalfEfS1_Li4EEvPKT_S4_PKT0_S7_PKT1_S7_S7_PKiPS2_lii,@"STO_CUDA_ENTRY STV_DEFAULT"
_Z32batchnorm_backward_c_last_kernelIN3c104HalfEfS1_Li4EEvPKT_S4_PKT0_S7_PKT1_S7_S7_PKiPS2_lii:
.text._Z32batchnorm_backward_c_last_kernelIN3c104HalfEfS1_Li4EEvPKT_S4_PKT0_S7_PKT1_S7_S7_PKiPS2_lii:
[----:B------:R-:W-:Y:S02]  /*0000*/  IMAD.MOV.U32 R1, RZ, RZ, c[0x0][0x28] ;  /* 0x00000a00ff017624 */ /* 0x000fe400078e00ff */
[----:B------:R-:W-:Y:S01]  /*0010*/  IMAD.MOV.U32 R6, RZ, RZ, c[0x0][0x1a8] ;  /* 0x00006a00ff067624 */ /* 0x000fe200078e00ff */
[----:B------:R-:W-:Y:S01]  /*0020*/  ULDC.64 UR8, c[0x0][0x118] ;  /* 0x0000460000087ab9 */ /* 0x000fe20000000a00 */
[----:B------:R-:W-:Y:S01]  /*0030*/  IMAD.MOV.U32 R0, RZ, RZ, c[0x0][0x1ac] ;  /* 0x00006b00ff007624 */ /* 0x000fe200078e00ff */
[----:B------:R-:W-:Y:S02]  /*0040*/  HFMA2.MMA R7, -RZ, RZ, 0, 0 ;  /* 0x00000000ff077435 */ /* 0x000fe400000001ff */
[----:B------:R-:W-:-:S04]  /*0050*/  ISETP.GE.U32.AND P0, PT, R6, 0x1, PT ;  /* 0x000000010600780c */ /* 0x000fc80003f06070 */
[----:B------:R-:W-:-:S13]  /*0060*/  ISETP.GE.AND.EX P0, PT, R0, RZ, PT, P0 ;  /* 0x000000ff0000720c */ /* 0x000fda0003f06300 */
[----:B------:R-:W-:Y:S05]  /*0070*/  @!P0 BRA `(.L_x_108) ;  /* 0x00000a1000008947 */ /* 0x000fea0003800000 */
[C---:B------:R-:W-:Y:S01]  /*0080*/  IADD3 R2, P1, R6.reuse, -0x1, RZ ;  /* 0xffffffff06027810 */ /* 0x040fe20007f3e0ff */
[----:B------:R-:W-:Y:S01]  /*0090*/  UMOV UR4, URZ ;  /* 0x0000003f00047c82 */ /* 0x000fe20008000000 */
[----:B------:R-:W-:Y:S01]  /*00a0*/  LOP3.LUT R6, R6, 0x3, RZ, 0xc0, !PT ;  /* 0x0000000306067812 */ /* 0x000fe200078ec0ff */
[----:B------:R-:W-:Y:S01]  /*00b0*/  CS2R R4, SRZ ;  /* 0x0000000000047805 */ /* 0x000fe2000001ff00 */
[----:B------:R-:W-:Y:S02]  /*00c0*/  ISETP.GE.U32.AND P0, PT, R2, 0x3, PT ;  /* 0x000000030200780c */ /* 0x000fe40003f06070 */
[----:B------:R-:W-:-:S04]  /*00d0*/  IADD3.X R0, R0, -0x1, RZ, P1, !PT ;  /* 0xffffffff00007810 */ /* 0x000fc80000ffe4ff */
[----:B------:R-:W-:-:S13]  /*00e0*/  ISETP.GE.U32.AND.EX P0, PT, R0, RZ, PT, P0 ;  /* 0x000000ff0000720c */ /* 0x000fda0003f06100 */
[----:B------:R-:W-:Y:S05]  /*00f0*/  @!P0 BRA `(.L_x_109) ;  /* 0x0000084000008947 */ /* 0x000fea0003800000 */
[----:B------:R-:W-:Y:S01]  /*0100*/  IADD3 R0, P0, R6, -c[0x0][0x1a8], RZ ;  /* 0x80006a0006007a10 */ /* 0x000fe20007f1e0ff */
[----:B------:R-:W-:Y:S01]  /*0110*/  UMOV UR4, URZ ;  /* 0x0000003f00047c82 */ /* 0x000fe20008000000 */
[----:B------:R-:W-:Y:S01]  /*0120*/  CS2R R4, SRZ ;  /* 0x0000000000047805 */ /* 0x000fe2000001ff00 */
[----:B------:R-:W-:Y:S02]  /*0130*/  IMAD.MOV.U32 R2, RZ, RZ, c[0x0][0x198] ;  /* 0x00006600ff027624 */ /* 0x000fe400078e00ff */
[----:B------:R-:W-:Y:S02]  /*0140*/  IMAD.X R7, RZ, RZ, ~c[0x0][0x1ac], P0 ;  /* 0x80006b00ff077624 */ /* 0x000fe400000e06ff */
[----:B------:R-:W-:-:S03]  /*0150*/  IMAD.MOV.U32 R3, RZ, RZ, c[0x0][0x19c] ;  /* 0x00006700ff037624 */ /* 0x000fc600078e00ff */
[----:B------:R-:W-:-:S13]  /*0160*/  ISETP.GE.AND P0, PT, R7, RZ, PT ;  /* 0x000000ff0700720c */ /* 0x000fda0003f06270 */
[----:B------:R-:W-:Y:S05]  /*0170*/  @P0 BRA `(.L_x_110) ;  /* 0x0000067000000947 */ /* 0x000fea0003800000 */
[----:B------:R-:W-:-:S04]  /*0180*/  IADD3 R8, P0, RZ, -R0, RZ ;  /* 0x80000000ff087210 */ /* 0x000fc80007f1e0ff */
[----:B------:R-:W-:Y:S02]  /*0190*/  ISETP.GT.U32.AND P1, PT, R8, 0xc, PT ;  /* 0x0000000c0800780c */ /* 0x000fe40003f24070 */
[----:B------:R-:W-:Y:S02]  /*01a0*/  IADD3.X R8, RZ, ~R7, RZ, P0, !PT ;  /* 0x80000007ff087210 */ /* 0x000fe400007fe4ff */
[----:B------:R-:W-:Y:S02]  /*01b0*/  PLOP3.LUT P0, PT, PT, PT, PT, 0x80, 0x0 ;  /* 0x000000000000781c */ /* 0x000fe40003f0f070 */
[----:B------:R-:W-:-:S13]  /*01c0*/  ISETP.GT.AND.EX P1, PT, R8, RZ, PT, P1 ;  /* 0x000000ff0800720c */ /* 0x000fda0003f24310 */
[----:B------:R-:W-:Y:S05]  /*01d0*/  @!P1 BRA `(.L_x_111) ;  /* 0x000003a000009947 */ /* 0x000fea0003800000 */
[----:B------:R-:W-:Y:S02]  /*01e0*/  PLOP3.LUT P0, PT, PT, PT, PT, 0x8, 0x0 ;  /* 0x000000000000781c */ /* 0x000fe40003f0e170 */
.L_x_112:
[----:B------:R-:W2:Y:S04]  /*01f0*/  LDG.E.CONSTANT R21, [R2.64] ;  /* 0x0000000802157981 */ /* 0x000ea8000c1e9900 */
[----:B------:R-:W2:Y:S04]  /*0200*/  LDG.E.CONSTANT R20, [R2.64+0x4] ;  /* 0x0000040802147981 */ /* 0x000ea8000c1e9900 */
[----:B------:R-:W3:Y:S04]  /*0210*/  LDG.E.CONSTANT R22, [R2.64+0x8] ;  /* 0x0000080802167981 */ /* 0x000ee8000c1e9900 */
[----:B------:R-:W3:Y:S04]  /*0220*/  LDG.E.CONSTANT R23, [R2.64+0xc] ;  /* 0x00000c0802177981 */ /* 0x000ee8000c1e9900 */
[----:B------:R-:W4:Y:S04]  /*0230*/  LDG.E.CONSTANT R19, [R2.64+0x10] ;  /* 0x0000100802137981 */ /* 0x000f28000c1e9900 */
[----:B------:R-:W4:Y:S04]  /*0240*/  LDG.E.CONSTANT R18, [R2.64+0x14] ;  /* 0x0000140802127981 */ /* 0x000f28000c1e9900 */
[----:B------:R-:W5:Y:S04]  /*0250*/  LDG.E.CONSTANT R17, [R2.64+0x18] ;  /* 0x0000180802117981 */ /* 0x000f68000c1e9900 */
        /* <DEDUP_REMOVED lines=8> */
[----:B------:R-:W5:Y:S01]  /*02e0*/  LDG.E.CONSTANT R9, [R2.64+0x3c] ;  /* 0x00003c0802097981 */ /* 0x000f62000c1e9900 */
[----:B------:R-:W-:Y:S01]  /*02f0*/  UIADD3 UR4, UR4, 0x10, URZ ;  /* 0x0000001004047890 */ /* 0x000fe2000fffe03f */
[----:B--2---:R-:W-:-:S02]  /*0300*/  IADD3 R24, P1, P2, R20, R4, R21 ;  /* 0x0000000414187210 */ /* 0x004fc40007a3e015 */
[----:B------:R-:W-:Y:S02]  /*0310*/  SHF.R.S32.HI R4, RZ, 0x1f, R21 ;  /* 0x0000001fff047819 */ /* 0x000fe40000011415 */
[----:B------:R-:W-:-:S04]  /*0320*/  SHF.R.S32.HI R20, RZ, 0x1f, R20 ;  /* 0x0000001fff147819 */ /* 0x000fc80000011414 */
[----:B------:R-:W-:Y:S02]  /*0330*/  IADD3.X R20, R20, R5, R4, P1, P2 ;  /* 0x0000000514147210 */ /* 0x000fe40000fe4404 */
[--C-:B---3--:R-:W-:Y:S02]  /*0340*/  IADD3 R4, P1, P2, R23, R24, R22.reuse ;  /* 0x0000001817047210 */ /* 0x108fe40007a3e016 */
[----:B------:R-:W-:Y:S02]  /*0350*/  SHF.R.S32.HI R22, RZ, 0x1f, R22 ;  /* 0x0000001fff167819 */ /* 0x000fe40000011416 */
[----:B------:R-:W-:-:S04]  /*0360*/  SHF.R.S32.HI R23, RZ, 0x1f, R23 ;  /* 0x0000001fff177819 */ /* 0x000fc80000011417 */
[----:B------:R-:W-:Y:S02]  /*0370*/  IADD3.X R22, R23, R20, R22, P1, P2 ;  /* 0x0000001417167210 */ /* 0x000fe40000fe4416 */
[--C-:B----4-:R-:W-:Y:S02]  /*0380*/  IADD3 R4, P1, P2, R18, R4, R19.reuse ;  /* 0x0000000412047210 */ /* 0x110fe40007a3e013 */
[----:B------:R-:W-:Y:S02]  /*0390*/  SHF.R.S32.HI R19, RZ, 0x1f, R19 ;  /* 0x0000001fff137819 */ /* 0x000fe40000011413 */
[----:B------:R-:W-:-:S04]  /*03a0*/  SHF.R.S32.HI R18, RZ, 0x1f, R18 ;  /* 0x0000001fff127819 */ /* 0x000fc80000011412 */
[----:B------:R-:W-:Y:S02]  /*03b0*/  IADD3.X R18, R18, R22, R19, P1, P2 ;  /* 0x0000001612127210 */ /* 0x000fe40000fe4413 */
[--C-:B-----5:R-:W-:Y:S02]  /*03c0*/  IADD3 R4, P1, P2, R16, R4, R17.reuse ;  /* 0x0000000410047210 */ /* 0x120fe40007a3e011 */
[----:B------:R-:W-:Y:S02]  /*03d0*/  SHF.R.S32.HI R17, RZ, 0x1f, R17 ;  /* 0x0000001fff117819 */ /* 0x000fe40000011411 */
[----:B------:R-:W-:-:S04]  /*03e0*/  SHF.R.S32.HI R16, RZ, 0x1f, R16 ;  /* 0x0000001fff107819 */ /* 0x000fc80000011410 */
[----:B------:R-:W-:Y:S02]  /*03f0*/  IADD3.X R16, R16, R18, R17, P1, P2 ;  /* 0x0000001210107210 */ /* 0x000fe40000fe4411 */
[--C-:B------:R-:W-:Y:S02]  /*0400*/  IADD3 R4, P1, P2, R15, R4, R14.reuse ;  /* 0x000000040f047210 */ /* 0x100fe40007a3e00e */
[----:B------:R-:W-:Y:S02]  /*0410*/  SHF.R.S32.HI R14, RZ, 0x1f, R14 ;  /* 0x0000001fff0e7819 */ /* 0x000fe4000001140e */
[----:B------:R-:W-:-:S04]  /*0420*/  SHF.R.S32.HI R15, RZ, 0x1f, R15 ;  /* 0x0000001fff0f7819 */ /* 0x000fc8000001140f */
[----:B------:R-:W-:Y:S02]  /*0430*/  IADD3.X R14, R15, R16, R14, P1, P2 ;  /* 0x000000100f0e7210 */ /* 0x000fe40000fe440e */
[--C-:B------:R-:W-:Y:S02]  /*0440*/  IADD3 R4, P1, P2, R13, R4, R10.reuse ;  /* 0x000000040d047210 */ /* 0x100fe40007a3e00a */
[----:B------:R-:W-:Y:S02]  /*0450*/  SHF.R.S32.HI R10, RZ, 0x1f, R10 ;  /* 0x0000001fff0a7819 */ /* 0x000fe4000001140a */
[----:B------:R-:W-:Y:S02]  /*0460*/  SHF.R.S32.HI R13, RZ, 0x1f, R13 ;  /* 0x0000001fff0d7819 */ /* 0x000fe4000001140d */
[----:B------:R-:W-:Y:S02]  /*0470*/  SHF.R.S32.HI R5, RZ, 0x1f, R8 ;  /* 0x0000001fff057819 */ /* 0x000fe40000011408 */
[----:B------:R-:W-:-:S02]  /*0480*/  IADD3.X R10, R13, R14, R10, P1, P2 ;  /* 0x0000000e0d0a7210 */ /* 0x000fc40000fe440a */
[----:B------:R-:W-:Y:S02]  /*0490*/  IADD3 R0, P1, R0, 0x10, RZ ;  /* 0x0000001000007810 */ /* 0x000fe40007f3e0ff */
[--C-:B------:R-:W-:Y:S02]  /*04a0*/  IADD3 R4, P2, P3, R11, R4, R12.reuse ;  /* 0x000000040b047210 */ /* 0x100fe40007b5e00c */
[----:B------:R-:W-:Y:S01]  /*04b0*/  SHF.R.S32.HI R12, RZ, 0x1f, R12 ;  /* 0x0000001fff0c7819 */ /* 0x000fe2000001140c */
[----:B------:R-:W-:Y:S01]  /*04c0*/  IMAD.X R7, RZ, RZ, R7, P1 ;  /* 0x000000ffff077224 */ /* 0x000fe200008e0607 */
[----:B------:R-:W-:Y:S02]  /*04d0*/  ISETP.GE.U32.AND P1, PT, R0, -0xc, PT ;  /* 0xfffffff40000780c */ /* 0x000fe40003f26070 */
[----:B------:R-:W-:Y:S02]  /*04e0*/  SHF.R.S32.HI R11, RZ, 0x1f, R11 ;  /* 0x0000001fff0b7819 */ /* 0x000fe4000001140b */
[----:B------:R-:W-:-:S02]  /*04f0*/  ISETP.GE.AND.EX P1, PT, R7, -0x1, PT, P1 ;  /* 0xffffffff0700780c */ /* 0x000fc40003f26310 */
[----:B------:R-:W-:Y:S02]  /*0500*/  IADD3.X R11, R11, R10, R12, P2, P3 ;  /* 0x0000000a0b0b7210 */ /* 0x000fe400017e640c */
[----:B------:R-:W-:Y:S02]  /*0510*/  IADD3 R10, P2, R2, 0x40, RZ ;  /* 0x00000040020a7810 */ /* 0x000fe40007f5e0ff */
[----:B------:R-:W-:Y:S02]  /*0520*/  IADD3 R4, P3, P4, R9, R4, R8 ;  /* 0x0000000409047210 */ /* 0x000fe40007c7e008 */
[----:B------:R-:W-:Y:S01]  /*0530*/  SHF.R.S32.HI R2, RZ, 0x1f, R9 ;  /* 0x0000001fff027819 */ /* 0x000fe20000011409 */
[----:B------:R-:W-:-:S03]  /*0540*/  IMAD.X R3, RZ, RZ, R3, P2 ;  /* 0x000000ffff037224 */ /* 0x000fc600010e0603 */
[----:B------:R-:W-:Y:S01]  /*0550*/  IADD3.X R5, R2, R11, R5, P3, P4 ;  /* 0x0000000b02057210 */ /* 0x000fe20001fe8405 */
[----:B------:R-:W-:Y:S01]  /*0560*/  IMAD.MOV.U32 R2, RZ, RZ, R10 ;  /* 0x000000ffff027224 */ /* 0x000fe200078e000a */
[----:B------:R-:W-:Y:S05]  /*0570*/  @!P1 BRA `(.L_x_112) ;  /* 0xfffffc7000009947 */ /* 0x000fea000383ffff */
.L_x_111:
[----:B------:R-:W-:-:S04]  /*0580*/  IADD3 R8, P2, RZ, -R0, RZ ;  /* 0x80000000ff087210 */ /* 0x000fc80007f5e0ff */
[----:B------:R-:W-:Y:S02]  /*0590*/  ISETP.GT.U32.AND P1, PT, R8, 0x4, PT ;  /* 0x000000040800780c */ /* 0x000fe40003f24070 */
[----:B------:R-:W-:-:S04]  /*05a0*/  IADD3.X R8, RZ, ~R7, RZ, P2, !PT ;  /* 0x80000007ff087210 */ /* 0x000fc800017fe4ff */
[----:B------:R-:W-:-:S13]  /*05b0*/  ISETP.GT.AND.EX P1, PT, R8, RZ, PT, P1 ;  /* 0x000000ff0800720c */ /* 0x000fda0003f24310 */
[----:B------:R-:W-:Y:S05]  /*05c0*/  @!P1 BRA `(.L_x_113) ;  /* 0x000001f000009947 */ /* 0x000fea0003800000 */
[----:B------:R-:W2:Y:S04]  /*05d0*/  LDG.E.CONSTANT R9, [R2.64] ;  /* 0x0000000802097981 */ /* 0x000ea8000c1e9900 */
[----:B------:R-:W2:Y:S04]  /*05e0*/  LDG.E.CONSTANT R8, [R2.64+0x4] ;  /* 0x0000040802087981 */ /* 0x000ea8000c1e9900 */
[----:B------:R-:W3:Y:S04]  /*05f0*/  LDG.E.CONSTANT R10, [R2.64+0x8] ;  /* 0x00000808020a7981 */ /* 0x000ee8000c1e9900 */
[----:B------:R-:W3:Y:S04]  /*0600*/  LDG.E.CONSTANT R11, [R2.64+0xc] ;  /* 0x00000c08020b7981 */ /* 0x000ee8000c1e9900 */
[----:B------:R-:W4:Y:S04]  /*0610*/  LDG.E.CONSTANT R12, [R2.64+0x10] ;  /* 0x00001008020c7981 */ /* 0x000f28000c1e9900 */
[----:B------:R-:W4:Y:S04]  /*0620*/  LDG.E.CONSTANT R13, [R2.64+0x14] ;  /* 0x00001408020d7981 */ /* 0x000f28000c1e9900 */
[----:B------:R-:W5:Y:S04]  /*0630*/  LDG.E.CONSTANT R14, [R2.64+0x18] ;  /* 0x00001808020e7981 */ /* 0x000f68000c1e9900 */
[----:B------:R-:W5:Y:S01]  /*0640*/  LDG.E.CONSTANT R15, [R2.64+0x1c] ;  /* 0x00001c08020f7981 */ /* 0x000f62000c1e9900 */
[----:B------:R-:W-:Y:S01]  /*0650*/  IADD3 R0, P4, R0, 0x8, RZ ;  /* 0x0000000800007810 */ /* 0x000fe20007f9e0ff */
[----:B------:R-:W-:-:S04]  /*0660*/  UIADD3 UR4, UR4, 0x8, URZ ;  /* 0x0000000804047890 */ /* 0x000fc8000fffe03f */
[----:B------:R-:W-:Y:S01]  /*0670*/  IMAD.X R7, RZ, RZ, R7, P4 ;  /* 0x000000ffff077224 */ /* 0x000fe200020e0607 */
[--C-:B--2---:R-:W-:Y:S02]  /*0680*/  IADD3 R16, P0, P1, R8, R4, R9.reuse ;  /* 0x0000000408107210 */ /* 0x104fe4000791e009 */
        /* <DEDUP_REMOVED lines=9> */
[----:B------:R-:W-:Y:S02]  /*0720*/  SHF.R.S32.HI R13, RZ, 0x1f, R13 ;  /* 0x0000001fff0d7819 */ /* 0x000fe4000001140d */
[----:B------:R-:W-:Y:S02]  /*0730*/  IADD3 R8, P3, R2, 0x20, RZ ;  /* 0x0000002002087810 */ /* 0x000fe40007f7e0ff */
[----:B------:R-:W-:-:S02]  /*0740*/  IADD3.X R12, R13, R10, R12, P0, P1 ;  /* 0x0000000a0d0c7210 */ /* 0x000fc400007e240c */
[--C-:B-----5:R-:W-:Y:S01]  /*0750*/  IADD3 R4, P1, P2, R15, R4, R14.reuse ;  /* 0x000000040f047210 */ /* 0x120fe20007a3e00e */
[----:B------:R-:W-:Y:S01]  /*0760*/  IMAD.X R3, RZ, RZ, R3, P3 ;  /* 0x000000ffff037224 */ /* 0x000fe200018e0603 */
[----:B------:R-:W-:Y:S02]  /*0770*/  SHF.R.S32.HI R5, RZ, 0x1f, R14 ;  /* 0x0000001fff057819 */ /* 0x000fe4000001140e */
[----:B------:R-:W-:Y:S02]  /*0780*/  SHF.R.S32.HI R2, RZ, 0x1f, R15 ;  /* 0x0000001fff027819 */ /* 0x000fe4000001140f */
[----:B------:R-:W-:Y:S02]  /*0790*/  PLOP3.LUT P0, PT, PT, PT, PT, 0x8, 0x0 ;  /* 0x000000000000781c */ /* 0x000fe40003f0e170 */
[----:B------:R-:W-:Y:S01]  /*07a0*/  IADD3.X R5, R2, R12, R5, P1, P2 ;  /* 0x0000000c02057210 */ /* 0x000fe20000fe4405 */
[----:B------:R-:W-:Y:S02]  /*07b0*/  IMAD.MOV.U32 R2, RZ, RZ, R8 ;  /* 0x000000ffff027224 */ /* 0x000fe400078e0008 */
.L_x_113:
[----:B------:R-:W-:-:S04]  /*07c0*/  ISETP.NE.U32.AND P1, PT, R0, RZ, PT ;  /* 0x000000ff0000720c */ /* 0x000fc80003f25070 */
[----:B------:R-:W-:-:S13]  /*07d0*/  ISETP.NE.OR.EX P0, PT, R7, RZ, P0, P1 ;  /* 0x000000ff0700720c */ /* 0x000fda0000705710 */
[----:B------:R-:W-:Y:S05]  /*07e0*/  @!P0 BRA `(.L_x_109) ;  /* 0x0000015000008947 */ /* 0x000fea0003800000 */
.L_x_110:
[----:B------:R-:W2:Y:S04]  /*07f0*/  LDG.E.CONSTANT R9, [R2.64] ;  /* 0x0000000802097981 */ /* 0x000ea8000c1e9900 */
[----:B------:R-:W2:Y:S04]  /*0800*/  LDG.E.CONSTANT R8, [R2.64+0x4] ;  /* 0x0000040802087981 */ /* 0x000ea8000c1e9900 */
[----:B------:R-:W3:Y:S04]  /*0810*/  LDG.E.CONSTANT R11, [R2.64+0x8] ;  /* 0x00000808020b7981 */ /* 0x000ee8000c1e9900 */
[----:B------:R-:W3:Y:S01]  /*0820*/  LDG.E.CONSTANT R12, [R2.64+0xc] ;  /* 0x00000c08020c7981 */ /* 0x000ee2000c1e9900 */
[----:B------:R-:W-:Y:S01]  /*0830*/  IADD3 R0, P0, R0, 0x4, RZ ;  /* 0x0000000400007810 */ /* 0x000fe20007f1e0ff */
[----:B------:R-:W-:-:S03]  /*0840*/  UIADD3 UR4, UR4, 0x4, URZ ;  /* 0x0000000404047890 */ /* 0x000fc6000fffe03f */
[----:B------:R-:W-:Y:S02]  /*0850*/  IADD3.X R7, RZ, R7, RZ, P0, !PT ;  /* 0x00000007ff077210 */ /* 0x000fe400007fe4ff */
[----:B------:R-:W-:-:S04]  /*0860*/  ISETP.NE.U32.AND P0, PT, R0, RZ, PT ;  /* 0x000000ff0000720c */ /* 0x000fc80003f05070 */
[----:B------:R-:W-:Y:S02]  /*0870*/  ISETP.NE.AND.EX P0, PT, R7, RZ, PT, P0 ;  /* 0x000000ff0700720c */ /* 0x000fe40003f05300 */
[--C-:B--2---:R-:W-:Y:S02]  /*0880*/  IADD3 R10, P1, P2, R8, R4, R9.reuse ;  /* 0x00000004080a7210 */ /* 0x104fe40007a3e009 */
[----:B------:R-:W-:Y:S02]  /*0890*/  SHF.R.S32.HI R4, RZ, 0x1f, R9 ;  /* 0x0000001fff047819 */ /* 0x000fe40000011409 */
[----:B------:R-:W-:-:S04]  /*08a0*/  SHF.R.S32.HI R8, RZ, 0x1f, R8 ;  /* 0x0000001fff087819 */ /* 0x000fc80000011408 */
[----:B------:R-:W-:Y:S02]  /*08b0*/  IADD3.X R5, R8, R5, R4, P1, P2 ;  /* 0x0000000508057210 */ /* 0x000fe40000fe4404 */
[----:B------:R-:W-:Y:S02]  /*08c0*/  IADD3 R8, P1, R2, 0x10, RZ ;  /* 0x0000001002087810 */ /* 0x000fe40007f3e0ff */
[--C-:B---3--:R-:W-:Y:S02]  /*08d0*/  IADD3 R4, P2, P3, R12, R10, R11.reuse ;  /* 0x0000000a0c047210 */ /* 0x108fe40007b5e00b */
[----:B------:R-:W-:Y:S01]  /*08e0*/  SHF.R.S32.HI R2, RZ, 0x1f, R11 ;  /* 0x0000001fff027819 */ /* 0x000fe2000001140b */
[----:B------:R-:W-:Y:S01]  /*08f0*/  IMAD.X R3, RZ, RZ, R3, P1 ;  /* 0x000000ffff037224 */ /* 0x000fe200008e0603 */
[----:B------:R-:W-:-:S04]  /*0900*/  SHF.R.S32.HI R12, RZ, 0x1f, R12 ;  /* 0x0000001fff0c7819 */ /* 0x000fc8000001140c */
[----:B------:R-:W-:Y:S01]  /*0910*/  IADD3.X R5, R12, R5, R2, P2, P3 ;  /* 0x000000050c057210 */ /* 0x000fe200017e6402 */
[----:B------:R-:W-:Y:S01]  /*0920*/  IMAD.MOV.U32 R2, RZ, RZ, R8 ;  /* 0x000000ffff027224 */ /* 0x000fe200078e0008 */
[----:B------:R-:W-:Y:S05]  /*0930*/  @P0 BRA `(.L_x_110) ;  /* 0xfffffeb000000947 */ /* 0x000fea000383ffff */
.L_x_109:
[----:B------:R-:W-:-:S04]  /*0940*/  ISETP.NE.U32.AND P0, PT, R6, RZ, PT ;  /* 0x000000ff0600720c */ /* 0x000fc80003f05070 */
[----:B------:R-:W-:-:S13]  /*0950*/  ISETP.NE.AND.EX P0, PT, RZ, RZ, PT, P0 ;  /* 0x000000ffff00720c */ /* 0x000fda0003f05300 */
[----:B------:R-:W-:Y:S05]  /*0960*/  @!P0 BRA `(.L_x_114) ;  /* 0x0000011000008947 */ /* 0x000fea0003800000 */
[----:B------:R-:W-:Y:S01]  /*0970*/  IADD3 R6, P0, RZ, -R6, RZ ;  /* 0x80000006ff067210 */ /* 0x000fe20007f1e0ff */
[----:B------:R-:W-:Y:S02]  /*0980*/  UMOV UR5, 0x4 ;  /* 0x0000000400057882 */ /* 0x000fe40000000000 */
[----:B------:R-:W-:Y:S02]  /*0990*/  ULDC.64 UR6, c[0x0][0x198] ;  /* 0x0000660000067ab9 */ /* 0x000fe40000000a00 */
[----:B------:R-:W-:Y:S01]  /*09a0*/  IMAD.X R0, RZ, RZ, -0x1, P0 ;  /* 0xffffffffff007424 */ /* 0x000fe200000e06ff */
[----:B------:R-:W-:-:S06]  /*09b0*/  UIMAD.WIDE UR4, UR4, UR5, UR6 ;  /* 0x00000005040472a5 */ /* 0x000fcc000f8e0206 */
.L_x_115:
[----:B------:R-:W-:Y:S01]  /*09c0*/  MOV R2, UR4 ;  /* 0x0000000400027c02 */ /* 0x000fe20008000f00 */
[----:B------:R-:W-:-:S05]  /*09d0*/  IMAD.U32 R3, RZ, RZ, UR5 ;  /* 0x00000005ff037e24 */ /* 0x000fca000f8e00ff */
[----:B------:R-:W2:Y:S01]  /*09e0*/  LDG.E.CONSTANT R2, [R2.64] ;  /* 0x0000000802027981 */ /* 0x000ea2000c1e9900 */
[----:B------:R-:W-:Y:S01]  /*09f0*/  IADD3 R6, P0, R6, 0x1, RZ ;  /* 0x0000000106067810 */ /* 0x000fe20007f1e0ff */
[----:B------:R-:W-:-:S04]  /*0a00*/  UIADD3 UR4, UP0, UR4, 0x4, URZ ;  /* 0x0000000404047890 */ /* 0x000fc8000ff1e03f */
[----:B------:R-:W-:Y:S01]  /*0a10*/  IMAD.X R0, RZ, RZ, R0, P0 ;  /* 0x000000ffff007224 */ /* 0x000fe200000e0600 */
[----:B------:R-:W-:Y:S01]  /*0a20*/  ISETP.NE.U32.AND P0, PT, R6, RZ, PT ;  /* 0x000000ff0600720c */ /* 0x000fe20003f05070 */
[----:B------:R-:W-:-:S03]  /*0a30*/  UIADD3.X UR5, URZ, UR5, URZ, UP0, !UPT ;  /* 0x000000053f057290 */ /* 0x000fc600087fe43f */
[----:B------:R-:W-:Y:S02]  /*0a40*/  ISETP.NE.AND.EX P0, PT, R0, RZ, PT, P0 ;  /* 0x000000ff0000720c */ /* 0x000fe40003f05300 */
[----:B--2---:R-:W-:-:S04]  /*0a50*/  IADD3 R4, P1, R2, R4, RZ ;  /* 0x0000000402047210 */ /* 0x004fc80007f3e0ff */
[----:B------:R-:W-:-:S07]  /*0a60*/  LEA.HI.X.SX32 R5, R2, R5, 0x1, P1 ;  /* 0x0000000502057211 */ /* 0x000fce00008f0eff */
[----:B------:R-:W-:Y:S05]  /*0a70*/  @P0 BRA `(.L_x_115) ;  /* 0xffffff4000000947 */ /* 0x000fea000383ffff */
.L_x_114:
[----:B------:R0:W1:Y:S02]  /*0a80*/  I2F.S64 R7, R4 ;  /* 0x0000000400077312 */ /* 0x0000640000301400 */
.L_x_108:
[----:B------:R-:W-:Y:S01]  /*0a90*/  IMAD.MOV.U32 R0, RZ, RZ, c[0x0][0x4] ;  /* 0x00000100ff007624 */ /* 0x000fe200078e00ff */
[----:B------:R-:W-:Y:S01]  /*0aa0*/  ISETP.NE.U32.AND P0, PT, RZ, c[0x0][0x180], PT ;  /* 0x00006000ff007a0c */ /* 0x000fe20003f05070 */
[----:B------:R-:W-:Y:S02]  /*0ab0*/  IMAD.MOV.U32 R2, RZ, RZ, c[0x0][0x1b0] ;  /* 0x00006c00ff027624 */ /* 0x000fe400078e00ff */
[----:B------:R-:W-:Y:S01]  /*0ac0*/  IMAD R0, R0, c[0x0][0x10], RZ ;  /* 0x0000040000007a24 */ /* 0x000fe200078e02ff */
[----:B------:R-:W-:Y:S02]  /*0ad0*/  ISETP.NE.AND.EX P0, PT, RZ, c[0x0][0x184], PT, P0 ;  /* 0x00006100ff007a0c */ /* 0x000fe40003f05300 */
[----:B------:R-:W-:Y:S02]  /*0ae0*/  IADD3 R2, R2, -0x1, RZ ;  /* 0xffffffff02027810 */ /* 0x000fe40007ffe0ff */
[----:B------:R-:W-:Y:S02]  /*0af0*/  SHF.L.U32 R3, R0, 0x2, RZ ;  /* 0x0000000200037819 */ /* 0x000fe400000006ff */
[----:B------:R-:W-:-:S02]  /*0b00*/  IABS R10, R2 ;  /* 0x00000002000a7213 */ /* 0x000fc40000000000 */
[-C--:B------:R-:W-:Y:S02]  /*0b10*/  IABS R9, R3.reuse ;  /* 0x0000000300097213 */ /* 0x080fe40000000000 */
[-C--:B------:R-:W-:Y:S02]  /*0b20*/  IABS R12, R3.reuse ;  /* 0x00000003000c7213 */ /* 0x080fe40000000000 */
[----:B------:R-:W2:Y:S01]  /*0b30*/  I2F.RP R6, R9 ;  /* 0x0000000900067306 */ /* 0x000ea20000209400 */
[----:B------:R-:W-:-:S04]  /*0b40*/  LOP3.LUT R2, R2, R3, RZ, 0x3c, !PT ;  /* 0x0000000302027212 */ /* 0x000fc800078e3cff */
[----:B------:R-:W-:-:S03]  /*0b50*/  ISETP.GE.AND P2, PT, R2, RZ, PT ;  /* 0x000000ff0200720c */ /* 0x000fc60003f46270 */
[----:B--2---:R-:W2:Y:S02]  /*0b60*/  MUFU.RCP R6, R6 ;  /* 0x0000000600067308 */ /* 0x004ea40000001000 */
[----:B0-2---:R-:W-:Y:S02]  /*0b70*/  IADD3 R4, R6, 0xffffffe, RZ ;  /* 0x0ffffffe06047810 */ /* 0x005fe40007ffe0ff */
[----:B------:R-:W0:Y:S04]  /*0b80*/  S2R R6, SR_TID.X ;  /* 0x0000000000067919 */ /* 0x000e280000002100 */
[----:B------:R2:W3:Y:S02]  /*0b90*/  F2I.FTZ.U32.TRUNC.NTZ R5, R4 ;  /* 0x0000000400057305 */ /* 0x0004e4000021f000 */
[----:B--2---:R-:W-:Y:S01]  /*0ba0*/  MOV R4, RZ ;  /* 0x000000ff00047202 */ /* 0x004fe20000000f00 */
[----:B---3--:R-:W-:-:S04]  /*0bb0*/  IMAD.MOV R8, RZ, RZ, -R5 ;  /* 0x000000ffff087224 */ /* 0x008fc800078e0a05 */
[----:B------:R-:W-:Y:S02]  /*0bc0*/  IMAD R11, R8, R9, RZ ;  /* 0x00000009080b7224 */ /* 0x000fe400078e02ff */
[----:B------:R-:W-:Y:S02]  /*0bd0*/  IMAD.MOV.U32 R8, RZ, RZ, R10 ;  /* 0x000000ffff087224 */ /* 0x000fe400078e000a */
[----:B------:R-:W-:-:S04]  /*0be0*/  IMAD.HI.U32 R5, R5, R11, R4 ;  /* 0x0000000b05057227 */ /* 0x000fc800078e0004 */
[----:B------:R-:W-:Y:S02]  /*0bf0*/  IMAD.MOV R4, RZ, RZ, -R12 ;  /* 0x000000ffff047224 */ /* 0x000fe400078e0a0c */
[----:B------:R-:W-:Y:S02]  /*0c00*/  IMAD.HI.U32 R15, R5, R8, RZ ;  /* 0x00000008050f7227 */ /* 0x000fe400078e00ff */
[----:B------:R-:W0:Y:S02]  /*0c10*/  S2R R5, SR_CTAID.X ;  /* 0x0000000000057919 */ /* 0x000e240000002500 */
[----:B------:R-:W-:-:S05]  /*0c20*/  IMAD R4, R15, R4, R8 ;  /* 0x000000040f047224 */ /* 0x000fca00078e0208 */
[----:B------:R-:W-:-:S13]  /*0c30*/  ISETP.GT.U32.AND P3, PT, R9, R4, PT ;  /* 0x000000040900720c */ /* 0x000fda0003f64070 */
[----:B------:R-:W-:Y:S01]  /*0c40*/  @!P3 IMAD.IADD R4, R4, 0x1, -R9 ;  /* 0x000000010404b824 */ /* 0x000fe200078e0a09 */
[----:B------:R-:W-:Y:S02]  /*0c50*/  @!P3 IADD3 R15, R15, 0x1, RZ ;  /* 0x000000010f0fb810 */ /* 0x000fe40007ffe0ff */
[----:B------:R-:W-:Y:S01]  /*0c60*/  ISETP.NE.AND P3, PT, R3, RZ, PT ;  /* 0x000000ff0300720c */ /* 0x000fe20003f65270 */
[----:B0-----:R-:W-:Y:S01]  /*0c70*/  IMAD R2, R5, c[0x0][0x0], R6 ;  /* 0x0000000005027a24 */ /* 0x001fe200078e0206 */
[----:B------:R-:W-:Y:S01]  /*0c80*/  ISETP.GE.U32.AND P1, PT, R4, R9, PT ;  /* 0x000000090400720c */ /* 0x000fe20003f26070 */
[----:B------:R-:W-:-:S03]  /*0c90*/  IMAD.MOV.U32 R9, RZ, RZ, 0x4 ;  /* 0x00000004ff097424 */ /* 0x000fc600078e00ff */
[----:B------:R-:W-:Y:S01]  /*0ca0*/  SHF.R.S32.HI R5, RZ, 0x1f, R2 ;  /* 0x0000001fff057819 */ /* 0x000fe20000011402 */
[C---:B------:R-:W-:Y:S01]  /*0cb0*/  IMAD.WIDE R10, R2.reuse, R9, c[0x0][0x178] ;  /* 0x00005e00020a7625 */ /* 0x040fe200078e0209 */
[----:B------:R-:W-:-:S04]  /*0cc0*/  LEA R16, P4, R2, c[0x0][0x190], 0x2 ;  /* 0x0000640002107a11 */ /* 0x000fc800078810ff */
[C-C-:B------:R-:W-:Y:S01]  /*0cd0*/  LEA.HI.X R17, R2.reuse, c[0x0][0x194], R5.reuse, 0x2, P4 ;  /* 0x0000650002117a11 */ /* 0x140fe200020f1405 */
[----:B------:R0:W5:Y:S02]  /*0ce0*/  LDG.E.CONSTANT R11, [R10.64] ;  /* 0x000000080a0b7981 */ /* 0x000164000c1e9900 */
[----:B------:R-:W-:Y:S02]  /*0cf0*/  @P1 IADD3 R15, R15, 0x1, RZ ;  /* 0x000000010f0f1810 */ /* 0x000fe40007ffe0ff */
[C---:B------:R-:W-:Y:S01]  /*0d00*/  @P0 LEA R12, P1, R2.reuse, c[0x0][0x180], 0x1 ;  /* 0x00006000020c0a11 */ /* 0x040fe200078208ff */
[----:B------:R0:W5:Y:S01]  /*0d10*/  LDG.E.CONSTANT R8, [R16.64] ;  /* 0x0000000810087981 */ /* 0x000162000c1e9900 */
[----:B------:R-:W-:Y:S02]  /*0d20*/  @!P2 IADD3 R15, -R15, RZ, RZ ;  /* 0x000000ff0f0fa210 */ /* 0x000fe40007ffe1ff */
[C---:B------:R-:W-:Y:S01]  /*0d30*/  @P0 LEA.HI.X R13, R2.reuse, c[0x0][0x184], R5, 0x1, P1 ;  /* 0x00006100020d0a11 */ /* 0x040fe200008f0c05 */
[----:B------:R-:W-:Y:S01]  /*0d40*/  IMAD.WIDE R4, R2, R9, c[0x0][0x188] ;  /* 0x0000620002047625 */ /* 0x000fe200078e0209 */
[----:B------:R-:W-:-:S04]  /*0d50*/  @!P3 LOP3.LUT R15, RZ, R3, RZ, 0x33, !PT ;  /* 0x00000003ff0fb212 */ /* 0x000fc800078e33ff */
[----:B------:R0:W5:Y:S04]  /*0d60*/  @P0 LDG.E.U16.CONSTANT R13, [R12.64] ;  /* 0x000000080c0d0981 */ /* 0x000168000c1e9500 */
[----:B------:R0:W5:Y:S01]  /*0d70*/  LDG.E.CONSTANT R6, [R4.64] ;  /* 0x0000000804067981 */ /* 0x000162000c1e9900 */
[----:B------:R-:W-:-:S13]  /*0d80*/  ISETP.GE.AND P1, PT, R15, RZ, PT ;  /* 0x000000ff0f00720c */ /* 0x000fda0003f26270 */
[----:B------:R-:W-:Y:S05]  /*0d90*/  @!P1 EXIT ;  /* 0x000000000000994d */ /* 0x000fea0003800000 */
[----:B0-----:R-:W-:-:S05]  /*0da0*/  IMAD.WIDE R16, R2, R9, c[0x0][0x170] ;  /* 0x00005c0002107625 */ /* 0x001fca00078e0209 */
[----:B------:R0:W5:Y:S01]  /*0db0*/  LDG.E.CONSTANT R3, [R16.64] ;  /* 0x0000000810037981 */ /* 0x000162000c1e9900 */
[----:B-1----:R-:W1:Y:S01]  /*0dc0*/  MUFU.RCP R7, R7 ;  /* 0x0000000700077308 */ /* 0x002e620000001000 */
[----:B------:R-:W-:Y:S01]  /*0dd0*/  IMAD.MOV.U32 R4, RZ, RZ, 0x3f800000 ;  /* 0x3f800000ff047424 */ /* 0x000fe200078e00ff */
[----:B-----5:R-:W-:Y:S01]  /*0de0*/  @P0 HADD2.F32 R4, -RZ, R13.H0_H0 ;  /* 0x2000000dff040230 */ /* 0x020fe20000004100 */
[----:B------:R-:W2:Y:S01]  /*0df0*/  S2R R12, SR_CTAID.Y ;  /* 0x00000000000c7919 */ /* 0x000ea20000002600 */
[----:B------:R-:W-:Y:S01]  /*0e00*/  ISETP.NE.AND P0, PT, R15, RZ, PT ;  /* 0x000000ff0f00720c */ /* 0x000fe20003f05270 */
[C---:B------:R-:W-:Y:S02]  /*0e10*/  FMUL.FTZ R5, R11.reuse, R11 ;  /* 0x0000000b0b057220 */ /* 0x040fe40000410000 */
[----:B------:R-:W2:Y:S01]  /*0e20*/  S2R R10, SR_TID.Y ;  /* 0x00000000000a7919 */ /* 0x000ea20000002200 */
[----:B------:R-:W-:Y:S02]  /*0e30*/  FMUL.FTZ R4, R11, R4 ;  /* 0x000000040b047220 */ /* 0x000fe40000410000 */
[----:B------:R-:W-:Y:S01]  /*0e40*/  FMUL.FTZ R5, R8, R5 ;  /* 0x0000000508057220 */ /* 0x000fe20000410000 */
[----:B------:R-:W-:-:S04]  /*0e50*/  IADD3 R8, R15, 0x1, RZ ;  /* 0x000000010f087810 */ /* 0x000fc80007ffe0ff */
[----:B------:R-:W-:Y:S01]  /*0e60*/  LOP3.LUT R8, R8, 0x1, RZ, 0xc0, !PT ;  /* 0x0000000108087812 */ /* 0x000fe200078ec0ff */
[-C--:B-1----:R-:W-:Y:S02]  /*0e70*/  FMUL.FTZ R5, R5, R7.reuse ;  /* 0x0000000705057220 */ /* 0x082fe40000410000 */
[----:B------:R-:W-:Y:S02]  /*0e80*/  FMUL.FTZ R6, R6, R7 ;  /* 0x0000000706067220 */ /* 0x000fe40000410000 */
[----:B------:R-:W-:Y:S02]  /*0e90*/  IMAD R7, R0, c[0x0][0x1b4], RZ ;  /* 0x00006d0000077a24 */ /* 0x000fe400078e02ff */
[----:B--2---:R-:W-:-:S04]  /*0ea0*/  IMAD R11, R12, c[0x0][0x4], R10 ;  /* 0x000001000c0b7a24 */ /* 0x004fc800078e020a */
[----:B------:R-:W-:Y:S01]  /*0eb0*/  IMAD R24, R11, c[0x0][0x1b4], R2 ;  /* 0x00006d000b187a24 */ /* 0x000fe200078e0202 */
[----:B------:R-:W-:Y:S05]  /*0ec0*/  @!P0 BRA `(.L_x_116) ;  /* 0x00000aa000008947 */ /* 0x000fea0003800000 */
[----:B0-----:R-:W-:Y:S01]  /*0ed0*/  IMAD.MOV.U32 R25, RZ, RZ, c[0x0][0x10] ;  /* 0x00000400ff197624 */ /* 0x001fe200078e00ff */
[----:B------:R-:W-:Y:S01]  /*0ee0*/  IADD3 R27, R12, c[0x0][0x10], RZ ;  /* 0x000004000c1b7a10 */ /* 0x000fe20007ffe0ff */
[----:B------:R-:W-:Y:S01]  /*0ef0*/  IMAD R9, R9, c[0x0][0x10], R12 ;  /* 0x0000040009097a24 */ /* 0x000fe200078e020c */
[----:B------:R-:W-:Y:S01]  /*0f00*/  IADD3 R15, -R15, -0x1, R8 ;  /* 0xffffffff0f0f7810 */ /* 0x000fe20007ffe108 */
[C-C-:B------:R-:W-:Y:S01]  /*0f10*/  IMAD R17, R25.reuse, 0x7, R12.reuse ;  /* 0x0000000719117824 */ /* 0x140fe200078e020c */
[----:B------:R-:W-:Y:S01]  /*0f20*/  ISETP.GE.AND P0, PT, R2, c[0x0][0x1b4], PT ;  /* 0x00006d0002007a0c */ /* 0x000fe20003f06270 */
[C-C-:B------:R-:W-:Y:S02]  /*0f30*/  IMAD R19, R25.reuse, 0x6, R12.reuse ;  /* 0x0000000619137824 */ /* 0x140fe400078e020c */
[C-C-:B------:R-:W-:Y:S02]  /*0f40*/  IMAD R21, R25.reuse, 0x5, R12.reuse ;  /* 0x0000000519157824 */ /* 0x140fe400078e020c */
[C---:B------:R-:W-:Y:S01]  /*0f50*/  IMAD R23, R25.reuse, 0x3, R12 ;  /* 0x0000000319177824 */ /* 0x040fe200078e020c */
[----:B------:R-:W-:Y:S01]  /*0f60*/  LEA R25, R25, R12, 0x1 ;  /* 0x0000000c19197211 */ /* 0x000fe200078e08ff */
[----:B------:R-:W-:-:S02]  /*0f70*/  IMAD R13, R9, c[0x0][0x4], R10 ;  /* 0x00000100090d7a24 */ /* 0x000fc400078e020a */
[--C-:B------:R-:W-:Y:S02]  /*0f80*/  IMAD R27, R27, c[0x0][0x4], R10.reuse ;  /* 0x000001001b1b7a24 */ /* 0x100fe400078e020a */
[--C-:B------:R-:W-:Y:S02]  /*0f90*/  IMAD R17, R17, c[0x0][0x4], R10.reuse ;  /* 0x0000010011117a24 */ /* 0x100fe400078e020a */
[--C-:B------:R-:W-:Y:S02]  /*0fa0*/  IMAD R19, R19, c[0x0][0x4], R10.reuse ;  /* 0x0000010013137a24 */ /* 0x100fe400078e020a */
[--C-:B------:R-:W-:Y:S02]  /*0fb0*/  IMAD R21, R21, c[0x0][0x4], R10.reuse ;  /* 0x0000010015157a24 */ /* 0x100fe400078e020a */
[--C-:B------:R-:W-:Y:S02]  /*0fc0*/  IMAD R23, R23, c[0x0][0x4], R10.reuse ;  /* 0x0000010017177a24 */ /* 0x100fe400078e020a */
[----:B------:R-:W-:-:S02]  /*0fd0*/  IMAD R25, R25, c[0x0][0x4], R10 ;  /* 0x0000010019197a24 */ /* 0x000fc400078e020a */
[----:B------:R-:W-:Y:S02]  /*0fe0*/  IMAD.MOV.U32 R9, RZ, RZ, R11 ;  /* 0x000000ffff097224 */ /* 0x000fe400078e000b */
[--C-:B------:R-:W-:Y:S02]  /*0ff0*/  IMAD R11, R13, c[0x0][0x1b4], R2.reuse ;  /* 0x00006d000d0b7a24 */ /* 0x100fe400078e0202 */
[--C-:B------:R-:W-:Y:S02]  /*1000*/  IMAD R10, R27, c[0x0][0x1b4], R2.reuse ;  /* 0x00006d001b0a7a24 */ /* 0x100fe400078e0202 */
[--C-:B------:R-:W-:Y:S02]  /*1010*/  IMAD R26, R17, c[0x0][0x1b4], R2.reuse ;  /* 0x00006d00111a7a24 */ /* 0x100fe400078e0202 */
[--C-:B------:R-:W-:Y:S02]  /*1020*/  IMAD R28, R19, c[0x0][0x1b4], R2.reuse ;  /* 0x00006d00131c7a24 */ /* 0x100fe400078e0202 */
[----:B------:R-:W-:-:S02]  /*1030*/  IMAD R12, R21, c[0x0][0x1b4], R2 ;  /* 0x00006d00150c7a24 */ /* 0x000fc400078e0202 */
[--C-:B------:R-:W-:Y:S02]  /*1040*/  IMAD R13, R23, c[0x0][0x1b4], R2.reuse ;  /* 0x00006d00170d7a24 */ /* 0x100fe400078e0202 */
[----:B------:R-:W-:Y:S02]  /*1050*/  IMAD R14, R25, c[0x0][0x1b4], R2 ;  /* 0x00006d00190e7a24 */ /* 0x000fe400078e0202 */
.L_x_117:
[----:B------:R-:W-:Y:S01]  /*1060*/  ISETP.GE.OR P3, PT, R9, c[0x0][0x1b0], P0 ;  /* 0x00006c0009007a0c */ /* 0x000fe20000766670 */
[----:B------:R-:W-:-:S05]  /*1070*/  IMAD.IADD R27, R0, 0x1, R9 ;  /* 0x00000001001b7824 */ /* 0x000fca00078e0209 */
[----:B------:R-:W-:-:S07]  /*1080*/  ISETP.GE.OR P4, PT, R27, c[0x0][0x1b0], P0 ;  /* 0x00006c001b007a0c */ /* 0x000fce0000786670 */
[----:B------:R-:W-:-:S05]  /*1090*/  @!P3 MOV R25, 0x2 ;  /* 0x000000020019b802 */ /* 0x000fca0000000f00 */
[----:B------:R-:W-:-:S04]  /*10a0*/  @!P3 IMAD.WIDE R16, R24, R25, c[0x0][0x160] ;  /* 0x000058001810b625 */ /* 0x000fc800078e0219 */
[----:B------:R-:W-:Y:S01]  /*10b0*/  @!P3 IMAD.WIDE R18, R24, R25, c[0x0][0x168] ;  /* 0x00005a001812b625 */ /* 0x000fe200078e0219 */
[----:B------:R0:W2:Y:S03]  /*10c0*/  @!P3 LDG.E.U16.CONSTANT R22, [R16.64] ;  /* 0x000000081016b981 */ /* 0x0000a6000c1e9500 */
[----:B------:R-:W-:Y:S02]  /*10d0*/  @!P4 IMAD.MOV.U32 R23, RZ, RZ, 0x2 ;  /* 0x00000002ff17c424 */ /* 0x000fe400078e00ff */
[----:B------:R-:W3:Y:S02]  /*10e0*/  @!P3 LDG.E.U16.CONSTANT R18, [R18.64] ;  /* 0x000000081212b981 */ /* 0x000ee4000c1e9500 */
[----:B------:R-:W-:-:S04]  /*10f0*/  @!P4 IMAD.WIDE R20, R10, R23, c[0x0][0x168] ;  /* 0x00005a000a14c625 */ /* 0x000fc800078e0217 */
[----:B0-----:R-:W-:Y:S02]  /*1100*/  @!P4 IMAD.WIDE R16, R10, R23, c[0x0][0x160] ;  /* 0x000058000a10c625 */ /* 0x001fe400078e0217 */
[----:B------:R-:W4:Y:S04]  /*1110*/  @!P4 LDG.E.U16.CONSTANT R20, [R20.64] ;  /* 0x000000081414c981 */ /* 0x000f28000c1e9500 */
[----:B------:R-:W5:Y:S01]  /*1120*/  @!P4 LDG.E.U16.CONSTANT R29, [R16.64] ;  /* 0x00000008101dc981 */ /* 0x000f62000c1e9500 */
[----:B------:R-:W-:-:S05]  /*1130*/  IMAD.IADD R27, R0, 0x1, R27 ;  /* 0x00000001001b7824 */ /* 0x000fca00078e021b */
[----:B------:R-:W-:Y:S02]  /*1140*/  ISETP.GE.OR P1, PT, R27, c[0x0][0x1b0], P0 ;  /* 0x00006c001b007a0c */ /* 0x000fe40000726670 */
[----:B------:R-:W-:-:S04]  /*1150*/  IADD3 R27, R0, R27, RZ ;  /* 0x0000001b001b7210 */ /* 0x000fc80007ffe0ff */
[----:B------:R-:W-:Y:S01]  /*1160*/  ISETP.GE.OR P2, PT, R27, c[0x0][0x1b0], P0 ;  /* 0x00006c001b007a0c */ /* 0x000fe20000746670 */
[----:B--2---:R-:W-:Y:S02]  /*1170*/  @!P3 HADD2.F32 R22, -RZ, R22.H0_H0 ;  /* 0x20000016ff16b230 */ /* 0x004fe40000004100 */
[----:B---3--:R-:W-:-:S03]  /*1180*/  @!P3 HADD2.F32 R18, -RZ, R18.H0_H0 ;  /* 0x20000012ff12b230 */ /* 0x008fc60000004100 */
[C---:B------:R-:W-:Y:S02]  /*1190*/  @!P3 FADD.FTZ R22, -R6.reuse, R22 ;  /* 0x000000160616b221 */ /* 0x040fe40000010100 */
[----:B------:R-:W-:Y:S01]  /*11a0*/  @!P3 FADD.FTZ R18, -R3, R18 ;  /* 0x000000120312b221 */ /* 0x000fe20000010100 */
[----:B----4-:R-:W-:Y:S02]  /*11b0*/  @!P4 HADD2.F32 R20, -RZ, R20.H0_H0 ;  /* 0x20000014ff14c230 */ /* 0x010fe40000004100 */
[----:B-----5:R-:W-:Y:S01]  /*11c0*/  @!P4 HADD2.F32 R17, -RZ, R29.H0_H0 ;  /* 0x2000001dff11c230 */ /* 0x020fe20000004100 */
[----:B------:R-:W-:Y:S02]  /*11d0*/  @!P3 FFMA.FTZ R29, -R5, R18, R22 ;  /* 0x00000012051db223 */ /* 0x000fe40000010116 */
[----:B------:R-:W-:Y:S02]  /*11e0*/  @!P4 FADD.FTZ R16, -R3, R20 ;  /* 0x000000140310c221 */ /* 0x000fe40000010100 */
[----:B------:R-:W-:-:S04]  /*11f0*/  @!P4 FADD.FTZ R18, -R6, R17 ;  /* 0x000000110612c221 */ /* 0x000fc80000010100 */
[----:B------:R-:W-:Y:S02]  /*1200*/  @!P4 FFMA.FTZ R17, -R5, R16, R18 ;  /* 0x000000100511c223 */ /* 0x000fe40000010112 */
[C---:B------:R-:W-:Y:S02]  /*1210*/  @!P3 FMUL.FTZ R29, R4.reuse, R29 ;  /* 0x0000001d041db220 */ /* 0x040fe40000410000 */
[----:B------:R-:W-:-:S03]  /*1220*/  @!P4 FMUL.FTZ R17, R4, R17 ;  /* 0x000000110411c220 */ /* 0x000fc60000410000 */
[----:B------:R-:W-:Y:S02]  /*1230*/  @!P3 F2FP.PACK_AB R29, RZ, R29 ;  /* 0x0000001dff1db23e */ /* 0x000fe400000000ff */
[----:B------:R-:W-:Y:S01]  /*1240*/  @!P4 F2FP.PACK_AB R20, RZ, R17 ;  /* 0x00000011ff14c23e */ /* 0x000fe200000000ff */
[----:B------:R-:W-:Y:S01]  /*1250*/  @!P3 IMAD.WIDE R16, R24, R25, c[0x0][0x1a0] ;  /* 0x000068001810b625 */ /* 0x000fe200078e0219 */
[----:B------:R-:W-:-:S03]  /*1260*/  PRMT R21, R29, 0x7610, R21 ;  /* 0x000076101d157816 */ /* 0x000fc60000000015 */
[----:B------:R-:W-:Y:S01]  /*1270*/  @!P4 IMAD.WIDE R18, R10, R23, c[0x0][0x1a0] ;  /* 0x000068000a12c625 */ /* 0x000fe200078e0217 */
[----:B------:R-:W-:Y:S01]  /*1280*/  PRMT R23, R20, 0x7610, R23 ;  /* 0x0000761014177816 */ /* 0x000fe20000000017 */
[----:B------:R0:W-:Y:S02]  /*1290*/  @!P3 STG.E.U16 [R16.64], R21 ;  /* 0x000000151000b986 */ /* 0x0001e4000c101508 */
[----:B------:R-:W-:Y:S02]  /*12a0*/  @!P1 IMAD.MOV.U32 R25, RZ, RZ, 0x2 ;  /* 0x00000002ff199424 */ /* 0x000fe400078e00ff */
[----:B------:R1:W-:Y:S01]  /*12b0*/  @!P4 STG.E.U16 [R18.64], R23 ;  /* 0x000000171200c986 */ /* 0x0003e2000c101508 */
[----:B------:R-:W-:Y:S02]  /*12c0*/  @!P2 IMAD.MOV.U32 R29, RZ, RZ, 0x2 ;  /* 0x00000002ff1da424 */ /* 0x000fe400078e00ff */
[----:B0-----:R-:W-:-:S04]  /*12d0*/  @!P1 IMAD.WIDE R20, R14, R25, c[0x0][0x168] ;  /* 0x00005a000e149625 */ /* 0x001fc800078e0219 */
[----:B-1----:R-:W-:Y:S01]  /*12e0*/  @!P1 IMAD.WIDE R22, R14, R25, c[0x0][0x160] ;  /* 0x000058000e169625 */ /* 0x002fe200078e0219 */
[----:B------:R0:W2:Y:S04]  /*12f0*/  @!P1 LDG.E.U16.CONSTANT R17, [R20.64] ;  /* 0x0000000814119981 */ /* 0x0000a8000c1e9500 */
[----:B------:R1:W3:Y:S01]  /*1300*/  @!P1 LDG.E.U16.CONSTANT R16, [R22.64] ;  /* 0x0000000816109981 */ /* 0x0002e2000c1e9500 */
[----:B0-----:R-:W-:-:S04]  /*1310*/  @!P2 IMAD.WIDE R20, R13, R29, c[0x0][0x168] ;  /* 0x00005a000d14a625 */ /* 0x001fc800078e021d */
[----:B-1----:R-:W-:Y:S02]  /*1320*/  @!P2 IMAD.WIDE R22, R13, R29, c[0x0][0x160] ;  /* 0x000058000d16a625 */ /* 0x002fe400078e021d */
[----:B------:R-:W4:Y:S04]  /*1330*/  @!P2 LDG.E.U16.CONSTANT R20, [R20.64] ;  /* 0x000000081414a981 */ /* 0x000f28000c1e9500 */
[----:B------:R-:W5:Y:S01]  /*1340*/  @!P2 LDG.E.U16.CONSTANT R22, [R22.64] ;  /* 0x000000081616a981 */ /* 0x000f62000c1e9500 */
[----:B------:R-:W-:-:S04]  /*1350*/  IADD3 R27, R0, R27, RZ ;  /* 0x0000001b001b7210 */ /* 0x000fc80007ffe0ff */
[----:B------:R-:W-:Y:S01]  /*1360*/  ISETP.GE.OR P3, PT, R27, c[0x0][0x1b0], P0 ;  /* 0x00006c001b007a0c */ /* 0x000fe20000766670 */
[----:B------:R-:W-:-:S05]  /*1370*/  IMAD.IADD R27, R0, 0x1, R27 ;  /* 0x00000001001b7824 */ /* 0x000fca00078e021b */
[----:B------:R-:W-:Y:S01]  /*1380*/  ISETP.GE.OR P4, PT, R27, c[0x0][0x1b0], P0 ;  /* 0x00006c001b007a0c */ /* 0x000fe20000786670 */
[----:B--2---:R-:W-:Y:S02]  /*1390*/  @!P1 HADD2.F32 R18, -RZ, R17.H0_H0 ;  /* 0x20000011ff129230 */ /* 0x004fe40000004100 */
[----:B---3--:R-:W-:-:S03]  /*13a0*/  @!P1 HADD2.F32 R16, -RZ, R16.H0_H0 ;  /* 0x20000010ff109230 */ /* 0x008fc60000004100 */
[----:B------:R-:W-:Y:S02]  /*13b0*/  @!P1 FADD.FTZ R18, -R3, R18 ;  /* 0x0000001203129221 */ /* 0x000fe40000010100 */
[----:B------:R-:W-:-:S04]  /*13c0*/  @!P1 FADD.FTZ R16, -R6, R16 ;  /* 0x0000001006109221 */ /* 0x000fc80000010100 */
[----:B------:R-:W-:Y:S01]  /*13d0*/  @!P1 FFMA.FTZ R17, -R5, R18, R16 ;  /* 0x0000001205119223 */ /* 0x000fe20000010110 */
[----:B-----5:R-:W-:Y:S02]  /*13e0*/  @!P2 HADD2.F32 R19, -RZ, R22.H0_H0 ;  /* 0x20000016ff13a230 */ /* 0x020fe40000004100 */
[----:B----4-:R-:W-:-:S03]  /*13f0*/  @!P2 HADD2.F32 R22, -RZ, R20.H0_H0 ;  /* 0x20000014ff16a230 */ /* 0x010fc60000004100 */
[----:B------:R-:W-:Y:S02]  /*1400*/  @!P2 FADD.FTZ R16, -R6, R19 ;  /* 0x000000130610a221 */ /* 0x000fe40000010100 */
[----:B------:R-:W-:-:S04]  /*1410*/  @!P2 FADD.FTZ R22, -R3, R22 ;  /* 0x000000160316a221 */ /* 0x000fc80000010100 */
[----:B------:R-:W-:Y:S02]  /*1420*/  @!P2 FFMA.FTZ R19, -R5, R22, R16 ;  /* 0x000000160513a223 */ /* 0x000fe40000010110 */
[C---:B------:R-:W-:Y:S02]  /*1430*/  @!P1 FMUL.FTZ R17, R4.reuse, R17 ;  /* 0x0000001104119220 */ /* 0x040fe40000410000 */
[----:B------:R-:W-:Y:S02]  /*1440*/  @!P2 FMUL.FTZ R19, R4, R19 ;  /* 0x000000130413a220 */ /* 0x000fe40000410000 */
[----:B------:R-:W-:Y:S01]  /*1450*/  @!P1 IMAD.WIDE R20, R14, R25, c[0x0][0x1a0] ;  /* 0x000068000e149625 */ /* 0x000fe200078e0219 */
[----:B------:R-:W-:Y:S02]  /*1460*/  @!P1 F2FP.PACK_AB R17, RZ, R17 ;  /* 0x00000011ff11923e */ /* 0x000fe400000000ff */
[----:B------:R-:W-:Y:S01]  /*1470*/  @!P2 F2FP.PACK_AB R19, RZ, R19 ;  /* 0x00000013ff13a23e */ /* 0x000fe200000000ff */
[----:B------:R-:W-:-:S02]  /*1480*/  @!P2 IMAD.WIDE R22, R13, R29, c[0x0][0x1a0] ;  /* 0x000068000d16a625 */ /* 0x000fc400078e021d */
[----:B------:R-:W-:Y:S02]  /*1490*/  @!P1 STG.E.U16 [R20.64], R17 ;  /* 0x0000001114009986 */ /* 0x000fe4000c101508 */
[----:B------:R-:W-:Y:S01]  /*14a0*/  @!P3 IMAD.MOV.U32 R25, RZ, RZ, 0x2 ;  /* 0x00000002ff19b424 */ /* 0x000fe200078e00ff */
[----:B------:R-:W-:Y:S01]  /*14b0*/  @!P4 MOV R29, 0x2 ;  /* 0x00000002001dc802 */ /* 0x000fe20000000f00 */
[----:B------:R0:W-:Y:S02]  /*14c0*/  @!P2 STG.E.U16 [R22.64], R19 ;  /* 0x000000131600a986 */ /* 0x0001e4000c101508 */
[----:B0-----:R-:W-:-:S04]  /*14d0*/  @!P3 IMAD.WIDE R18, R11, R25, c[0x0][0x160] ;  /* 0x000058000b12b625 */ /* 0x001fc800078e0219 */
[----:B------:R-:W-:Y:S01]  /*14e0*/  @!P4 IMAD.WIDE R16, R12, R29, c[0x0][0x160] ;  /* 0x000058000c10c625 */ /* 0x000fe200078e021d */
[----:B------:R0:W2:Y:S04]  /*14f0*/  @!P3 LDG.E.U16.CONSTANT R20, [R18.64] ;  /* 0x000000081214b981 */ /* 0x0000a8000c1e9500 */
[----:B------:R1:W3:Y:S01]  /*1500*/  @!P4 LDG.E.U16.CONSTANT R21, [R16.64] ;  /* 0x000000081015c981 */ /* 0x0002e2000c1e9500 */
[----:B0-----:R-:W-:-:S04]  /*1510*/  @!P3 IMAD.WIDE R18, R11, R25, c[0x0][0x168] ;  /* 0x00005a000b12b625 */ /* 0x001fc800078e0219 */
[----:B-1----:R-:W-:Y:S02]  /*1520*/  @!P4 IMAD.WIDE R16, R12, R29, c[0x0][0x168] ;  /* 0x00005a000c10c625 */ /* 0x002fe400078e021d */
[----:B------:R-:W4:Y:S04]  /*1530*/  @!P3 LDG.E.U16.CONSTANT R18, [R18.64] ;  /* 0x000000081212b981 */ /* 0x000f28000c1e9500 */
[----:B------:R-:W5:Y:S01]  /*1540*/  @!P4 LDG.E.U16.CONSTANT R16, [R16.64] ;  /* 0x000000081010c981 */ /* 0x000f62000c1e9500 */
[----:B------:R-:W-:-:S05]  /*1550*/  IMAD.IADD R27, R0, 0x1, R27 ;  /* 0x00000001001b7824 */ /* 0x000fca00078e021b */
[----:B------:R-:W-:Y:S01]  /*1560*/  ISETP.GE.OR P1, PT, R27, c[0x0][0x1b0], P0 ;  /* 0x00006c001b007a0c */ /* 0x000fe20000726670 */
[----:B------:R-:W-:-:S05]  /*1570*/  IMAD.IADD R27, R0, 0x1, R27 ;  /* 0x00000001001b7824 */ /* 0x000fca00078e021b */
[----:B------:R-:W-:Y:S01]  /*1580*/  ISETP.GE.OR P2, PT, R27, c[0x0][0x1b0], P0 ;  /* 0x00006c001b007a0c */ /* 0x000fe20000746670 */
[----:B--2---:R-:W-:Y:S02]  /*1590*/  @!P3 HADD2.F32 R20, -RZ, R20.H0_H0 ;  /* 0x20000014ff14b230 */ /* 0x004fe40000004100 */
[----:B---3--:R-:W-:-:S03]  /*15a0*/  @!P4 HADD2.F32 R23, -RZ, R21.H0_H0 ;  /* 0x20000015ff17c230 */ /* 0x008fc60000004100 */
[----:B------:R-:W-:Y:S01]  /*15b0*/  @!P3 FADD.FTZ R20, -R6, R20 ;  /* 0x000000140614b221 */ /* 0x000fe20000010100 */
[----:B----4-:R-:W-:Y:S02]  /*15c0*/  @!P3 HADD2.F32 R22, -RZ, R18.H0_H0 ;  /* 0x20000012ff16b230 */ /* 0x010fe40000004100 */
[----:B-----5:R-:W-:-:S03]  /*15d0*/  @!P4 HADD2.F32 R19, -RZ, R16.H0_H0 ;  /* 0x20000010ff13c230 */ /* 0x020fc60000004100 */
[----:B------:R-:W-:Y:S02]  /*15e0*/  @!P3 FADD.FTZ R22, -R3, R22 ;  /* 0x000000160316b221 */ /* 0x000fe40000010100 */
[----:B------:R-:W-:Y:S02]  /*15f0*/  @!P4 FADD.FTZ R18, -R6, R23 ;  /* 0x000000170612c221 */ /* 0x000fe40000010100 */
[----:B------:R-:W-:Y:S02]  /*1600*/  @!P3 FFMA.FTZ R21, -R5, R22, R20 ;  /* 0x000000160515b223 */ /* 0x000fe40000010114 */
[----:B------:R-:W-:Y:S02]  /*1610*/  @!P4 FADD.FTZ R19, -R3, R19 ;  /* 0x000000130313c221 */ /* 0x000fe40000010100 */
[----:B------:R-:W-:Y:S02]  /*1620*/  @!P3 FMUL.FTZ R21, R4, R21 ;  /* 0x000000150415b220 */ /* 0x000fe40000410000 */
[----:B------:R-:W-:-:S03]  /*1630*/  @!P4 FFMA.FTZ R19, -R5, R19, R18 ;  /* 0x000000130513c223 */ /* 0x000fc60000010112 */
[----:B------:R-:W-:Y:S01]  /*1640*/  @!P3 F2FP.PACK_AB R16, RZ, R21 ;  /* 0x00000015ff10b23e */ /* 0x000fe200000000ff */
[----:B------:R-:W-:Y:S02]  /*1650*/  @!P4 FMUL.FTZ R19, R4, R19 ;  /* 0x000000130413c220 */ /* 0x000fe40000410000 */
[----:B------:R-:W-:Y:S01]  /*1660*/  @!P3 IMAD.WIDE R20, R11, R25, c[0x0][0x1a0] ;  /* 0x000068000b14b625 */ /* 0x000fe200078e0219 */
[----:B------:R-:W-:Y:S02]  /*1670*/  PRMT R17, R16, 0x7610, R17 ;  /* 0x0000761010117816 */ /* 0x000fe40000000011 */
[----:B------:R-:W-:Y:S01]  /*1680*/  @!P4 F2FP.PACK_AB R19, RZ, R19 ;  /* 0x00000013ff13c23e */ /* 0x000fe200000000ff */
[----:B------:R-:W-:Y:S01]  /*1690*/  @!P4 IMAD.WIDE R22, R12, R29, c[0x0][0x1a0] ;  /* 0x000068000c16c625 */ /* 0x000fe200078e021d */
[----:B------:R-:W-:Y:S01]  /*16a0*/  @!P1 MOV R25, 0x2 ;  /* 0x0000000200199802 */ /* 0x000fe20000000f00 */
[----:B------:R-:W-:Y:S02]  /*16b0*/  @!P3 STG.E.U16 [R20.64], R17 ;  /* 0x000000111400b986 */ /* 0x000fe4000c101508 */
[----:B------:R-:W-:-:S02]  /*16c0*/  @!P2 IMAD.MOV.U32 R29, RZ, RZ, 0x2 ;  /* 0x00000002ff1da424 */ /* 0x000fc400078e00ff */
        /* <DEDUP_REMOVED lines=9> */
[----:B------:R-:W-:Y:S01]  /*1760*/  IADD3 R15, R15, 0x2, RZ ;  /* 0x000000020f0f7810 */ /* 0x000fe20007ffe0ff */
[C---:B------:R-:W-:Y:S01]  /*1770*/  IMAD R10, R7.reuse, 0x8, R10 ;  /* 0x00000008070a7824 */ /* 0x040fe200078e020a */
[C---:B------:R-:W-:Y:S01]  /*1780*/  LEA R24, R7.reuse, R24, 0x3 ;  /* 0x0000001807187211 */ /* 0x040fe200078e18ff */
[C---:B------:R-:W-:Y:S01]  /*1790*/  IMAD R14, R7.reuse, 0x8, R14 ;  /* 0x00000008070e7824 */ /* 0x040fe200078e020e */
[C---:B------:R-:W-:Y:S01]  /*17a0*/  LEA R13, R7.reuse, R13, 0x3 ;  /* 0x0000000d070d7211 */ /* 0x040fe200078e18ff */
[C---:B------:R-:W-:Y:S01]  /*17b0*/  IMAD R11, R7.reuse, 0x8, R11 ;  /* 0x00000008070b7824 */ /* 0x040fe200078e020b */
[----:B------:R-:W-:Y:S01]  /*17c0*/  LEA R12, R7, R12, 0x3 ;  /* 0x0000000c070c7211 */ /* 0x000fe200078e18ff */
[----:B--2---:R-:W-:-:S02]  /*17d0*/  @!P1 HADD2.F32 R21, -RZ, R20.H0_H0 ;  /* 0x20000014ff159230 */ /* 0x004fc40000004100 */
        /* <DEDUP_REMOVED lines=15> */
[----:B------:R-:W-:Y:S02]  /*18d0*/  @!P2 IMAD.WIDE R18, R26, R29, c[0x0][0x1a0] ;  /* 0x000068001a12a625 */ /* 0x000fe400078e021d */
[----:B------:R0:W-:Y:S04]  /*18e0*/  @!P1 STG.E.U16 [R16.64], R21 ;  /* 0x0000001510009986 */ /* 0x0001e8000c101508 */
[----:B------:R0:W-:Y:S01]  /*18f0*/  @!P2 STG.E.U16 [R18.64], R23 ;  /* 0x000000171200a986 */ /* 0x0001e2000c101508 */
[----:B------:R-:W-:Y:S01]  /*1900*/  ISETP.NE.AND P1, PT, R15, RZ, PT ;  /* 0x000000ff0f00720c */ /* 0x000fe20003f25270 */
[----:B------:R-:W-:-:S02]  /*1910*/  IMAD R20, R0, 0x8, R9 ;  /* 0x0000000800147824 */ /* 0x000fc400078e0209 */
[----:B------:R-:W-:Y:S02]  /*1920*/  IMAD.IADD R9, R0, 0x1, R27 ;  /* 0x0000000100097824 */ /* 0x000fe400078e021b */
[C---:B------:R-:W-:Y:S02]  /*1930*/  IMAD R28, R7.reuse, 0x8, R28 ;  /* 0x00000008071c7824 */ /* 0x040fe400078e021c */
[----:B------:R-:W-:-:S06]  /*1940*/  IMAD R26, R7, 0x8, R26 ;  /* 0x00000008071a7824 */ /* 0x000fcc00078e021a */
[----:B0-----:R-:W-:Y:S05]  /*1950*/  @P1 BRA `(.L_x_117) ;  /* 0xfffff70000001947 */ /* 0x001fea000383ffff */
[----:B------:R-:W-:Y:S02]  /*1960*/  MOV R11, R20 ;  /* 0x00000014000b7202 */ /* 0x000fe40000000f00 */
.L_x_116:
[----:B0-----:R-:W-:-:S13]  /*1970*/  ISETP.NE.AND P0, PT, R8, RZ, PT ;  /* 0x000000ff0800720c */ /* 0x001fda0003f05270 */
[----:B------:R-:W-:Y:S05]  /*1980*/  @!P0 EXIT ;  /* 0x000000000000894d */ /* 0x000fea0003800000 */
[----:B------:R-:W-:Y:S01]  /*1990*/  ISETP.GE.AND P0, PT, R2, c[0x0][0x1b4], PT ;  /* 0x00006d0002007a0c */ /* 0x000fe20003f06270 */
[----:B------:R-:W-:-:S03]  /*19a0*/  IMAD.IADD R23, R24, 0x1, R7 ;  /* 0x0000000118177824 */ /* 0x000fc600078e0207 */
[----:B------:R-:W-:Y:S01]  /*19b0*/  ISETP.GE.OR P1, PT, R11, c[0x0][0x1b0], P0 ;  /* 0x00006c000b007a0c */ /* 0x000fe20000726670 */
[----:B------:R-:W-:Y:S01]  /*19c0*/  IMAD.IADD R11, R0, 0x1, R11 ;  /* 0x00000001000b7824 */ /* 0x000fe200078e020b */
[----:B------:R-:W-:-:S03]  /*19d0*/  IADD3 R2, R23, R7, RZ ;  /* 0x0000000717027210 */ /* 0x000fc60007ffe0ff */
[----:B------:R-:W-:Y:S01]  /*19e0*/  IMAD.IADD R25, R0, 0x1, R11 ;  /* 0x0000000100197824 */ /* 0x000fe200078e020b */
[----:B------:R-:W-:-:S04]  /*19f0*/  ISETP.GE.OR P2, PT, R11, c[0x0][0x1b0], P0 ;  /* 0x00006c000b007a0c */ /* 0x000fc80000746670 */
[----:B------:R-:W-:-:S03]  /*1a00*/  ISETP.GE.OR P3, PT, R25, c[0x0][0x1b0], P0 ;  /* 0x00006c0019007a0c */ /* 0x000fc60000766670 */
[----:B------:R-:W-:-:S05]  /*1a10*/  @!P1 MOV R27, 0x2 ;  /* 0x00000002001b9802 */ /* 0x000fca0000000f00 */
[----:B------:R-:W-:-:S04]  /*1a20*/  @!P1 IMAD.WIDE R18, R24, R27, c[0x0][0x160] ;  /* 0x0000580018129625 */ /* 0x000fc800078e021b */
[----:B------:R-:W-:Y:S02]  /*1a30*/  @!P2 IMAD.MOV.U32 R20, RZ, RZ, 0x2 ;  /* 0x00000002ff14a424 */ /* 0x000fe400078e00ff */
[----:B------:R-:W-:Y:S01]  /*1a40*/  @!P3 IMAD.MOV.U32 R21, RZ, RZ, 0x2 ;  /* 0x00000002ff15b424 */ /* 0x000fe200078e00ff */
[----:B------:R-:W2:Y:S01]  /*1a50*/  @!P1 LDG.E.U16.CONSTANT R18, [R18.64] ;  /* 0x0000000812129981 */ /* 0x000ea2000c1e9500 */
[----:B------:R-:W-:-:S04]  /*1a60*/  @!P1 IMAD.WIDE R12, R24, R27, c[0x0][0x168] ;  /* 0x00005a00180c9625 */ /* 0x000fc800078e021b */
[CC--:B------:R-:W-:Y:S02]  /*1a70*/  @!P2 IMAD.WIDE R8, R23.reuse, R20.reuse, c[0x0][0x160] ;  /* 0x000058001708a625 */ /* 0x0c0fe400078e0214 */
[----:B------:R-:W3:Y:S02]  /*1a80*/  @!P1 LDG.E.U16.CONSTANT R12, [R12.64] ;  /* 0x000000080c0c9981 */ /* 0x000ee4000c1e9500 */
[----:B------:R-:W-:Y:S02]  /*1a90*/  @!P2 IMAD.WIDE R10, R23, R20, c[0x0][0x168] ;  /* 0x00005a00170aa625 */ /* 0x000fe400078e0214 */
[----:B------:R-:W4:Y:S02]  /*1aa0*/  @!P2 LDG.E.U16.CONSTANT R8, [R8.64] ;  /* 0x000000080808a981 */ /* 0x000f24000c1e9500 */
[CC--:B------:R-:W-:Y:S02]  /*1ab0*/  @!P3 IMAD.WIDE R14, R2.reuse, R21.reuse, c[0x0][0x160] ;  /* 0x00005800020eb625 */ /* 0x0c0fe400078e0215 */
[----:B------:R-:W5:Y:S02]  /*1ac0*/  @!P2 LDG.E.U16.CONSTANT R10, [R10.64] ;  /* 0x000000080a0aa981 */ /* 0x000f64000c1e9500 */
[----:B------:R-:W-:-:S02]  /*1ad0*/  @!P3 IMAD.WIDE R16, R2, R21, c[0x0][0x168] ;  /* 0x00005a000210b625 */ /* 0x000fc400078e0215 */
[----:B------:R-:W5:Y:S04]  /*1ae0*/  @!P3 LDG.E.U16.CONSTANT R14, [R14.64] ;  /* 0x000000080e0eb981 */ /* 0x000f68000c1e9500 */
[----:B------:R-:W5:Y:S01]  /*1af0*/  @!P3 LDG.E.U16.CONSTANT R16, [R16.64] ;  /* 0x000000081010b981 */ /* 0x000f62000c1e9500 */
[----:B------:R-:W-:-:S05]  /*1b00*/  IMAD.IADD R0, R0, 0x1, R25 ;  /* 0x0000000100007824 */ /* 0x000fca00078e0219 */
[----:B------:R-:W-:Y:S01]  /*1b10*/  ISETP.GE.OR P0, PT, R0, c[0x0][0x1b0], P0 ;  /* 0x00006c0000007a0c */ /* 0x000fe20000706670 */
[----:B------:R-:W-:Y:S01]  /*1b20*/  @!P1 IMAD.WIDE R24, R24, R27, c[0x0][0x1a0] ;  /* 0x0000680018189625 */ /* 0x000fe200078e021b */
[----:B--2---:R-:W-:Y:S02]  /*1b30*/  @!P1 HADD2.F32 R29, -RZ, R18.H0_H0 ;  /* 0x20000012ff1d9230 */ /* 0x004fe40000004100 */
[----:B---3--:R-:W-:Y:S02]  /*1b40*/  @!P1 HADD2.F32 R18, -RZ, R12.H0_H0 ;  /* 0x2000000cff129230 */ /* 0x008fe40000004100 */
[----:B----4-:R-:W-:Y:S02]  /*1b50*/  @!P2 HADD2.F32 R19, -RZ, R8.H0_H0 ;  /* 0x20000008ff13a230 */ /* 0x010fe40000004100 */
[----:B-----5:R-:W-:Y:S01]  /*1b60*/  @!P2 HADD2.F32 R22, -RZ, R10.H0_H0 ;  /* 0x2000000aff16a230 */ /* 0x020fe20000004100 */
[C---:B------:R-:W-:Y:S01]  /*1b70*/  @!P1 FADD.FTZ R12, -R6.reuse, R29 ;  /* 0x0000001d060c9221 */ /* 0x040fe20000010100 */
[----:B------:R-:W-:Y:S01]  /*1b80*/  @!P3 HADD2.F32 R13, -RZ, R14.H0_H0 ;  /* 0x2000000eff0db230 */ /* 0x000fe20000004100 */
[----:B------:R-:W-:Y:S01]  /*1b90*/  @!P1 FADD.FTZ R18, -R3, R18 ;  /* 0x0000001203129221 */ /* 0x000fe20000010100 */
[----:B------:R-:W-:Y:S01]  /*1ba0*/  @!P3 HADD2.F32 R26, -RZ, R16.H0_H0 ;  /* 0x20000010ff1ab230 */ /* 0x000fe20000004100 */
[----:B------:R-:W-:-:S02]  /*1bb0*/  @!P2 FADD.FTZ R8, -R6, R19 ;  /* 0x000000130608a221 */ /* 0x000fc40000010100 */
[C---:B------:R-:W-:Y:S02]  /*1bc0*/  @!P2 FADD.FTZ R22, -R3.reuse, R22 ;  /* 0x000000160316a221 */ /* 0x040fe40000010100 */
[----:B------:R-:W-:Y:S02]  /*1bd0*/  @!P3 FADD.FTZ R10, -R6, R13 ;  /* 0x0000000d060ab221 */ /* 0x000fe40000010100 */
[----:B------:R-:W-:Y:S02]  /*1be0*/  @!P3 FADD.FTZ R26, -R3, R26 ;  /* 0x0000001a031ab221 */ /* 0x000fe40000010100 */
[C---:B------:R-:W-:Y:S02]  /*1bf0*/  @!P1 FFMA.FTZ R9, -R5.reuse, R18, R12 ;  /* 0x0000001205099223 */ /* 0x040fe4000001010c */
[C---:B------:R-:W-:Y:S02]  /*1c00*/  @!P2 FFMA.FTZ R11, -R5.reuse, R22, R8 ;  /* 0x00000016050ba223 */ /* 0x040fe40000010108 */
[----:B------:R-:W-:-:S02]  /*1c10*/  @!P3 FFMA.FTZ R13, -R5, R26, R10 ;  /* 0x0000001a050db223 */ /* 0x000fc4000001010a */
[C---:B------:R-:W-:Y:S02]  /*1c20*/  @!P1 FMUL.FTZ R9, R4.reuse, R9 ;  /* 0x0000000904099220 */ /* 0x040fe40000410000 */
[C---:B------:R-:W-:Y:S02]  /*1c30*/  @!P2 FMUL.FTZ R11, R4.reuse, R11 ;  /* 0x0000000b040ba220 */ /* 0x040fe40000410000 */
[----:B------:R-:W-:Y:S01]  /*1c40*/  @!P3 FMUL.FTZ R13, R4, R13 ;  /* 0x0000000d040db220 */ /* 0x000fe20000410000 */
[----:B------:R-:W-:Y:S01]  /*1c50*/  @!P1 F2FP.PACK_AB R0, RZ, R9 ;  /* 0x00000009ff00923e */ /* 0x000fe200000000ff */
[----:B------:R-:W-:Y:S01]  /*1c60*/  @!P2 IMAD.WIDE R8, R23, R20, c[0x0][0x1a0] ;  /* 0x000068001708a625 */ /* 0x000fe200078e0214 */
[----:B------:R-:W-:Y:S02]  /*1c70*/  @!P2 F2FP.PACK_AB R12, RZ, R11 ;  /* 0x0000000bff0ca23e */ /* 0x000fe400000000ff */
[----:B------:R-:W-:Y:S01]  /*1c80*/  @!P3 F2FP.PACK_AB R13, RZ, R13 ;  /* 0x0000000dff0db23e */ /* 0x000fe200000000ff */
[C---:B------:R-:W-:Y:S01]  /*1c90*/  @!P3 IMAD.WIDE R10, R2.reuse, R21, c[0x0][0x1a0] ;  /* 0x00006800020ab625 */ /* 0x040fe200078e0215 */
[----:B------:R0:W-:Y:S04]  /*1ca0*/  @!P1 STG.E.U16 [R24.64], R0 ;  /* 0x0000000018009986 */ /* 0x0001e8000c101508 */
[----:B------:R0:W-:Y:S01]  /*1cb0*/  @!P2 STG.E.U16 [R8.64], R12 ;  /* 0x0000000c0800a986 */ /* 0x0001e2000c101508 */
[----:B------:R-:W-:-:S03]  /*1cc0*/  IADD3 R2, R2, R7, RZ ;  /* 0x0000000702027210 */ /* 0x000fc60007ffe0ff */
[----:B------:R0:W-:Y:S01]  /*1cd0*/  @!P3 STG.E.U16 [R10.64], R13 ;  /* 0x0000000d0a00b986 */ /* 0x0001e2000c101508 */
[----:B------:R-:W-:Y:S05]  /*1ce0*/  @P0 EXIT ;  /* 0x000000000000094d */ /* 0x000fea0003800000 */
[----:B0-----:R-:W-:-:S04]  /*1cf0*/  IMAD.MOV.U32 R13, RZ, RZ, 0x2 ;  /* 0x00000002ff0d7424 */ /* 0x001fc800078e00ff */
[----:B------:R-:W-:-:S04]  /*1d00*/  IMAD.WIDE R8, R2, R13, c[0x0][0x160] ;  /* 0x0000580002087625 */ /* 0x000fc800078e020d */
[----:B------:R-:W-:Y:S02]  /*1d10*/  IMAD.WIDE R10, R2, R13, c[0x0][0x168] ;  /* 0x00005a00020a7625 */ /* 0x000fe400078e020d */
[----:B------:R-:W2:Y:S04]  /*1d20*/  LDG.E.U16.CONSTANT R8, [R8.64] ;  /* 0x0000000808087981 */ /* 0x000ea8000c1e9500 */
[----:B------:R-:W3:Y:S01]  /*1d30*/  LDG.E.U16.CONSTANT R10, [R10.64] ;  /* 0x000000080a0a7981 */ /* 0x000ee2000c1e9500 */
[----:B--2---:R-:W-:Y:S02]  /*1d40*/  HADD2.F32 R7, -RZ, R8.H0_H0 ;  /* 0x20000008ff077230 */ /* 0x004fe40000004100 */
[----:B---3--:R-:W-:-:S03]  /*1d50*/  HADD2.F32 R0, -RZ, R10.H0_H0 ;  /* 0x2000000aff007230 */ /* 0x008fc60000004100 */
[----:B------:R-:W-:Y:S02]  /*1d60*/  FADD.FTZ R6, -R6, R7 ;  /* 0x0000000706067221 */ /* 0x000fe40000010100 */
[----:B------:R-:W-:Y:S02]  /*1d70*/  FADD.FTZ R0, -R3, R0 ;  /* 0x0000000003007221 */ /* 0x000fe40000010100 */
[----:B------:R-:W-:-:S04]  /*1d80*/  IMAD.WIDE R2, R2, R13, c[0x0][0x1a0] ;  /* 0x0000680002027625 */ /* 0x000fc800078e020d */
[----:B------:R-:W-:-:S04]  /*1d90*/  FFMA.FTZ R5, -R5, R0, R6 ;  /* 0x0000000005057223 */ /* 0x000fc80000010106 */
[----:B------:R-:W-:-:S05]  /*1da0*/  FMUL.FTZ R5, R4, R5 ;  /* 0x0000000504057220 */ /* 0x000fca0000410000 */
[----:B------:R-:W-:-:S05]  /*1db0*/  F2FP.PACK_AB R5, RZ, R5 ;  /* 0x00000005ff05723e */ /* 0x000fca00000000ff */
[----:B------:R-:W-:Y:S01]  /*1dc0*/  STG.E.U16 [R2.64], R5 ;  /* 0x0000000502007986 */ /* 0x000fe2000c101508 */
[----:B------:R-:W-:Y:S05]  /*1dd0*/  EXIT ;  /* 0x000000000000794d */ /* 0x000fea0003800000 */
.L_x_118:
        /* <DEDUP_REMOVED lines=10> */
.L_x_679:


//--------------------- .text._Z32batchnorm_backward_c_last_kernelIN3c104HalfEffLi4EEvPKT_S4_PKT0_S7_PKT1_S7_S7_PKiPS2_lii --------------------------
	.section	.text._Z32batchnorm_backward_c_last_kernelIN3c104HalfEffLi4EEvPKT_S4_PKT0_S7_PKT1_S7_S7_PKiPS2_lii,"ax",@progbits
	.sectioninfo	@"SHI_REGISTERS=32"
	.align	128
        .global         _Z32batchnorm_backward_c_last_kernelIN3c104HalfEffLi4EEvPKT_S4_PKT0_S7_PKT1_S7_S7_PKiPS2_lii
        .type           _Z32batchnorm_backward_c_last_kernelIN3c104HalfEffLi4EEvPKT_S4_PKT0_S7_PKT1_S7_S7_PKiPS2_lii,@function
        .size           _Z32batchnorm_backward_c_last_kernelIN3c104HalfEffLi4EEvPKT_S4_PKT0_S7_PKT1_S7_S7_PKiPS2_lii,(.L_x_680 - _Z32batchnorm_backward_c_last_kernelIN3c104HalfEffLi4EEvPKT_S4_PKT0_S7_PKT1_S7_S7_PKiPS2_lii)
        .other          _Z32batchnorm_backward_c_last_kernelIN3c104HalfEffLi4EEvPKT_S4_PKT0_S7_PKT1_S7_S7_PKiPS2_lii,@"STO_CUDA_ENTRY STV_DEFAULT"
_Z32batchnorm_backward_c_last_kernelIN3c104HalfEffLi4EEvPKT_S4_PKT0_S7_PKT1_S7_S7_PKiPS2_lii:
.text._Z32batchnorm_backward_c_last_kernelIN3c104HalfEffLi4EEvPKT_S4_PKT0_S7_PKT1_S7_S7_PKiPS2_lii:
        /* <DEDUP_REMOVED lines=31> */
.L_x_123:
        /* <DEDUP_REMOVED lines=57> */
.L_x_122:
        /* <DEDUP_REMOVED lines=36> */
.L_x_124:
[----:B------:R-:W-:-:S04]  /*07c0*/  ISETP.NE.U32.AND P1, PT, R0, RZ, PT ;  /* 0x000000ff0000720c */ /* 0x000fc80003f25070 */
[----:B------:R-:W-:-:S13]  /*07d0*/  ISETP.NE.OR.EX P0, PT, R7, RZ, P0, P1 ;  /* 0x000000ff0700720c */ /* 0x000fda0000705710 */
[----:B------:R-:W-:Y:S05]  /*07e0*/  @!P0 BRA `(.L_x_120) ;  /* 0x0000015000008947 */ /* 0x000fea0003800000 */
.L_x_121:
        /* <DEDUP_REMOVED lines=21> */
.L_x_120:
        /* <DEDUP_REMOVED lines=8> */
.L_x_126:
        /* <DEDUP_REMOVED lines=12> */
.L_x_125:
[----:B------:R0:W1:Y:S02]  /*0a80*/  I2F.S64 R10, R4 ;  /* 0x00000004000a7312 */ /* 0x0000640000301400 */
.L_x_119:
        /* <DEDUP_REMOVED lines=25> */
[----:B------:R-:W-:Y:S02]  /*0c20*/  IMAD R4, R15, R4, R8 ;  /* 0x000000040f047224 */ /* 0x000fe400078e0208 */
[----:B------:R-:W-:-:S03]  /*0c30*/  IMAD.MOV.U32 R9, RZ, RZ, 0x4 ;  /* 0x00000004ff097424 */ /* 0x000fc600078e00ff */
[----:B------:R-:W-:-:S13]  /*0c40*/  ISETP.GT.U32.AND P3, PT, R7, R4, PT ;  /* 0x000000040700720c */ /* 0x000fda0003f64070 */
[----:B------:R-:W-:Y:S01]  /*0c50*/  @!P3 IMAD.IADD R4, R4, 0x1, -R7 ;  /* 0x000000010404b824 */ /* 0x000fe200078e0a07 */
[----:B------:R-:W-:Y:S01]  /*0c60*/  @!P3 IADD3 R15, R15, 0x1, RZ ;  /* 0x000000010f0fb810 */ /* 0x000fe20007ffe0ff */
[----:B------:R-:W-:Y:S01]  /*0c70*/  IMAD.MOV.U32 R19, RZ, RZ, 0x3f800000 ;  /* 0x3f800000ff137424 */ /* 0x000fe200078e00ff */
[----:B------:R-:W-:Y:S01]  /*0c80*/  ISETP.NE.AND P3, PT, R3, RZ, PT ;  /* 0x000000ff0300720c */ /* 0x000fe20003f65270 */
[----:B0-----:R-:W-:Y:S01]  /*0c90*/  IMAD R2, R5, c[0x0][0x0], R6 ;  /* 0x0000000005027a24 */ /* 0x001fe200078e0206 */
[----:B------:R-:W-:-:S03]  /*0ca0*/  ISETP.GE.U32.AND P1, PT, R4, R7, PT ;  /* 0x000000070400720c */ /* 0x000fc60003f26070 */
[----:B------:R-:W-:Y:S01]  /*0cb0*/  IMAD.WIDE R6, R2, R9, c[0x0][0x178] ;  /* 0x00005e0002067625 */ /* 0x000fe200078e0209 */
[----:B------:R-:W-:-:S04]  /*0cc0*/  SHF.R.S32.HI R5, RZ, 0x1f, R2 ;  /* 0x0000001fff057819 */ /* 0x000fc80000011402 */
[----:B------:R0:W5:Y:S05]  /*0cd0*/  LDG.E.CONSTANT R14, [R6.64] ;  /* 0x00000008060e7981 */ /* 0x00016a000c1e9900 */
[----:B------:R-:W-:Y:S02]  /*0ce0*/  @P1 IADD3 R15, R15, 0x1, RZ ;  /* 0x000000010f0f1810 */ /* 0x000fe40007ffe0ff */
[C---:B------:R-:W-:Y:S02]  /*0cf0*/  @P0 LEA R12, P1, R2.reuse, c[0x0][0x180], 0x2 ;  /* 0x00006000020c0a11 */ /* 0x040fe400078210ff */
[----:B------:R-:W-:Y:S02]  /*0d00*/  @!P2 IADD3 R15, -R15, RZ, RZ ;  /* 0x000000ff0f0fa210 */ /* 0x000fe40007ffe1ff */
[----:B------:R-:W-:-:S02]  /*0d10*/  LEA R16, P2, R2, c[0x0][0x190], 0x2 ;  /* 0x0000640002107a11 */ /* 0x000fc400078410ff */
[C-C-:B------:R-:W-:Y:S02]  /*0d20*/  @P0 LEA.HI.X R13, R2.reuse, c[0x0][0x184], R5.reuse, 0x2, P1 ;  /* 0x00006100020d0a11 */ /* 0x140fe400008f1405 */
[C---:B------:R-:W-:Y:S01]  /*0d30*/  LEA.HI.X R17, R2.reuse, c[0x0][0x194], R5, 0x2, P2 ;  /* 0x0000650002117a11 */ /* 0x040fe200010f1405 */
[----:B------:R-:W-:Y:S01]  /*0d40*/  IMAD.WIDE R4, R2, R9, c[0x0][0x188] ;  /* 0x0000620002047625 */ /* 0x000fe200078e0209 */
[----:B------:R-:W-:Y:S01]  /*0d50*/  @!P3 LOP3.LUT R15, RZ, R3, RZ, 0x33, !PT ;  /* 0x00000003ff0fb212 */ /* 0x000fe200078e33ff */
[----:B------:R0:W5:Y:S04]  /*0d60*/  @P0 LDG.E.CONSTANT R19, [R12.64] ;  /* 0x000000080c130981 */ /* 0x000168000c1e9900 */
[----:B------:R0:W5:Y:S04]  /*0d70*/  LDG.E.CONSTANT R16, [R16.64] ;  /* 0x0000000810107981 */ /* 0x000168000c1e9900 */
[----:B------:R0:W5:Y:S01]  /*0d80*/  LDG.E.CONSTANT R8, [R4.64] ;  /* 0x0000000804087981 */ /* 0x000162000c1e9900 */
[----:B------:R-:W-:-:S13]  /*0d90*/  ISETP.GE.AND P1, PT, R15, RZ, PT ;  /* 0x000000ff0f00720c */ /* 0x000fda0003f26270 */
[----:B------:R-:W-:Y:S05]  /*0da0*/  @!P1 EXIT ;  /* 0x000000000000994d */ /* 0x000fea0003800000 */
[----:B0-----:R-:W0:Y:S01]  /*0db0*/  S2R R12, SR_CTAID.Y ;  /* 0x00000000000c7919 */ /* 0x001e220000002600 */
[----:B------:R-:W-:-:S03]  /*0dc0*/  IMAD.WIDE R6, R2, R9, c[0x0][0x170] ;  /* 0x00005c0002067625 */ /* 0x000fc600078e0209 */
[----:B------:R-:W0:Y:S01]  /*0dd0*/  S2R R11, SR_TID.Y ;  /* 0x00000000000b7919 */ /* 0x000e220000002200 */
[----:B-1----:R-:W1:Y:S01]  /*0de0*/  MUFU.RCP R10, R10 ;  /* 0x0000000a000a7308 */ /* 0x002e620000001000 */
[C---:B------:R-:W-:Y:S01]  /*0df0*/  ISETP.NE.AND P0, PT, R15.reuse, RZ, PT ;  /* 0x000000ff0f00720c */ /* 0x040fe20003f05270 */
[C---:B-----5:R-:W-:Y:S01]  /*0e00*/  FMUL.FTZ R5, R14.reuse, R14 ;  /* 0x0000000e0e057220 */ /* 0x060fe20000410000 */
[----:B------:R2:W5:Y:S01]  /*0e10*/  LDG.E.CONSTANT R3, [R6.64] ;  /* 0x0000000806037981 */ /* 0x000562000c1e9900 */
[----:B------:R-:W-:Y:S01]  /*0e20*/  FMUL.FTZ R4, R14, R19 ;  /* 0x000000130e047220 */ /* 0x000fe20000410000 */
[----:B------:R-:W-:Y:S01]  /*0e30*/  IADD3 R14, R15, 0x1, RZ ;  /* 0x000000010f0e7810 */ /* 0x000fe20007ffe0ff */
[----:B------:R-:W-:Y:S02]  /*0e40*/  FMUL.FTZ R5, R16, R5 ;  /* 0x0000000510057220 */ /* 0x000fe40000410000 */
[----:B--2---:R-:W-:Y:S02]  /*0e50*/  IMAD R7, R0, c[0x0][0x1b4], RZ ;  /* 0x00006d0000077a24 */ /* 0x004fe400078e02ff */
[-C--:B-1----:R-:W-:Y:S01]  /*0e60*/  FMUL.FTZ R6, R8, R10.reuse ;  /* 0x0000000a08067220 */ /* 0x082fe20000410000 */
[----:B------:R-:W-:Y:S01]  /*0e70*/  LOP3.LUT R8, R14, 0x1, RZ, 0xc0, !PT ;  /* 0x000000010e087812 */ /* 0x000fe200078ec0ff */
[----:B------:R-:W-:-:S02]  /*0e80*/  FMUL.FTZ R5, R5, R10 ;  /* 0x0000000a05057220 */ /* 0x000fc40000410000 */
[----:B0-----:R-:W-:-:S04]  /*0e90*/  IMAD R13, R12, c[0x0][0x4], R11 ;  /* 0x000001000c0d7a24 */ /* 0x001fc800078e020b */
[----:B------:R-:W-:Y:S01]  /*0ea0*/  IMAD R24, R13, c[0x0][0x1b4], R2 ;  /* 0x00006d000d187a24 */ /* 0x000fe200078e0202 */
[----:B------:R-:W-:Y:S05]  /*0eb0*/  @!P0 BRA `(.L_x_127) ;  /* 0x00000aa000008947 */ /* 0x000fea0003800000 */
[----:B------:R-:W-:Y:S01]  /*0ec0*/  IMAD.MOV.U32 R17, RZ, RZ, c[0x0][0x10] ;  /* 0x00000400ff117624 */ /* 0x000fe200078e00ff */
        /* <DEDUP_REMOVED lines=24> */
.L_x_128:
        /* <DEDUP_REMOVED lines=12> */
[----:B------:R-:W4:Y:S01]  /*1110*/  @!P4 LDG.E.U16.CONSTANT R29, [R16.64] ;  /* 0x00000008101dc981 */ /* 0x000f22000c1e9500 */
[----:B------:R-:W-:-:S05]  /*1120*/  IMAD.IADD R27, R0, 0x1, R27 ;  /* 0x00000001001b7824 */ /* 0x000fca00078e021b */
[----:B------:R-:W-:Y:S02]  /*1130*/  ISETP.GE.OR P1, PT, R27, c[0x0][0x1b0], P0 ;  /* 0x00006c001b007a0c */ /* 0x000fe40000726670 */
[----:B------:R-:W-:-:S04]  /*1140*/  IADD3 R27, R0, R27, RZ ;  /* 0x0000001b001b7210 */ /* 0x000fc80007ffe0ff */
[----:B------:R-:W-:Y:S01]  /*1150*/  ISETP.GE.OR P2, PT, R27, c[0x0][0x1b0], P0 ;  /* 0x00006c001b007a0c */ /* 0x000fe20000746670 */
[----:B--2---:R-:W-:Y:S02]  /*1160*/  @!P3 HADD2.F32 R22, -RZ, R22.H0_H0 ;  /* 0x20000016ff16b230 */ /* 0x004fe40000004100 */
[----:B---3--:R-:W-:-:S03]  /*1170*/  @!P3 HADD2.F32 R18, -RZ, R18.H0_H0 ;  /* 0x20000012ff12b230 */ /* 0x008fc60000004100 */
[C---:B------:R-:W-:Y:S02]  /*1180*/  @!P3 FADD.FTZ R22, -R6.reuse, R22 ;  /* 0x000000160616b221 */ /* 0x040fe40000010100 */
[----:B-----5:R-:W-:Y:S01]  /*1190*/  @!P3 FADD.FTZ R18, -R3, R18 ;  /* 0x000000120312b221 */ /* 0x020fe20000010100 */
[----:B----4-:R-:W-:Y:S02]  /*11a0*/  @!P4 HADD2.F32 R20, -RZ, R20.H0_H0 ;  /* 0x20000014ff14c230 */ /* 0x010fe40000004100 */
[----:B------:R-:W-:Y:S01]  /*11b0*/  @!P4 HADD2.F32 R17, -RZ, R29.H0_H0 ;  /* 0x2000001dff11c230 */ /* 0x000fe20000004100 */
        /* <DEDUP_REMOVED lines=23> */
[----:B------:R-:W4:Y:S01]  /*1330*/  @!P2 LDG.E.U16.CONSTANT R22, [R22.64] ;  /* 0x000000081616a981 */ /* 0x000f22000c1e9500 */
        /* <DEDUP_REMOVED lines=9> */
[----:B----4-:R-:W-:Y:S02]  /*13d0*/  @!P2 HADD2.F32 R19, -RZ, R22.H0_H0 ;  /* 0x20000016ff13a230 */ /* 0x010fe40000004100 */
[----:B------:R-:W-:-:S03]  /*13e0*/  @!P2 HADD2.F32 R22, -RZ, R20.H0_H0 ;  /* 0x20000014ff16a230 */ /* 0x000fc60000004100 */
        /* <DEDUP_REMOVED lines=20> */
[----:B------:R-:W4:Y:S01]  /*1530*/  @!P4 LDG.E.U16.CONSTANT R16, [R16.64] ;  /* 0x000000081010c981 */ /* 0x000f22000c1e9500 */
        /* <DEDUP_REMOVED lines=8> */
[----:B------:R-:W-:-:S03]  /*15c0*/  @!P4 HADD2.F32 R19, -RZ, R16.H0_H0 ;  /* 0x20000010ff13c230 */ /* 0x000fc60000004100 */
        /* <DEDUP_REMOVED lines=57> */
.L_x_127:
[----:B------:R-:W-:-:S13]  /*1960*/  ISETP.NE.AND P0, PT, R8, RZ, PT ;  /* 0x000000ff0800720c */ /* 0x000fda0003f05270 */
        /* <DEDUP_REMOVED lines=20> */
[----:B------:R-:W4:Y:S02]  /*1ab0*/  @!P2 LDG.E.U16.CONSTANT R10, [R10.64] ;  /* 0x000000080a0aa981 */ /* 0x000f24000c1e9500 */
[----:B------:R-:W-:-:S02]  /*1ac0*/  @!P3 IMAD.WIDE R16, R2, R21, c[0x0][0x168] ;  /* 0x00005a000210b625 */ /* 0x000fc400078e0215 */
[----:B------:R-:W4:Y:S04]  /*1ad0*/  @!P3 LDG.E.U16.CONSTANT R14, [R14.64] ;  /* 0x000000080e0eb981 */ /* 0x000f28000c1e9500 */
[----:B------:R-:W4:Y:S01]  /*1ae0*/  @!P3 LDG.E.U16.CONSTANT R16, [R16.64] ;  /* 0x000000081010b981 */ /* 0x000f22000c1e9500 */
[----:B------:R-:W-:-:S05]  /*1af0*/  IMAD.IADD R0, R0, 0x1, R25 ;  /* 0x0000000100007824 */ /* 0x000fca00078e0219 */
[----:B------:R-:W-:Y:S01]  /*1b00*/  ISETP.GE.OR P0, PT, R0, c[0x0][0x1b0], P0 ;  /* 0x00006c0000007a0c */ /* 0x000fe20000706670 */
[----:B------:R-:W-:Y:S01]  /*1b10*/  @!P1 IMAD.WIDE R24, R24, R27, c[0x0][0x1a0] ;  /* 0x0000680018189625 */ /* 0x000fe200078e021b */
[----:B--2---:R-:W-:Y:S02]  /*1b20*/  @!P1 HADD2.F32 R29, -RZ, R18.H0_H0 ;  /* 0x20000012ff1d9230 */ /* 0x004fe40000004100 */
[----:B---3--:R-:W-:Y:S02]  /*1b30*/  @!P1 HADD2.F32 R18, -RZ, R12.H0_H0 ;  /* 0x2000000cff129230 */ /* 0x008fe40000004100 */
[----:B----4-:R-:W-:Y:S02]  /*1b40*/  @!P2 HADD2.F32 R19, -RZ, R8.H0_H0 ;  /* 0x20000008ff13a230 */ /* 0x010fe40000004100 */
[----:B------:R-:W-:Y:S01]  /*1b50*/  @!P2 HADD2.F32 R22, -RZ, R10.H0_H0 ;  /* 0x2000000aff16a230 */ /* 0x000fe20000004100 */
[C---:B------:R-:W-:Y:S01]  /*1b60*/  @!P1 FADD.FTZ R12, -R6.reuse, R29 ;  /* 0x0000001d060c9221 */ /* 0x040fe20000010100 */
[----:B------:R-:W-:Y:S01]  /*1b70*/  @!P3 HADD2.F32 R13, -RZ, R14.H0_H0 ;  /* 0x2000000eff0db230 */ /* 0x000fe20000004100 */
[----:B-----5:R-:W-:Y:S01]  /*1b80*/  @!P1 FADD.FTZ R18, -R3, R18 ;  /* 0x0000001203129221 */ /* 0x020fe20000010100 */
        /* <DEDUP_REMOVED lines=36> */
.L_x_129:
        /* <DEDUP_REMOVED lines=11> */
.L_x_680:


//--------------------- .text._Z32batchnorm_backward_c_last_kernelIfffLi4EEvPKT_S2_PKT0_S5_PKT1_S5_S5_PKiPS0_lii --------------------------
	.section	.text._Z32batchnorm_backward_c_last_kernelIfffLi4EEvPKT_S2_PKT0_S5_PKT1_S5_S5_PKiPS0_lii,"ax",@progbits
	.sectioninfo	@"SHI_REGISTERS=32"
	.align	128
        .global         _Z32batchnorm_backward_c_last_kernelIfffLi4EEvPKT_S2_PKT0_S5_PKT1_S5_S5_PKiPS0_lii
        .type           _Z32batchnorm_backward_c_last_kernelIfffLi4EEvPKT_S2_PKT0_S5_PKT1_S5_S5_PKiPS0_lii,@function
        .size           _Z32batchnorm_backward_c_last_kernelIfffLi4EEvPKT_S2_PKT0_S5_PKT1_S5_S5_PKiPS0_lii,(.L_x_681 - _Z32batchnorm_backward_c_last_kernelIfffLi4EEvPKT_S2_PKT0_S5_PKT1_S5_S5_PKiPS0_lii)
        .other          _Z32batchnorm_backward_c_last_kernelIfffLi4EEvPKT_S2_PKT0_S5_PKT1_S5_S5_PKiPS0_lii,@"STO_CUDA_ENTRY STV_DEFAULT"
_Z32batchnorm_backward_c_last_kernelIfffLi4EEvPKT_S2_PKT0_S5_PKT1_S5_S5_PKiPS0_lii:
.text._Z32batchnorm_backward_c_last_kernelIfffLi4EEvPKT_S2_PKT0_S5_PKT1_S5_S5_PKiPS0_lii:
[----:B------:R-:W-:Y:S02]  /*0000*/  IMAD.MOV.U32 R1, RZ, RZ, c[0x0][0x28] ;  /* 0x00000a00ff017624 */ /* 0x000fe400078e00ff */
[----:B------:R-:W-:Y:S01]  /*0010*/  IMAD.MOV.U32 R6, RZ, RZ, c[0x0][0x1a8] ;  /* 0x00006a00ff067624 */ /* 0x000fe200078e00ff */
[----:B------:R-:W-:Y:S01]  /*0020*/  MOV R0, c[0x0][0x1ac] ;  /* 0x00006b0000007a02 */ /* 0x000fe20000000f00 */
[----:B------:R-:W-:Y:S01]  /*0030*/  ULDC.64 UR8, c[0x0][0x118] ;  /* 0x0000460000087ab9 */ /* 0x000fe20000000a00 */
[----:B------:R-:W-:Y:S02]  /*0040*/  IMAD.MOV.U32 R10, RZ, RZ, RZ ;  /* 0x000000ffff0a7224 */ /* 0x000fe400078e00ff */
        /* <DEDUP_REMOVED lines=14> */
[----:B------:R-:W-:Y:S01]  /*0130*/  MOV R2, c[0x0][0x198] ;  /* 0x0000660000027a02 */ /* 0x000fe20000000f00 */
[----:B------:R-:W-:Y:S02]  /*0140*/  IMAD.MOV.U32 R3, RZ, RZ, c[0x0][0x19c] ;  /* 0x00006700ff037624 */ /* 0x000fe400078e00ff */
[----:B------:R-:W-:-:S05]  /*0150*/  IMAD.X R7, RZ, RZ, ~c[0x0][0x1ac], P0 ;  /* 0x80006b00ff077624 */ /* 0x000fca00000e06ff */
[----:B------:R-:W-:-:S13]  /*0160*/  ISETP.GE.AND P0, PT, R7, RZ, PT ;  /* 0x000000ff0700720c */ /* 0x000fda0003f06270 */
[----:B------:R-:W-:Y:S05]  /*0170*/  @P0 BRA `(.L_x_132) ;  /* 0x0000067000000947 */ /* 0x000fea0003800000 */
[----:B------:R-:W-:-:S04]  /*0180*/  IADD3 R8, P0, RZ, -R0, RZ ;  /* 0x80000000ff087210 */ /* 0x000fc80007f1e0ff */
[----:B------:R-:W-:Y:S01]  /*0190*/  ISETP.GT.U32.AND P1, PT, R8, 0xc, PT ;  /* 0x0000000c0800780c */ /* 0x000fe20003f24070 */
[----:B------:R-:W-:Y:S01]  /*01a0*/  IMAD.X R8, RZ, RZ, ~R7, P0 ;  /* 0x000000ffff087224 */ /* 0x000fe200000e0e07 */
[----:B------:R-:W-:-:S04]  /*01b0*/  PLOP3.LUT P0, PT, PT, PT, PT, 0x80, 0x0 ;  /* 0x000000000000781c */ /* 0x000fc80003f0f070 */
[----:B------:R-:W-:-:S13]  /*01c0*/  ISETP.GT.AND.EX P1, PT, R8, RZ, PT, P1 ;  /* 0x000000ff0800720c */ /* 0x000fda0003f24310 */
[----:B------:R-:W-:Y:S05]  /*01d0*/  @!P1 BRA `(.L_x_133) ;  /* 0x000003a000009947 */ /* 0x000fea0003800000 */
[----:B------:R-:W-:Y:S02]  /*01e0*/  PLOP3.LUT P0, PT, PT, PT, PT, 0x8, 0x0 ;  /* 0x000000000000781c */ /* 0x000fe40003f0e170 */
.L_x_134:
        /* <DEDUP_REMOVED lines=44> */
[----:B------:R-:W-:Y:S02]  /*04b0*/  IADD3.X R7, RZ, R7, RZ, P1, !PT ;  /* 0x00000007ff077210 */ /* 0x000fe40000ffe4ff */
[----:B------:R-:W-:Y:S02]  /*04c0*/  ISETP.GE.U32.AND P1, PT, R0, -0xc, PT ;  /* 0xfffffff40000780c */ /* 0x000fe40003f26070 */
[----:B------:R-:W-:Y:S02]  /*04d0*/  SHF.R.S32.HI R12, RZ, 0x1f, R12 ;  /* 0x0000001fff0c7819 */ /* 0x000fe4000001140c */
[----:B------:R-:W-:-:S02]  /*04e0*/  ISETP.GE.AND.EX P1, PT, R7, -0x1, PT, P1 ;  /* 0xffffffff0700780c */ /* 0x000fc40003f26310 */
[----:B------:R-:W-:-:S04]  /*04f0*/  SHF.R.S32.HI R11, RZ, 0x1f, R11 ;  /* 0x0000001fff0b7819 */ /* 0x000fc8000001140b */
        /* <DEDUP_REMOVED lines=8> */
.L_x_133:
        /* <DEDUP_REMOVED lines=34> */
[----:B------:R-:W-:Y:S02]  /*07a0*/  IADD3.X R5, R2, R12, R5, P1, P2 ;  /* 0x0000000c02057210 */ /* 0x000fe40000fe4405 */
[----:B------:R-:W-:-:S02]  /*07b0*/  MOV R2, R8 ;  /* 0x0000000800027202 */ /* 0x000fc40000000f00 */
.L_x_135:
[----:B------:R-:W-:-:S04]  /*07c0*/  ISETP.NE.U32.AND P1, PT, R0, RZ, PT ;  /* 0x000000ff0000720c */ /* 0x000fc80003f25070 */
[----:B------:R-:W-:-:S13]  /*07d0*/  ISETP.NE.OR.EX P0, PT, R7, RZ, P0, P1 ;  /* 0x000000ff0700720c */ /* 0x000fda0000705710 */
[----:B------:R-:W-:Y:S05]  /*07e0*/  @!P0 BRA `(.L_x_131) ;  /* 0x0000015000008947 */ /* 0x000fea0003800000 */
.L_x_132:
[----:B------:R-:W2:Y:S04]  /*07f0*/  LDG.E.CONSTANT R9, [R2.64] ;  /* 0x0000000802097981 */ /* 0x000ea8000c1e9900 */
[----:B------:R-:W2:Y:S04]  /*0800*/  LDG.E.CONSTANT R8, [R2.64+0x4] ;  /* 0x0000040802087981 */ /* 0x000ea8000c1e9900 */
[----:B------:R-:W3:Y:S04]  /*0810*/  LDG.E.CONSTANT R11, [R2.64+0x8] ;  /* 0x00000808020b7981 */ /* 0x000ee8000c1e9900 */
[----:B------:R-:W3:Y:S01]  /*0820*/  LDG.E.CONSTANT R12, [R2.64+0xc] ;  /* 0x00000c08020c7981 */ /* 0x000ee2000c1e9900 */
[----:B------:R-:W-:Y:S01]  /*0830*/  IADD3 R0, P0, R0, 0x4, RZ ;  /* 0x0000000400007810 */ /* 0x000fe20007f1e0ff */
[----:B------:R-:W-:-:S04]  /*0840*/  UIADD3 UR4, UR4, 0x4, URZ ;  /* 0x0000000404047890 */ /* 0x000fc8000fffe03f */
[----:B------:R-:W-:Y:S01]  /*0850*/  IMAD.X R7, RZ, RZ, R7, P0 ;  /* 0x000000ffff077224 */ /* 0x000fe200000e0607 */
        /* <DEDUP_REMOVED lines=11> */
[----:B------:R-:W-:Y:S02]  /*0910*/  IADD3.X R5, R12, R5, R2, P2, P3 ;  /* 0x000000050c057210 */ /* 0x000fe400017e6402 */
[----:B------:R-:W-:Y:S01]  /*0920*/  MOV R2, R8 ;  /* 0x0000000800027202 */ /* 0x000fe20000000f00 */
[----:B------:R-:W-:Y:S05]  /*0930*/  @P0 BRA `(.L_x_132) ;  /* 0xfffffeb000000947 */ /* 0x000fea000383ffff */
.L_x_131:
        /* <DEDUP_REMOVED lines=8> */
.L_x_137:
[----:B------:R-:W-:Y:S01]  /*09c0*/  IMAD.U32 R2, RZ, RZ, UR4 ;  /* 0x00000004ff027e24 */ /* 0x000fe2000f8e00ff */
[----:B------:R-:W-:-:S05]  /*09d0*/  MOV R3, UR5 ;  /* 0x0000000500037c02 */ /* 0x000fca0008000f00 */
        /* <DEDUP_REMOVED lines=10> */
.L_x_136:
[----:B------:R0:W1:Y:S02]  /*0a80*/  I2F.S64 R10, R4 ;  /* 0x00000004000a7312 */ /* 0x0000640000301400 */
.L_x_130:
        /* <DEDUP_REMOVED lines=17> */
[----:B--2---:R-:W-:-:S02]  /*0ba0*/  IMAD.MOV.U32 R4, RZ, RZ, RZ ;  /* 0x000000ffff047224 */ /* 0x004fc400078e00ff */
[----:B---3--:R-:W-:-:S04]  /*0bb0*/  IMAD.MOV R8, RZ, RZ, -R5 ;  /* 0x000000ffff087224 */ /* 0x008fc800078e0a05 */
[----:B------:R-:W-:Y:S01]  /*0bc0*/  IMAD R9, R8, R7, RZ ;  /* 0x0000000708097224 */ /* 0x000fe200078e02ff */
[----:B------:R-:W-:-:S03]  /*0bd0*/  MOV R8, R11 ;  /* 0x0000000b00087202 */ /* 0x000fc60000000f00 */
[----:B------:R-:W-:-:S04]  /*0be0*/  IMAD.HI.U32 R5, R5, R9, R4 ;  /* 0x0000000905057227 */ /* 0x000fc800078e0004 */
[----:B------:R-:W-:Y:S02]  /*0bf0*/  IMAD.MOV R4, RZ, RZ, -R12 ;  /* 0x000000ffff047224 */ /* 0x000fe400078e0a0c */
[----:B------:R-:W-:Y:S02]  /*0c00*/  IMAD.HI.U32 R25, R5, R8, RZ ;  /* 0x0000000805197227 */ /* 0x000fe400078e00ff */
[----:B------:R-:W0:Y:S02]  /*0c10*/  S2R R5, SR_CTAID.X ;  /* 0x0000000000057919 */ /* 0x000e240000002500 */
[----:B------:R-:W-:Y:S01]  /*0c20*/  IMAD R4, R25, R4, R8 ;  /* 0x0000000419047224 */ /* 0x000fe200078e0208 */
[----:B------:R-:W-:Y:S01]  /*0c30*/  HFMA2.MMA R17, -RZ, RZ, 1.875, 0 ;  /* 0x3f800000ff117435 */ /* 0x000fe200000001ff */
[----:B------:R-:W-:-:S03]  /*0c40*/  IMAD.MOV.U32 R9, RZ, RZ, 0x4 ;  /* 0x00000004ff097424 */ /* 0x000fc600078e00ff */
[----:B------:R-:W-:-:S13]  /*0c50*/  ISETP.GT.U32.AND P3, PT, R7, R4, PT ;  /* 0x000000040700720c */ /* 0x000fda0003f64070 */
[-C--:B------:R-:W-:Y:S02]  /*0c60*/  @!P3 IADD3 R4, R4, -R7.reuse, RZ ;  /* 0x800000070404b210 */ /* 0x080fe40007ffe0ff */
[----:B------:R-:W-:Y:S02]  /*0c70*/  @!P3 IADD3 R25, R25, 0x1, RZ ;  /* 0x000000011919b810 */ /* 0x000fe40007ffe0ff */
[----:B------:R-:W-:Y:S01]  /*0c80*/  ISETP.GE.U32.AND P1, PT, R4, R7, PT ;  /* 0x000000070400720c */ /* 0x000fe20003f26070 */
[----:B0-----:R-:W-:Y:S01]  /*0c90*/  IMAD R2, R5, c[0x0][0x0], R6 ;  /* 0x0000000005027a24 */ /* 0x001fe200078e0206 */
[----:B------:R-:W-:-:S03]  /*0ca0*/  ISETP.NE.AND P3, PT, R3, RZ, PT ;  /* 0x000000ff0300720c */ /* 0x000fc60003f65270 */
[----:B------:R-:W-:Y:S01]  /*0cb0*/  IMAD.WIDE R6, R2, R9, c[0x0][0x178] ;  /* 0x00005e0002067625 */ /* 0x000fe200078e0209 */
[----:B------:R-:W-:-:S04]  /*0cc0*/  SHF.R.S32.HI R5, RZ, 0x1f, R2 ;  /* 0x0000001fff057819 */ /* 0x000fc80000011402 */
[----:B------:R0:W5:Y:S03]  /*0cd0*/  LDG.E.CONSTANT R16, [R6.64] ;  /* 0x0000000806107981 */ /* 0x000166000c1e9900 */
[----:B------:R-:W-:Y:S02]  /*0ce0*/  @P1 IADD3 R25, R25, 0x1, RZ ;  /* 0x0000000119191810 */ /* 0x000fe40007ffe0ff */
[----:B------:R-:W-:-:S03]  /*0cf0*/  @P0 LEA R12, P1, R2, c[0x0][0x180], 0x2 ;  /* 0x00006000020c0a11 */ /* 0x000fc600078210ff */
[----:B------:R-:W-:Y:S01]  /*0d00*/  @!P2 IMAD.MOV R25, RZ, RZ, -R25 ;  /* 0x000000ffff19a224 */ /* 0x000fe200078e0a19 */
[C---:B------:R-:W-:Y:S02]  /*0d10*/  LEA R14, P2, R2.reuse, c[0x0][0x190], 0x2 ;  /* 0x00006400020e7a11 */ /* 0x040fe400078410ff */
        /* <DEDUP_REMOVED lines=16> */
[----:B------:R-:W-:Y:S02]  /*0e20*/  FMUL.FTZ R4, R16, R17 ;  /* 0x0000001110047220 */ /* 0x000fe40000410000 */
[----:B------:R-:W-:Y:S01]  /*0e30*/  FMUL.FTZ R5, R14, R5 ;  /* 0x000000050e057220 */ /* 0x000fe20000410000 */
[----:B------:R-:W-:Y:S01]  /*0e40*/  IADD3 R14, R25, 0x1, RZ ;  /* 0x00000001190e7810 */ /* 0x000fe20007ffe0ff */
        /* <DEDUP_REMOVED lines=9> */
[--C-:B------:R-:W-:Y:S01]  /*0ee0*/  IMAD R10, R9, c[0x0][0x10], R12.reuse ;  /* 0x00000400090a7a24 */ /* 0x100fe200078e020c */
[----:B------:R-:W-:Y:S01]  /*0ef0*/  MOV R9, R13 ;  /* 0x0000000d00097202 */ /* 0x000fe20000000f00 */
[----:B------:R-:W-:Y:S01]  /*0f00*/  IMAD R14, R15, 0x7, R12 ;  /* 0x000000070f0e7824 */ /* 0x000fe200078e020c */
[----:B------:R-:W-:Y:S01]  /*0f10*/  IADD3 R25, -R25, -0x1, R8 ;  /* 0xffffffff19197810 */ /* 0x000fe20007ffe108 */
[C-C-:B------:R-:W-:Y:S01]  /*0f20*/  IMAD R16, R15.reuse, 0x6, R12.reuse ;  /* 0x000000060f107824 */ /* 0x140fe200078e020c */
[----:B------:R-:W-:Y:S01]  /*0f30*/  ISETP.GE.AND P0, PT, R2, c[0x0][0x1b4], PT ;  /* 0x00006d0002007a0c */ /* 0x000fe20003f06270 */
[C-C-:B------:R-:W-:Y:S02]  /*0f40*/  IMAD R18, R15.reuse, 0x5, R12.reuse ;  /* 0x000000050f127824 */ /* 0x140fe400078e020c */
[----:B------:R-:W-:-:S02]  /*0f50*/  IMAD R20, R15, 0x3, R12 ;  /* 0x000000030f147824 */ /* 0x000fc400078e020c */
[----:B------:R-:W-:Y:S02]  /*0f60*/  IMAD R12, R15, 0x2, R12 ;  /* 0x000000020f0c7824 */ /* 0x000fe400078e020c */
[--C-:B------:R-:W-:Y:S02]  /*0f70*/  IMAD R15, R10, c[0x0][0x4], R11.reuse ;  /* 0x000001000a0f7a24 */ /* 0x100fe400078e020b */
[--C-:B------:R-:W-:Y:S02]  /*0f80*/  IMAD R27, R22, c[0x0][0x4], R11.reuse ;  /* 0x00000100161b7a24 */ /* 0x100fe400078e020b */
[--C-:B------:R-:W-:Y:S02]  /*0f90*/  IMAD R17, R14, c[0x0][0x4], R11.reuse ;  /* 0x000001000e117a24 */ /* 0x100fe400078e020b */
[--C-:B------:R-:W-:Y:S02]  /*0fa0*/  IMAD R19, R16, c[0x0][0x4], R11.reuse ;  /* 0x0000010010137a24 */ /* 0x100fe400078e020b */
[----:B------:R-:W-:-:S02]  /*0fb0*/  IMAD R21, R18, c[0x0][0x4], R11 ;  /* 0x0000010012157a24 */ /* 0x000fc400078e020b */
[--C-:B------:R-:W-:Y:S02]  /*0fc0*/  IMAD R23, R20, c[0x0][0x4], R11.reuse ;  /* 0x0000010014177a24 */ /* 0x100fe400078e020b */
[----:B------:R-:W-:Y:S02]  /*0fd0*/  IMAD R11, R12, c[0x0][0x4], R11 ;  /* 0x000001000c0b7a24 */ /* 0x000fe400078e020b */
[--C-:B------:R-:W-:Y:S02]  /*0fe0*/  IMAD R12, R21, c[0x0][0x1b4], R2.reuse ;  /* 0x00006d00150c7a24 */ /* 0x100fe400078e0202 */
[--C-:B------:R-:W-:Y:S02]  /*0ff0*/  IMAD R13, R15, c[0x0][0x1b4], R2.reuse ;  /* 0x00006d000f0d7a24 */ /* 0x100fe400078e0202 */
[--C-:B------:R-:W-:Y:S02]  /*1000*/  IMAD R10, R27, c[0x0][0x1b4], R2.reuse ;  /* 0x00006d001b0a7a24 */ /* 0x100fe400078e0202 */
[----:B------:R-:W-:-:S02]  /*1010*/  IMAD R26, R17, c[0x0][0x1b4], R2 ;  /* 0x00006d00111a7a24 */ /* 0x000fc400078e0202 */
[--C-:B------:R-:W-:Y:S02]  /*1020*/  IMAD R28, R19, c[0x0][0x1b4], R2.reuse ;  /* 0x00006d00131c7a24 */ /* 0x100fe400078e0202 */
[--C-:B------:R-:W-:Y:S02]  /*1030*/  IMAD R21, R23, c[0x0][0x1b4], R2.reuse ;  /* 0x00006d0017157a24 */ /* 0x100fe400078e0202 */
[----:B------:R-:W-:Y:S02]  /*1040*/  IMAD R20, R11, c[0x0][0x1b4], R2 ;  /* 0x00006d000b147a24 */ /* 0x000fe400078e0202 */
.L_x_139:
[----:B------:R-:W-:Y:S01]  /*1050*/  IMAD.IADD R11, R0, 0x1, R9 ;  /* 0x00000001000b7824 */ /* 0x000fe200078e0209 */
[----:B------:R-:W-:-:S04]  /*1060*/  ISETP.GE.OR P3, PT, R9, c[0x0][0x1b0], P0 ;  /* 0x00006c0009007a0c */ /* 0x000fc80000766670 */
[----:B------:R-:W-:-:S09]  /*1070*/  ISETP.GE.OR P4, PT, R11, c[0x0][0x1b0], P0 ;  /* 0x00006c000b007a0c */ /* 0x000fd20000786670 */
[----:B------:R-:W-:-:S04]  /*1080*/  @!P3 IMAD.MOV.U32 R29, RZ, RZ, 0x4 ;  /* 0x00000004ff1db424 */ /* 0x000fc800078e00ff */
[----:B------:R-:W-:Y:S01]  /*1090*/  @!P4 MOV R27, 0x4 ;  /* 0x00000004001bc802 */ /* 0x000fe20000000f00 */
[----:B------:R-:W-:-:S04]  /*10a0*/  @!P3 IMAD.WIDE R22, R24, R29, c[0x0][0x160] ;  /* 0x000058001816b625 */ /* 0x000fc800078e021d */
[----:B------:R-:W-:Y:S02]  /*10b0*/  @!P3 IMAD.WIDE R16, R24, R29, c[0x0][0x168] ;  /* 0x00005a001810b625 */ /* 0x000fe400078e021d */
[----:B------:R-:W2:Y:S02]  /*10c0*/  @!P3 LDG.E.CONSTANT R23, [R22.64] ;  /* 0x000000081617b981 */ /* 0x000ea4000c1e9900 */
[CC--:B------:R-:W-:Y:S02]  /*10d0*/  @!P4 IMAD.WIDE R14, R10.reuse, R27.reuse, c[0x0][0x160] ;  /* 0x000058000a0ec625 */ /* 0x0c0fe400078e021b */
[----:B------:R-:W3:Y:S02]  /*10e0*/  @!P3 LDG.E.CONSTANT R16, [R16.64] ;  /* 0x000000081010b981 */ /* 0x000ee4000c1e9900 */
[----:B------:R-:W-:Y:S02]  /*10f0*/  @!P4 IMAD.WIDE R18, R10, R27, c[0x0][0x168] ;  /* 0x00005a000a12c625 */ /* 0x000fe400078e021b */
[----:B------:R2:W4:Y:S04]  /*1100*/  @!P4 LDG.E.CONSTANT R15, [R14.64] ;  /* 0x000000080e0fc981 */ /* 0x000528000c1e9900 */
[----:B------:R0:W4:Y:S02]  /*1110*/  @!P4 LDG.E.CONSTANT R18, [R18.64] ;  /* 0x000000081212c981 */ /* 0x000124000c1e9900 */
[----:B0-----:R-:W-:-:S05]  /*1120*/  IMAD.IADD R19, R0, 0x1, R11 ;  /* 0x0000000100137824 */ /* 0x001fca00078e020b */
[----:B------:R-:W-:Y:S01]  /*1130*/  ISETP.GE.OR P1, PT, R19, c[0x0][0x1b0], P0 ;  /* 0x00006c0013007a0c */ /* 0x000fe20000726670 */
[C---:B--2---:R-:W-:Y:S02]  /*1140*/  @!P3 FADD.FTZ R14, -R6.reuse, R23 ;  /* 0x00000017060eb221 */ /* 0x044fe40000010100 */
[----:B---3-5:R-:W-:Y:S02]  /*1150*/  @!P3 FADD.FTZ R16, -R3, R16 ;  /* 0x000000100310b221 */ /* 0x028fe40000010100 */
[----:B----4-:R-:W-:Y:S02]  /*1160*/  @!P4 FADD.FTZ R22, -R6, R15 ;  /* 0x0000000f0616c221 */ /* 0x010fe40000010100 */
[----:B------:R-:W-:Y:S02]  /*1170*/  @!P3 FFMA.FTZ R17, -R5, R16, R14 ;  /* 0x000000100511b223 */ /* 0x000fe4000001010e */
[----:B------:R-:W-:Y:S02]  /*1180*/  @!P4 FADD.FTZ R11, -R3, R18 ;  /* 0x00000012030bc221 */ /* 0x000fe40000010100 */
[----:B------:R-:W-:-:S02]  /*1190*/  @!P3 FMUL.FTZ R17, R4, R17 ;  /* 0x000000110411b220 */ /* 0x000fc40000410000 */
[----:B------:R-:W-:Y:S02]  /*11a0*/  @!P4 FFMA.FTZ R16, -R5, R11, R22 ;  /* 0x0000000b0510c223 */ /* 0x000fe40000010116 */
[----:B------:R-:W-:Y:S02]  /*11b0*/  IMAD.IADD R11, R0, 0x1, R19 ;  /* 0x00000001000b7824 */ /* 0x000fe400078e0213 */
[----:B------:R-:W-:Y:S01]  /*11c0*/  @!P3 IMAD.WIDE R22, R24, R29, c[0x0][0x1a0] ;  /* 0x000068001816b625 */ /* 0x000fe200078e021d */
[----:B------:R-:W-:Y:S02]  /*11d0*/  @!P1 MOV R29, 0x4 ;  /* 0x00000004001d9802 */ /* 0x000fe40000000f00 */
[----:B------:R-:W-:Y:S01]  /*11e0*/  ISETP.GE.OR P2, PT, R11, c[0x0][0x1b0], P0 ;  /* 0x00006c000b007a0c */ /* 0x000fe20000746670 */
[----:B------:R-:W-:Y:S01]  /*11f0*/  @!P4 IMAD.WIDE R14, R10, R27, c[0x0][0x1a0] ;  /* 0x000068000a0ec625 */ /* 0x000fe200078e021b */
[----:B------:R0:W-:Y:S03]  /*1200*/  @!P3 STG.E [R22.64], R17 ;  /* 0x000000111600b986 */ /* 0x0001e6000c101908 */
[----:B------:R-:W-:-:S02]  /*1210*/  @!P4 FMUL.FTZ R27, R4, R16 ;  /* 0x00000010041bc220 */ /* 0x000fc40000410000 */
[----:B------:R-:W-:-:S03]  /*1220*/  @!P1 IMAD.WIDE R18, R20, R29, c[0x0][0x160] ;  /* 0x0000580014129625 */ /* 0x000fc600078e021d */
[----:B------:R1:W-:Y:S01]  /*1230*/  @!P4 STG.E [R14.64], R27 ;  /* 0x0000001b0e00c986 */ /* 0x0003e2000c101908 */
[----:B0-----:R-:W-:-:S03]  /*1240*/  @!P1 IMAD.WIDE R16, R20, R29, c[0x0][0x168] ;  /* 0x00005a0014109625 */ /* 0x001fc600078e021d */
[----:B------:R-:W2:Y:S04]  /*1250*/  @!P1 LDG.E.CONSTANT R19, [R18.64] ;  /* 0x0000000812139981 */ /* 0x000ea8000c1e9900 */
[----:B------:R0:W3:Y:S01]  /*1260*/  @!P1 LDG.E.CONSTANT R16, [R16.64] ;  /* 0x0000000810109981 */ /* 0x0000e2000c1e9900 */
[----:B-1----:R-:W-:-:S04]  /*1270*/  @!P2 IMAD.MOV.U32 R27, RZ, RZ, 0x4 ;  /* 0x00000004ff1ba424 */ /* 0x002fc800078e00ff */
[----:B------:R-:W-:-:S04]  /*1280*/  @!P2 IMAD.WIDE R22, R21, R27, c[0x0][0x168] ;  /* 0x00005a001516a625 */ /* 0x000fc800078e021b */
[----:B------:R-:W-:Y:S02]  /*1290*/  @!P2 IMAD.WIDE R14, R21, R27, c[0x0][0x160] ;  /* 0x00005800150ea625 */ /* 0x000fe400078e021b */
[----:B------:R-:W4:Y:S04]  /*12a0*/  @!P2 LDG.E.CONSTANT R22, [R22.64] ;  /* 0x000000081616a981 */ /* 0x000f28000c1e9900 */
[----:B0-----:R3:W4:Y:S01]  /*12b0*/  @!P2 LDG.E.CONSTANT R17, [R14.64] ;  /* 0x000000080e11a981 */ /* 0x001722000c1e9900 */
[----:B--2---:R-:W-:Y:S01]  /*12c0*/  @!P1 FADD.FTZ R18, -R6, R19 ;  /* 0x0000001306129221 */ /* 0x004fe20000010100 */
[----:B------:R-:W-:Y:S01]  /*12d0*/  IADD3 R19, R0, R11, RZ ;  /* 0x0000000b00137210 */ /* 0x000fe20007ffe0ff */
[----:B---3--:R-:W-:-:S04]  /*12e0*/  @!P1 FADD.FTZ R15, -R3, R16 ;  /* 0x00000010030f9221 */ /* 0x008fc80000010100 */
[----:B------:R-:W-:Y:S01]  /*12f0*/  @!P1 FFMA.FTZ R15, -R5, R15, R18 ;  /* 0x0000000f050f9223 */ /* 0x000fe20000010112 */
[----:B------:R-:W-:Y:S01]  /*1300*/  ISETP.GE.OR P3, PT, R19, c[0x0][0x1b0], P0 ;  /* 0x00006c0013007a0c */ /* 0x000fe20000766670 */
[----:B----4-:R-:W-:Y:S02]  /*1310*/  @!P2 FADD.FTZ R11, -R3, R22 ;  /* 0x00000016030ba221 */ /* 0x010fe40000010100 */
[----:B------:R-:W-:-:S04]  /*1320*/  @!P2 FADD.FTZ R18, -R6, R17 ;  /* 0x000000110612a221 */ /* 0x000fc80000010100 */
[----:B------:R-:W-:Y:S02]  /*1330*/  @!P2 FFMA.FTZ R16, -R5, R11, R18 ;  /* 0x0000000b0510a223 */ /* 0x000fe40000010112 */
[----:B------:R-:W-:-:S05]  /*1340*/  IMAD.IADD R11, R0, 0x1, R19 ;  /* 0x00000001000b7824 */ /* 0x000fca00078e0213 */
[----:B------:R-:W-:Y:S01]  /*1350*/  ISETP.GE.OR P4, PT, R11, c[0x0][0x1b0], P0 ;  /* 0x00006c000b007a0c */ /* 0x000fe20000786670 */
[----:B------:R-:W-:Y:S02]  /*1360*/  @!P1 FMUL.FTZ R17, R4, R15 ;  /* 0x0000000f04119220 */ /* 0x000fe40000410000 */
[----:B------:R-:W-:Y:S01]  /*1370*/  @!P1 IMAD.WIDE R18, R20, R29, c[0x0][0x1a0] ;  /* 0x0000680014129625 */ /* 0x000fe200078e021d */
[----:B------:R-:W-:-:S03]  /*1380*/  @!P3 MOV R29, 0x4 ;  /* 0x00000004001db802 */ /* 0x000fc60000000f00 */
[----:B------:R-:W-:-:S04]  /*1390*/  @!P2 IMAD.WIDE R14, R21, R27, c[0x0][0x1a0] ;  /* 0x00006800150ea625 */ /* 0x000fc800078e021b */
[----:B------:R-:W-:Y:S01]  /*13a0*/  @!P2 FMUL.FTZ R27, R4, R16 ;  /* 0x00000010041ba220 */ /* 0x000fe20000410000 */
[----:B------:R0:W-:Y:S01]  /*13b0*/  @!P1 STG.E [R18.64], R17 ;  /* 0x0000001112009986 */ /* 0x0001e2000c101908 */
[----:B------:R-:W-:-:S03]  /*13c0*/  @!P3 IMAD.WIDE R22, R13, R29, c[0x0][0x160] ;  /* 0x000058000d16b625 */ /* 0x000fc600078e021d */
[----:B------:R1:W-:Y:S04]  /*13d0*/  @!P2 STG.E [R14.64], R27 ;  /* 0x0000001b0e00a986 */ /* 0x0003e8000c101908 */
[----:B------:R-:W2:Y:S01]  /*13e0*/  @!P3 LDG.E.CONSTANT R23, [R22.64] ;  /* 0x000000081617b981 */ /* 0x000ea2000c1e9900 */
[----:B0-----:R-:W-:-:S04]  /*13f0*/  @!P3 IMAD.WIDE R16, R13, R29, c[0x0][0x168] ;  /* 0x00005a000d10b625 */ /* 0x001fc800078e021d */
[----:B-1----:R-:W-:Y:S02]  /*1400*/  @!P4 IMAD.MOV.U32 R27, RZ, RZ, 0x4 ;  /* 0x00000004ff1bc424 */ /* 0x002fe400078e00ff */
[----:B------:R0:W3:Y:S02]  /*1410*/  @!P3 LDG.E.CONSTANT R16, [R16.64] ;  /* 0x000000081010b981 */ /* 0x0000e4000c1e9900 */
[----:B------:R-:W-:-:S04]  /*1420*/  @!P4 IMAD.WIDE R18, R12, R27, c[0x0][0x168] ;  /* 0x00005a000c12c625 */ /* 0x000fc800078e021b */
[----:B------:R-:W-:Y:S02]  /*1430*/  @!P4 IMAD.WIDE R14, R12, R27, c[0x0][0x160] ;  /* 0x000058000c0ec625 */ /* 0x000fe400078e021b */
[----:B------:R1:W4:Y:S04]  /*1440*/  @!P4 LDG.E.CONSTANT R18, [R18.64] ;  /* 0x000000081212c981 */ /* 0x000328000c1e9900 */
[----:B0-----:R3:W4:Y:S01]  /*1450*/  @!P4 LDG.E.CONSTANT R17, [R14.64] ;  /* 0x000000080e11c981 */ /* 0x001722000c1e9900 */
[----:B-1----:R-:W-:-:S04]  /*1460*/  IADD3 R19, R0, R11, RZ ;  /* 0x0000000b00137210 */ /* 0x002fc80007ffe0ff */
[----:B------:R-:W-:Y:S01]  /*1470*/  ISETP.GE.OR P1, PT, R19, c[0x0][0x1b0], P0 ;  /* 0x00006c0013007a0c */ /* 0x000fe20000726670 */
[----:B--2---:R-:W-:Y:S02]  /*1480*/  @!P3 FADD.FTZ R22, -R6, R23 ;  /* 0x000000170616b221 */ /* 0x004fe40000010100 */
[----:B---3--:R-:W-:-:S04]  /*1490*/  @!P3 FADD.FTZ R15, -R3, R16 ;  /* 0x00000010030fb221 */ /* 0x008fc80000010100 */
[----:B------:R-:W-:Y:S02]  /*14a0*/  @!P3 FFMA.FTZ R15, -R5, R15, R22 ;  /* 0x0000000f050fb223 */ /* 0x000fe40000010116 */
[----:B----4-:R-:W-:Y:S02]  /*14b0*/  @!P4 FADD.FTZ R11, -R3, R18 ;  /* 0x00000012030bc221 */ /* 0x010fe40000010100 */
[----:B------:R-:W-:-:S04]  /*14c0*/  @!P4 FADD.FTZ R22, -R6, R17 ;  /* 0x000000110616c221 */ /* 0x000fc80000010100 */
[----:B------:R-:W-:Y:S02]  /*14d0*/  @!P4 FFMA.FTZ R16, -R5, R11, R22 ;  /* 0x0000000b0510c223 */ /* 0x000fe40000010116 */
[----:B------:R-:W-:-:S05]  /*14e0*/  IMAD.IADD R11, R0, 0x1, R19 ;  /* 0x00000001000b7824 */ /* 0x000fca00078e0213 */
[----:B------:R-:W-:Y:S01]  /*14f0*/  ISETP.GE.OR P2, PT, R11, c[0x0][0x1b0], P0 ;  /* 0x00006c000b007a0c */ /* 0x000fe20000746670 */
[----:B------:R-:W-:Y:S02]  /*1500*/  @!P3 FMUL.FTZ R17, R4, R15 ;  /* 0x0000000f0411b220 */ /* 0x000fe40000410000 */
[----:B------:R-:W-:-:S04]  /*1510*/  @!P3 IMAD.WIDE R22, R13, R29, c[0x0][0x1a0] ;  /* 0x000068000d16b625 */ /* 0x000fc800078e021d */
[----:B------:R-:W-:Y:S01]  /*1520*/  @!P4 IMAD.WIDE R14, R12, R27, c[0x0][0x1a0] ;  /* 0x000068000c0ec625 */ /* 0x000fe200078e021b */
[----:B------:R-:W-:-:S03]  /*1530*/  @!P1 MOV R29, 0x4 ;  /* 0x00000004001d9802 */ /* 0x000fc60000000f00 */
[----:B------:R-:W-:Y:S01]  /*1540*/  @!P4 FMUL.FTZ R27, R4, R16 ;  /* 0x00000010041bc220 */ /* 0x000fe20000410000 */
[----:B------:R-:W-:Y:S01]  /*1550*/  @!P3 STG.E [R22.64], R17 ;  /* 0x000000111600b986 */ /* 0x000fe2000c101908 */
[----:B------:R-:W-:-:S03]  /*1560*/  @!P1 IMAD.WIDE R18, R28, R29, c[0x0][0x160] ;  /* 0x000058001c129625 */ /* 0x000fc600078e021d */
[----:B------:R0:W-:Y:S04]  /*1570*/  @!P4 STG.E [R14.64], R27 ;  /* 0x0000001b0e00c986 */ /* 0x0001e8000c101908 */
[----:B------:R1:W2:Y:S01]  /*1580*/  @!P1 LDG.E.CONSTANT R19, [R18.64] ;  /* 0x0000000812139981 */ /* 0x0002a2000c1e9900 */
[----:B0-----:R-:W-:Y:S02]  /*1590*/  @!P2 IMAD.MOV.U32 R27, RZ, RZ, 0x4 ;  /* 0x00000004ff1ba424 */ /* 0x001fe400078e00ff */
[----:B------:R-:W-:-:S04]  /*15a0*/  @!P1 IMAD.WIDE R14, R28, R29, c[0x0][0x168] ;  /* 0x00005a001c0e9625 */ /* 0x000fc800078e021d */
[CC--:B------:R-:W-:Y:S01]  /*15b0*/  @!P2 IMAD.WIDE R16, R26.reuse, R27.reuse, c[0x0][0x160] ;  /* 0x000058001a10a625 */ /* 0x0c0fe200078e021b */
[----:B-1----:R-:W3:Y:S03]  /*15c0*/  @!P1 LDG.E.CONSTANT R18, [R14.64] ;  /* 0x000000080e129981 */ /* 0x002ee6000c1e9900 */
[----:B------:R-:W-:Y:S02]  /*15d0*/  @!P2 IMAD.WIDE R22, R26, R27, c[0x0][0x168] ;  /* 0x00005a001a16a625 */ /* 0x000fe400078e021b */
[----:B------:R2:W4:Y:S04]  /*15e0*/  @!P2 LDG.E.CONSTANT R17, [R16.64] ;  /* 0x000000081011a981 */ /* 0x000528000c1e9900 */
[----:B------:R-:W4:Y:S01]  /*15f0*/  @!P2 LDG.E.CONSTANT R22, [R22.64] ;  /* 0x000000081616a981 */ /* 0x000f22000c1e9900 */
[----:B------:R-:W-:Y:S01]  /*1600*/  IADD3 R25, R25, 0x2, RZ ;  /* 0x0000000219197810 */ /* 0x000fe20007ffe0ff */
[C---:B------:R-:W-:Y:S01]  /*1610*/  IMAD R24, R7.reuse, 0x8, R24 ;  /* 0x0000000807187824 */ /* 0x040fe200078e0218 */
[C---:B------:R-:W-:Y:S01]  /*1620*/  LEA R10, R7.reuse, R10, 0x3 ;  /* 0x0000000a070a7211 */ /* 0x040fe200078e18ff */
[C---:B------:R-:W-:Y:S01]  /*1630*/  IMAD R20, R7.reuse, 0x8, R20 ;  /* 0x0000000807147824 */ /* 0x040fe200078e0214 */
[C---:B------:R-:W-:Y:S01]  /*1640*/  LEA R21, R7.reuse, R21, 0x3 ;  /* 0x0000001507157211 */ /* 0x040fe200078e18ff */
[----:B------:R-:W-:-:S02]  /*1650*/  IMAD R13, R7, 0x8, R13 ;  /* 0x00000008070d7824 */ /* 0x000fc400078e020d */
[----:B------:R-:W-:Y:S02]  /*1660*/  IMAD R12, R7, 0x8, R12 ;  /* 0x00000008070c7824 */ /* 0x000fe400078e020c */
[C---:B--2---:R-:W-:Y:S02]  /*1670*/  @!P1 FADD.FTZ R16, -R6.reuse, R19 ;  /* 0x0000001306109221 */ /* 0x044fe40000010100 */
[C---:B---3--:R-:W-:Y:S02]  /*1680*/  @!P1 FADD.FTZ R18, -R3.reuse, R18 ;  /* 0x0000001203129221 */ /* 0x048fe40000010100 */
[----:B----4-:R-:W-:Y:S02]  /*1690*/  @!P2 FADD.FTZ R14, -R6, R17 ;  /* 0x00000011060ea221 */ /* 0x010fe40000010100 */
[----:B------:R-:W-:Y:S02]  /*16a0*/  @!P2 FADD.FTZ R22, -R3, R22 ;  /* 0x000000160316a221 */ /* 0x000fe40000010100 */
[----:B------:R-:W-:-:S02]  /*16b0*/  @!P1 FFMA.FTZ R15, -R5, R18, R16 ;  /* 0x00000012050f9223 */ /* 0x000fc40000010110 */
[----:B------:R-:W-:Y:S02]  /*16c0*/  @!P2 FFMA.FTZ R17, -R5, R22, R14 ;  /* 0x000000160511a223 */ /* 0x000fe4000001010e */
[----:B------:R-:W-:-:S04]  /*16d0*/  @!P1 IMAD.WIDE R18, R28, R29, c[0x0][0x1a0] ;  /* 0x000068001c129625 */ /* 0x000fc800078e021d */
[C---:B------:R-:W-:Y:S02]  /*16e0*/  @!P1 FMUL.FTZ R29, R4.reuse, R15 ;  /* 0x0000000f041d9220 */ /* 0x040fe40000410000 */
[----:B------:R-:W-:Y:S02]  /*16f0*/  @!P2 FMUL.FTZ R17, R4, R17 ;  /* 0x000000110411a220 */ /* 0x000fe40000410000 */
[----:B------:R-:W-:Y:S01]  /*1700*/  @!P2 IMAD.WIDE R14, R26, R27, c[0x0][0x1a0] ;  /* 0x000068001a0ea625 */ /* 0x000fe200078e021b */
[----:B------:R0:W-:Y:S04]  /*1710*/  @!P1 STG.E [R18.64], R29 ;  /* 0x0000001d12009986 */ /* 0x0001e8000c101908 */
[----:B------:R0:W-:Y:S01]  /*1720*/  @!P2 STG.E [R14.64], R17 ;  /* 0x000000110e00a986 */ /* 0x0001e2000c101908 */
[----:B------:R-:W-:Y:S01]  /*1730*/  ISETP.NE.AND P1, PT, R25, RZ, PT ;  /* 0x000000ff1900720c */ /* 0x000fe20003f25270 */
[----:B------:R-:W-:Y:S01]  /*1740*/  IMAD R26, R7, 0x8, R26 ;  /* 0x00000008071a7824 */ /* 0x000fe200078e021a */
[----:B------:R-:W-:-:S02]  /*1750*/  LEA R16, R0, R9, 0x3 ;  /* 0x0000000900107211 */ /* 0x000fc400078e18ff */
[----:B------:R-:W-:Y:S02]  /*1760*/  IADD3 R9, R0, R11, RZ ;  /* 0x0000000b00097210 */ /* 0x000fe40007ffe0ff */
[----:B------:R-:W-:-:S07]  /*1770*/  LEA R28, R7, R28, 0x3 ;  /* 0x0000001c071c7211 */ /* 0x000fce00078e18ff */
[----:B0-----:R-:W-:Y:S05]  /*1780*/  @P1 BRA `(.L_x_139) ;  /* 0xfffff8c000001947 */ /* 0x001fea000383ffff */
[----:B------:R-:W-:Y:S02]  /*1790*/  MOV R13, R16 ;  /* 0x00000010000d7202 */ /* 0x000fe40000000f00 */
.L_x_138:
[----:B------:R-:W-:-:S13]  /*17a0*/  ISETP.NE.AND P0, PT, R8, RZ, PT ;  /* 0x000000ff0800720c */ /* 0x000fda0003f05270 */
[----:B------:R-:W-:Y:S05]  /*17b0*/  @!P0 EXIT ;  /* 0x000000000000894d */ /* 0x000fea0003800000 */
[----:B------:R-:W-:Y:S02]  /*17c0*/  ISETP.GE.AND P0, PT, R2, c[0x0][0x1b4], PT ;  /* 0x00006d0002007a0c */ /* 0x000fe40003f06270 */
[-C--:B------:R-:W-:Y:S02]  /*17d0*/  IADD3 R21, R24, R7.reuse, RZ ;  /* 0x0000000718157210 */ /* 0x080fe40007ffe0ff */
[----:B------:R-:W-:Y:S01]  /*17e0*/  ISETP.GE.OR P1, PT, R13, c[0x0][0x1b0], P0 ;  /* 0x00006c000d007a0c */ /* 0x000fe20000726670 */
[----:B------:R-:W-:Y:S01]  /*17f0*/  IMAD.IADD R13, R0, 0x1, R13 ;  /* 0x00000001000d7824 */ /* 0x000fe200078e020d */
[----:B------:R-:W-:-:S04]  /*1800*/  IADD3 R2, R21, R7, RZ ;  /* 0x0000000715027210 */ /* 0x000fc80007ffe0ff */
[----:B------:R-:W-:Y:S02]  /*1810*/  IADD3 R25, R0, R13, RZ ;  /* 0x0000000d00197210 */ /* 0x000fe40007ffe0ff */
[----:B------:R-:W-:Y:S02]  /*1820*/  ISETP.GE.OR P2, PT, R13, c[0x0][0x1b0], P0 ;  /* 0x00006c000d007a0c */ /* 0x000fe40000746670 */
[----:B------:R-:W-:-:S03]  /*1830*/  ISETP.GE.OR P3, PT, R25, c[0x0][0x1b0], P0 ;  /* 0x00006c0019007a0c */ /* 0x000fc60000766670 */
[----:B------:R-:W-:-:S04]  /*1840*/  @!P1 IMAD.MOV.U32 R23, RZ, RZ, 0x4 ;  /* 0x00000004ff179424 */ /* 0x000fc800078e00ff */
[----:B------:R-:W-:-:S04]  /*1850*/  @!P1 IMAD.WIDE R26, R24, R23, c[0x0][0x160] ;  /* 0x00005800181a9625 */ /* 0x000fc800078e0217 */
[----:B------:R-:W-:Y:S02]  /*1860*/  @!P2 IMAD.MOV.U32 R18, RZ, RZ, 0x4 ;  /* 0x00000004ff12a424 */ /* 0x000fe400078e00ff */
[----:B------:R-:W-:Y:S01]  /*1870*/  @!P3 IMAD.MOV.U32 R19, RZ, RZ, 0x4 ;  /* 0x00000004ff13b424 */ /* 0x000fe200078e00ff */
[----:B------:R-:W2:Y:S01]  /*1880*/  @!P1 LDG.E.CONSTANT R27, [R26.64] ;  /* 0x000000081a1b9981 */ /* 0x000ea2000c1e9900 */
[----:B------:R-:W-:-:S04]  /*1890*/  @!P1 IMAD.WIDE R8, R24, R23, c[0x0][0x168] ;  /* 0x00005a0018089625 */ /* 0x000fc800078e0217 */
[CC--:B------:R-:W-:Y:S02]  /*18a0*/  @!P2 IMAD.WIDE R10, R21.reuse, R18.reuse, c[0x0][0x160] ;  /* 0x00005800150aa625 */ /* 0x0c0fe400078e0212 */
[----:B------:R-:W3:Y:S02]  /*18b0*/  @!P1 LDG.E.CONSTANT R8, [R8.64] ;  /* 0x0000000808089981 */ /* 0x000ee4000c1e9900 */
[----:B------:R-:W-:Y:S02]  /*18c0*/  @!P2 IMAD.WIDE R12, R21, R18, c[0x0][0x168] ;  /* 0x00005a00150ca625 */ /* 0x000fe400078e0212 */
[----:B------:R-:W4:Y:S02]  /*18d0*/  @!P2 LDG.E.CONSTANT R11, [R10.64] ;  /* 0x000000080a0ba981 */ /* 0x000f24000c1e9900 */
[CC--:B------:R-:W-:Y:S02]  /*18e0*/  @!P3 IMAD.WIDE R14, R2.reuse, R19.reuse, c[0x0][0x160] ;  /* 0x00005800020eb625 */ /* 0x0c0fe400078e0213 */
[----:B------:R-:W4:Y:S02]  /*18f0*/  @!P2 LDG.E.CONSTANT R12, [R12.64] ;  /* 0x000000080c0ca981 */ /* 0x000f24000c1e9900 */
[----:B------:R-:W-:-:S02]  /*1900*/  @!P3 IMAD.WIDE R16, R2, R19, c[0x0][0x168] ;  /* 0x00005a000210b625 */ /* 0x000fc400078e0213 */
[----:B------:R-:W4:Y:S04]  /*1910*/  @!P3 LDG.E.CONSTANT R15, [R14.64] ;  /* 0x000000080e0fb981 */ /* 0x000f28000c1e9900 */
[----:B------:R-:W4:Y:S01]  /*1920*/  @!P3 LDG.E.CONSTANT R16, [R16.64] ;  /* 0x000000081010b981 */ /* 0x000f22000c1e9900 */
[----:B------:R-:W-:-:S04]  /*1930*/  IADD3 R28, R0, R25, RZ ;  /* 0x00000019001c7210 */ /* 0x000fc80007ffe0ff */
[----:B------:R-:W-:Y:S01]  /*1940*/  ISETP.GE.OR P0, PT, R28, c[0x0][0x1b0], P0 ;  /* 0x00006c001c007a0c */ /* 0x000fe20000706670 */
[C---:B--2---:R-:W-:Y:S02]  /*1950*/  @!P1 FADD.FTZ R0, -R6.reuse, R27 ;  /* 0x0000001b06009221 */ /* 0x044fe40000010100 */
[C---:B---3-5:R-:W-:Y:S02]  /*1960*/  @!P1 FADD.FTZ R20, -R3.reuse, R8 ;  /* 0x0000000803149221 */ /* 0x068fe40000010100 */
[C---:B----4-:R-:W-:Y:S02]  /*1970*/  @!P2 FADD.FTZ R22, -R6.reuse, R11 ;  /* 0x0000000b0616a221 */ /* 0x050fe40000010100 */
[----:B------:R-:W-:Y:S02]  /*1980*/  @!P2 FADD.FTZ R25, -R3, R12 ;  /* 0x0000000c0319a221 */ /* 0x000fe40000010100 */
[----:B------:R-:W-:Y:S02]  /*1990*/  @!P1 FFMA.FTZ R13, -R5, R20, R0 ;  /* 0x00000014050d9223 */ /* 0x000fe40000010100 */
[----:B------:R-:W-:-:S02]  /*19a0*/  @!P3 FADD.FTZ R26, -R6, R15 ;  /* 0x0000000f061ab221 */ /* 0x000fc40000010100 */
[----:B------:R-:W-:Y:S02]  /*19b0*/  @!P3 FADD.FTZ R8, -R3, R16 ;  /* 0x000000100308b221 */ /* 0x000fe40000010100 */
[C---:B------:R-:W-:Y:S02]  /*19c0*/  @!P2 FFMA.FTZ R15, -R5.reuse, R25, R22 ;  /* 0x00000019050fa223 */ /* 0x040fe40000010116 */
[----:B------:R-:W-:Y:S02]  /*19d0*/  @!P3 FFMA.FTZ R17, -R5, R8, R26 ;  /* 0x000000080511b223 */ /* 0x000fe4000001011a */
[----:B------:R-:W-:-:S04]  /*19e0*/  @!P1 IMAD.WIDE R24, R24, R23, c[0x0][0x1a0] ;  /* 0x0000680018189625 */ /* 0x000fc800078e0217 */
[----:B------:R-:W-:Y:S02]  /*19f0*/  @!P1 FMUL.FTZ R13, R4, R13 ;  /* 0x0000000d040d9220 */ /* 0x000fe40000410000 */
[----:B------:R-:W-:-:S04]  /*1a00*/  @!P2 IMAD.WIDE R8, R21, R18, c[0x0][0x1a0] ;  /* 0x000068001508a625 */ /* 0x000fc800078e0212 */
[----:B------:R-:W-:Y:S02]  /*1a10*/  @!P2 FMUL.FTZ R15, R4, R15 ;  /* 0x0000000f040fa220 */ /* 0x000fe40000410000 */
[----:B------:R-:W-:Y:S01]  /*1a20*/  @!P3 IMAD.WIDE R10, R2, R19, c[0x0][0x1a0] ;  /* 0x00006800020ab625 */ /* 0x000fe200078e0213 */
[----:B------:R0:W-:Y:S03]  /*1a30*/  @!P1 STG.E [R24.64], R13 ;  /* 0x0000000d18009986 */ /* 0x0001e6000c101908 */
[----:B------:R-:W-:Y:S01]  /*1a40*/  @!P3 FMUL.FTZ R17, R4, R17 ;  /* 0x000000110411b220 */ /* 0x000fe20000410000 */
[----:B------:R0:W-:Y:S01]  /*1a50*/  @!P2 STG.E [R8.64], R15 ;  /* 0x0000000f0800a986 */ /* 0x0001e2000c101908 */
[----:B------:R-:W-:-:S03]  /*1a60*/  IMAD.IADD R2, R2, 0x1, R7 ;  /* 0x0000000102027824 */ /* 0x000fc600078e0207 */
[----:B------:R0:W-:Y:S01]  /*1a70*/  @!P3 STG.E [R10.64], R17 ;  /* 0x000000110a00b986 */ /* 0x0001e2000c101908 */
[----:B------:R-:W-:Y:S05]  /*1a80*/  @P0 EXIT ;  /* 0x000000000000094d */ /* 0x000fea0003800000 */
[----:B------:R-:W-:-:S10]  /*1a90*/  HFMA2.MMA R7, -RZ, RZ, 0, 2.384185791015625e-07 ;  /* 0x00000004ff077435 */ /* 0x000fd400000001ff */
[----:B0-----:R-:W-:-:S04]  /*1aa0*/  IMAD.WIDE R8, R2, R7, c[0x0][0x160] ;  /* 0x0000580002087625 */ /* 0x001fc800078e0207 */
[----:B------:R-:W-:Y:S02]  /*1ab0*/  IMAD.WIDE R10, R2, R7, c[0x0][0x168] ;  /* 0x00005a00020a7625 */ /* 0x000fe400078e0207 */
[----:B------:R-:W2:Y:S04]  /*1ac0*/  LDG.E.CONSTANT R9, [R8.64] ;  /* 0x0000000808097981 */ /* 0x000ea8000c1e9900 */
[----:B------:R-:W3:Y:S01]  /*1ad0*/  LDG.E.CONSTANT R10, [R10.64] ;  /* 0x000000080a0a7981 */ /* 0x000ee2000c1e9900 */
[----:B--2---:R-:W-:Y:S02]  /*1ae0*/  FADD.FTZ R6, -R6, R9 ;  /* 0x0000000906067221 */ /* 0x004fe40000010100 */
[----:B---3--:R-:W-:-:S04]  /*1af0*/  FADD.FTZ R3, -R3, R10 ;  /* 0x0000000a03037221 */ /* 0x008fc80000010100 */
[----:B------:R-:W-:Y:S02]  /*1b00*/  FFMA.FTZ R5, -R5, R3, R6 ;  /* 0x0000000305057223 */ /* 0x000fe40000010106 */
[----:B------:R-:W-:-:S04]  /*1b10*/  IMAD.WIDE R2, R2, R7, c[0x0][0x1a0] ;  /* 0x0000680002027625 */ /* 0x000fc800078e0207 */
[----:B------:R-:W-:-:S05]  /*1b20*/  FMUL.FTZ R5, R4, R5 ;  /* 0x0000000504057220 */ /* 0x000fca0000410000 */
[----:B------:R-:W-:Y:S01]  /*1b30*/  STG.E [R2.64], R5 ;  /* 0x0000000502007986 */ /* 0x000fe2000c101908 */
[----:B------:R-:W-:Y:S05]  /*1b40*/  EXIT ;  /* 0x000000000000794d */ /* 0x000fea0003800000 */
.L_x_140:
        /* <DEDUP_REMOVED lines=11> */
.L_x_681:


//--------------------- .text._Z23reduce_bn_c_last_kernelIN3c104HalfEfS1_Li4EEvPKT_S4_PKT0_S7_PS5_S8_PT1_SA_PVS5_Piii --------------------------
	.section	.text._Z23reduce_bn_c_last_kernelIN3c104HalfEfS1_Li4EEvPKT_S4_PKT0_S7_PS5_S8_PT1_SA_PVS5_Piii,"ax",@progbits
	.sectioninfo	@"SHI_REGISTERS=32"
	.align	128
        .global         _Z23reduce_bn_c_last_kernelIN3c104HalfEfS1_Li4EEvPKT_S4_PKT0_S7_PS5_S8_PT1_SA_PVS5_Piii
        .type           _Z23reduce_bn_c_last_kernelIN3c104HalfEfS1_Li4EEvPKT_S4_PKT0_S7_PS5_S8_PT1_SA_PVS5_Piii,@function
        .size           _Z23reduce_bn_c_last_kernelIN3c104HalfEfS1_Li4EEvPKT_S4_PKT0_S7_PS5_S8_PT1_SA_PVS5_Piii,(.L_x_682 - _Z23reduce_bn_c_last_kernelIN3c104HalfEfS1_Li4EEvPKT_S4_PKT0_S7_PS5_S8_PT1_SA_PVS5_Piii)
        .other          _Z23reduce_bn_c_last_kernelIN3c104HalfEfS1_Li4EEvPKT_S4_PKT0_S7_PS5_S8_PT1_SA_PVS5_Piii,@"STO_CUDA_ENTRY STV_DEFAULT"
_Z23reduce_bn_c_last_kernelIN3c104HalfEfS1_Li4EEvPKT_S4_PKT0_S7_PS5_S8_PT1_SA_PVS5_Piii:
.text._Z23reduce_bn_c_last_kernelIN3c104HalfEfS1_Li4EEvPKT_S4_PKT0_S7_PS5_S8_PT1_SA_PVS5_Piii:
[----:B------:R-:W-:Y:S02]  /*0000*/  IMAD.MOV.U32 R1, RZ, RZ, c[0x0][0x28] ;  /* 0x00000a00ff017624 */ /* 0x000fe400078e00ff */
[----:B------:R-:W0:Y:S01]  /*0010*/  S2R R0, SR_CTAID.X ;  /* 0x0000000000007919 */ /* 0x000e220000002500 */
[----:B------:R-:W-:Y:S01]  /*0020*/  IMAD.MOV.U32 R9, RZ, RZ, 0x4 ;  /* 0x00000004ff097424 */ /* 0x000fe200078e00ff */
[----:B------:R-:W-:Y:S02]  /*0030*/  ULDC.64 UR4, c[0x0][0x118] ;  /* 0x0000460000047ab9 */ /* 0x000fe40000000a00 */
[----:B------:R-:W0:Y:S02]  /*0040*/  S2R R3, SR_TID.X ;  /* 0x0000000000037919 */ /* 0x000e240000002100 */
[----:B0-----:R-:W-:Y:S01]  /*0050*/  IMAD R0, R0, c[0x0][0x0], R3 ;  /* 0x0000000000007a24 */ /* 0x001fe200078e0203 */
[----:B------:R-:W-:-:S03]  /*0060*/  MOV R3, c[0x0][0x4] ;  /* 0x0000010000037a02 */ /* 0x000fc60000000f00 */
[----:B------:R-:W-:-:S04]  /*0070*/  IMAD.WIDE R4, R0, R9, c[0x0][0x178] ;  /* 0x00005e0000047625 */ /* 0x000fc800078e0209 */
[----:B------:R-:W-:Y:S01]  /*0080*/  IMAD R3, R3, c[0x0][0x10], RZ ;  /* 0x0000040003037a24 */ /* 0x000fe200078e02ff */
[----:B------:R0:W5:Y:S01]  /*0090*/  LDG.E.CONSTANT R2, [R4.64] ;  /* 0x0000000404027981 */ /* 0x000162000c1e9900 */
[----:B------:R-:W-:Y:S01]  /*00a0*/  HFMA2.MMA R27, -RZ, RZ, 0, 0 ;  /* 0x00000000ff1b7435 */ /* 0x000fe200000001ff */
[----:B------:R-:W-:Y:S01]  /*00b0*/  IMAD.MOV.U32 R23, RZ, RZ, RZ ;  /* 0x000000ffff177224 */ /* 0x000fe200078e00ff */
[----:B------:R-:W-:Y:S01]  /*00c0*/  MOV R29, RZ ;  /* 0x000000ff001d7202 */ /* 0x000fe20000000f00 */
[----:B------:R-:W-:Y:S02]  /*00d0*/  IMAD.SHL.U32 R8, R3, 0x4, RZ ;  /* 0x0000000403087824 */ /* 0x000fe400078e00ff */
[----:B------:R-:W-:-:S03]  /*00e0*/  IMAD.MOV.U32 R21, RZ, RZ, RZ ;  /* 0x000000ffff157224 */ /* 0x000fc600078e00ff */
[-C--:B------:R-:W-:Y:S02]  /*00f0*/  IABS R11, R8.reuse ;  /* 0x00000008000b7213 */ /* 0x080fe40000000000 */
[----:B0-----:R-:W-:Y:S02]  /*0100*/  MOV R5, c[0x0][0x1b0] ;  /* 0x00006c0000057a02 */ /* 0x001fe40000000f00 */
[----:B------:R-:W0:Y:S01]  /*0110*/  I2F.RP R10, R11 ;  /* 0x0000000b000a7306 */ /* 0x000e220000209400 */
[----:B------:R-:W-:Y:S02]  /*0120*/  IABS R12, R8 ;  /* 0x00000008000c7213 */ /* 0x000fe40000000000 */
[----:B------:R-:W-:-:S05]  /*0130*/  IADD3 R5, R5, -0x1, RZ ;  /* 0xffffffff05057810 */ /* 0x000fca0007ffe0ff */
[----:B0-----:R-:W0:Y:S02]  /*0140*/  MUFU.RCP R10, R10 ;  /* 0x0000000a000a7308 */ /* 0x001e240000001000 */
[----:B0-----:R-:W-:-:S06]  /*0150*/  IADD3 R6, R10, 0xffffffe, RZ ;  /* 0x0ffffffe0a067810 */ /* 0x001fcc0007ffe0ff */
[----:B------:R0:W1:Y:S02]  /*0160*/  F2I.FTZ.U32.TRUNC.NTZ R7, R6 ;  /* 0x0000000600077305 */ /* 0x000064000021f000 */
[----:B0-----:R-:W-:Y:S02]  /*0170*/  IMAD.MOV.U32 R6, RZ, RZ, RZ ;  /* 0x000000ffff067224 */ /* 0x001fe400078e00ff */
[----:B-1----:R-:W-:-:S04]  /*0180*/  IMAD.MOV R4, RZ, RZ, -R7 ;  /* 0x000000ffff047224 */ /* 0x002fc800078e0a07 */
[----:B------:R-:W-:Y:S01]  /*0190*/  IMAD R13, R4, R11, RZ ;  /* 0x0000000b040d7224 */ /* 0x000fe200078e02ff */
[----:B------:R-:W-:Y:S02]  /*01a0*/  IABS R4, R5 ;  /* 0x0000000500047213 */ /* 0x000fe40000000000 */
[----:B------:R-:W-:Y:S01]  /*01b0*/  LOP3.LUT R5, R5, R8, RZ, 0x3c, !PT ;  /* 0x0000000805057212 */ /* 0x000fe200078e3cff */
[----:B------:R-:W-:-:S03]  /*01c0*/  IMAD.HI.U32 R7, R7, R13, R6 ;  /* 0x0000000d07077227 */ /* 0x000fc600078e0006 */
[----:B------:R-:W-:Y:S01]  /*01d0*/  ISETP.GE.AND P2, PT, R5, RZ, PT ;  /* 0x000000ff0500720c */ /* 0x000fe20003f46270 */
[----:B------:R-:W-:Y:S02]  /*01e0*/  IMAD.MOV R6, RZ, RZ, -R12 ;  /* 0x000000ffff067224 */ /* 0x000fe400078e0a0c */
[----:B------:R-:W-:-:S04]  /*01f0*/  IMAD.HI.U32 R7, R7, R4, RZ ;  /* 0x0000000407077227 */ /* 0x000fc800078e00ff */
[----:B------:R-:W-:Y:S02]  /*0200*/  IMAD R4, R7, R6, R4 ;  /* 0x0000000607047224 */ /* 0x000fe400078e0204 */
[----:B------:R-:W-:Y:S02]  /*0210*/  IMAD.MOV.U32 R5, RZ, RZ, RZ ;  /* 0x000000ffff057224 */ /* 0x000fe400078e00ff */
[----:B------:R-:W-:Y:S01]  /*0220*/  IMAD.MOV.U32 R12, RZ, RZ, RZ ;  /* 0x000000ffff0c7224 */ /* 0x000fe200078e00ff */
[----:B------:R-:W-:-:S13]  /*0230*/  ISETP.GT.U32.AND P1, PT, R11, R4, PT ;  /* 0x000000040b00720c */ /* 0x000fda0003f24070 */
[-C--:B------:R-:W-:Y:S02]  /*0240*/  @!P1 IADD3 R4, R4, -R11.reuse, RZ ;  /* 0x8000000b04049210 */ /* 0x080fe40007ffe0ff */
[----:B------:R-:W-:Y:S02]  /*0250*/  @!P1 IADD3 R7, R7, 0x1, RZ ;  /* 0x0000000107079810 */ /* 0x000fe40007ffe0ff */
[----:B------:R-:W-:Y:S02]  /*0260*/  ISETP.GE.U32.AND P0, PT, R4, R11, PT ;  /* 0x0000000b0400720c */ /* 0x000fe40003f06070 */
[----:B------:R-:W-:Y:S01]  /*0270*/  ISETP.NE.AND P1, PT, R8, RZ, PT ;  /* 0x000000ff0800720c */ /* 0x000fe20003f25270 */
[----:B------:R-:W0:Y:S01]  /*0280*/  S2R R4, SR_TID.Y ;  /* 0x0000000000047919 */ /* 0x000e220000002200 */
[----:B------:R-:W-:-:S09]  /*0290*/  CS2R R10, SRZ ;  /* 0x00000000000a7805 */ /* 0x000fd2000001ff00 */
[----:B------:R-:W-:-:S05]  /*02a0*/  @P0 IADD3 R7, R7, 0x1, RZ ;  /* 0x0000000107070810 */ /* 0x000fca0007ffe0ff */
[----:B------:R-:W-:Y:S01]  /*02b0*/  IMAD.MOV.U32 R13, RZ, RZ, R7 ;  /* 0x000000ffff0d7224 */ /* 0x000fe200078e0007 */
[----:B------:R-:W-:-:S03]  /*02c0*/  SHF.R.S32.HI R7, RZ, 0x1f, R0 ;  /* 0x0000001fff077819 */ /* 0x000fc60000011400 */
[----:B------:R-:W-:Y:S01]  /*02d0*/  @!P2 IMAD.MOV R13, RZ, RZ, -R13 ;  /* 0x000000ffff0da224 */ /* 0x000fe200078e0a0d */
[----:B------:R-:W-:-:S04]  /*02e0*/  @!P1 LOP3.LUT R13, RZ, R8, RZ, 0x33, !PT ;  /* 0x00000008ff0d9212 */ /* 0x000fc800078e33ff */
[----:B------:R-:W-:-:S13]  /*02f0*/  ISETP.GE.AND P0, PT, R13, RZ, PT ;  /* 0x000000ff0d00720c */ /* 0x000fda0003f06270 */
[----:B------:R-:W-:Y:S05]  /*0300*/  @!P0 BRA `(.L_x_141) ;  /* 0x00000cf000008947 */ /* 0x000fea0003800000 */
[----:B0-----:R-:W-:-:S05]  /*0310*/  IMAD.WIDE R14, R0, R9, c[0x0][0x170] ;  /* 0x00005c00000e7625 */ /* 0x001fca00078e0209 */
[----:B------:R0:W5:Y:S01]  /*0320*/  LDG.E.CONSTANT R6, [R14.64] ;  /* 0x000000040e067981 */ /* 0x000162000c1e9900 */
[C---:B------:R-:W-:Y:S02]  /*0330*/  ISETP.NE.AND P1, PT, R13.reuse, RZ, PT ;  /* 0x000000ff0d00720c */ /* 0x040fe40003f25270 */
[----:B------:R-:W-:Y:S01]  /*0340*/  IADD3 R8, R13, 0x1, RZ ;  /* 0x000000010d087810 */ /* 0x000fe20007ffe0ff */
[----:B------:R-:W1:Y:S01]  /*0350*/  S2R R9, SR_CTAID.Y ;  /* 0x0000000000097919 */ /* 0x000e620000002600 */
[----:B------:R-:W-:Y:S02]  /*0360*/  MOV R27, RZ ;  /* 0x000000ff001b7202 */ /* 0x000fe40000000f00 */
[----:B------:R-:W-:Y:S01]  /*0370*/  LOP3.LUT P0, RZ, R8, 0x1, RZ, 0xc0, !PT ;  /* 0x0000000108ff7812 */ /* 0x000fe2000780c0ff */
[----:B------:R-:W-:Y:S02]  /*0380*/  IMAD R8, R3, c[0x0][0x1b4], RZ ;  /* 0x00006d0003087a24 */ /* 0x000fe400078e02ff */
[----:B-1----:R-:W-:-:S04]  /*0390*/  IMAD R16, R9, c[0x0][0x4], R4 ;  /* 0x0000010009107a24 */ /* 0x002fc800078e0204 */
[----:B------:R-:W-:Y:S01]  /*03a0*/  IMAD R17, R16, c[0x0][0x1b4], R0 ;  /* 0x00006d0010117a24 */ /* 0x000fe200078e0200 */
[----:B------:R-:W-:Y:S05]  /*03b0*/  @!P1 BRA `(.L_x_142) ;  /* 0x0000087000009947 */ /* 0x000fea0003800000 */
[----:B0-----:R-:W-:Y:S01]  /*03c0*/  IADD3 R9, R13, 0x1, RZ ;  /* 0x000000010d097810 */ /* 0x001fe20007ffe0ff */
[----:B------:R-:W-:Y:S01]  /*03d0*/  HFMA2.MMA R23, -RZ, RZ, 0, 0 ;  /* 0x00000000ff177435 */ /* 0x000fe200000001ff */
[----:B------:R-:W-:Y:S01]  /*03e0*/  ISETP.GE.AND P1, PT, R0, c[0x0][0x1b4], PT ;  /* 0x00006d0000007a0c */ /* 0x000fe20003f26270 */
[----:B------:R-:W-:Y:S01]  /*03f0*/  IMAD.MOV.U32 R27, RZ, RZ, RZ ;  /* 0x000000ffff1b7224 */ /* 0x000fe200078e00ff */
[C---:B------:R-:W-:Y:S01]  /*0400*/  LOP3.LUT R10, R9.reuse, 0x1, RZ, 0xc0, !PT ;  /* 0x00000001090a7812 */ /* 0x040fe200078ec0ff */
[----:B------:R-:W-:Y:S01]  /*0410*/  IMAD.MOV.U32 R5, RZ, RZ, RZ ;  /* 0x000000ffff057224 */ /* 0x000fe200078e00ff */
[----:B------:R-:W-:Y:S01]  /*0420*/  MOV R21, RZ ;  /* 0x000000ff00157202 */ /* 0x000fe20000000f00 */
[----:B------:R-:W-:Y:S02]  /*0430*/  IMAD.MOV.U32 R29, RZ, RZ, RZ ;  /* 0x000000ffff1d7224 */ /* 0x000fe400078e00ff */
[----:B------:R-:W-:-:S02]  /*0440*/  IMAD.IADD R9, R9, 0x1, -R10 ;  /* 0x0000000109097824 */ /* 0x000fc400078e0a0a */
[----:B------:R-:W-:Y:S01]  /*0450*/  CS2R R10, SRZ ;  /* 0x00000000000a7805 */ /* 0x000fe2000001ff00 */
[----:B------:R-:W-:Y:S02]  /*0460*/  IMAD.MOV.U32 R12, RZ, RZ, RZ ;  /* 0x000000ffff0c7224 */ /* 0x000fe400078e00ff */
.L_x_143:
[----:B------:R-:W-:Y:S01]  /*0470*/  IMAD.IADD R24, R3, 0x1, R16 ;  /* 0x0000000103187824 */ /* 0x000fe200078e0210 */
[----:B------:R-:W-:-:S04]  /*0480*/  ISETP.GE.OR P3, PT, R16, c[0x0][0x1b0], P1 ;  /* 0x00006c0010007a0c */ /* 0x000fc80000f66670 */
[----:B------:R-:W-:-:S04]  /*0490*/  IADD3 R14, R3, R24, RZ ;  /* 0x00000018030e7210 */ /* 0x000fc80007ffe0ff */
[----:B------:R-:W-:Y:S01]  /*04a0*/  ISETP.GE.OR P2, PT, R14, c[0x0][0x1b0], P1 ;  /* 0x00006c000e007a0c */ /* 0x000fe20000f46670 */
[----:B------:R-:W-:-:S05]  /*04b0*/  IMAD.IADD R13, R3, 0x1, R14 ;  /* 0x00000001030d7824 */ /* 0x000fca00078e020e */
[----:B------:R-:W-:-:S07]  /*04c0*/  ISETP.GE.OR P4, PT, R13, c[0x0][0x1b0], P1 ;  /* 0x00006c000d007a0c */ /* 0x000fce0000f86670 */
[----:B------:R-:W-:Y:S01]  /*04d0*/  @!P2 IADD3 R18, R8, R17, R8 ;  /* 0x000000110812a210 */ /* 0x000fe20007ffe008 */
[----:B------:R-:W-:-:S04]  /*04e0*/  @!P2 IMAD.MOV.U32 R19, RZ, RZ, 0x2 ;  /* 0x00000002ff13a424 */ /* 0x000fc800078e00ff */
[----:B------:R-:W-:Y:S01]  /*04f0*/  @!P2 IMAD.WIDE R14, R18, R19, c[0x0][0x160] ;  /* 0x00005800120ea625 */ /* 0x000fe200078e0213 */
[--C-:B------:R-:W-:Y:S02]  /*0500*/  @!P4 IADD3 R13, R8, R17, R8.reuse ;  /* 0x00000011080dc210 */ /* 0x100fe40007ffe008 */
[----:B------:R-:W-:Y:S01]  /*0510*/  @!P4 MOV R25, 0x2 ;  /* 0x000000020019c802 */ /* 0x000fe20000000f00 */
[----:B------:R-:W-:Y:S01]  /*0520*/  @!P2 IMAD.WIDE R18, R18, R19, c[0x0][0x168] ;  /* 0x00005a001212a625 */ /* 0x000fe200078e0213 */
[----:B------:R0:W2:Y:S03]  /*0530*/  @!P2 LDG.E.U16.CONSTANT R16, [R14.64] ;  /* 0x000000040e10a981 */ /* 0x0000a6000c1e9500 */
[----:B------:R-:W-:Y:S01]  /*0540*/  @!P4 IMAD.IADD R28, R13, 0x1, R8 ;  /* 0x000000010d1cc824 */ /* 0x000fe200078e0208 */
[----:B------:R1:W3:Y:S01]  /*0550*/  @!P2 LDG.E.U16.CONSTANT R22, [R18.64] ;  /* 0x000000041216a981 */ /* 0x0002e2000c1e9500 */
[----:B------:R-:W-:-:S02]  /*0560*/  @!P3 IMAD.MOV.U32 R26, RZ, RZ, 0x2 ;  /* 0x00000002ff1ab424 */ /* 0x000fc400078e00ff */
[----:B0-----:R-:W-:-:S04]  /*0570*/  @!P4 IMAD.WIDE R14, R28, R25, c[0x0][0x160] ;  /* 0x000058001c0ec625 */ /* 0x001fc800078e0219 */
[----:B-1----:R-:W-:Y:S01]  /*0580*/  @!P3 IMAD.WIDE R18, R17, R26, c[0x0][0x160] ;  /* 0x000058001112b625 */ /* 0x002fe200078e021a */
[----:B------:R0:W4:Y:S04]  /*0590*/  @!P4 LDG.E.U16.CONSTANT R13, [R14.64] ;  /* 0x000000040e0dc981 */ /* 0x000128000c1e9500 */
[----:B------:R1:W4:Y:S01]  /*05a0*/  @!P3 LDG.E.U16.CONSTANT R20, [R18.64] ;  /* 0x000000041214b981 */ /* 0x000322000c1e9500 */
[----:B0-----:R-:W-:-:S04]  /*05b0*/  @!P4 IMAD.WIDE R14, R28, R25, c[0x0][0x168] ;  /* 0x00005a001c0ec625 */ /* 0x001fc800078e0219 */
[C---:B-1----:R-:W-:Y:S02]  /*05c0*/  @!P3 IMAD.WIDE R18, R17.reuse, R26, c[0x0][0x168] ;  /* 0x00005a001112b625 */ /* 0x042fe400078e021a */
[----:B------:R-:W4:Y:S04]  /*05d0*/  @!P4 LDG.E.U16.CONSTANT R14, [R14.64] ;  /* 0x000000040e0ec981 */ /* 0x000f28000c1e9500 */
[----:B------:R-:W4:Y:S01]  /*05e0*/  @!P3 LDG.E.U16.CONSTANT R18, [R18.64] ;  /* 0x000000041212b981 */ /* 0x000f22000c1e9500 */
[----:B------:R-:W-:Y:S01]  /*05f0*/  MOV R25, RZ ;  /* 0x000000ff00197202 */ /* 0x000fe20000000f00 */
[----:B------:R-:W-:Y:S01]  /*0600*/  IMAD.MOV.U32 R26, RZ, RZ, RZ ;  /* 0x000000ffff1a7224 */ /* 0x000fe200078e00ff */
[----:B------:R-:W-:Y:S01]  /*0610*/  IADD3 R17, R17, R8, RZ ;  /* 0x0000000811117210 */ /* 0x000fe20007ffe0ff */
[----:B------:R-:W-:Y:S01]  /*0620*/  IMAD.MOV.U32 R28, RZ, RZ, RZ ;  /* 0x000000ffff1c7224 */ /* 0x000fe200078e00ff */
[----:B--2---:R-:W-:Y:S01]  /*0630*/  @!P2 HADD2.F32 R25, -RZ, R16.H0_H0 ;  /* 0x20000010ff19a230 */ /* 0x004fe20000004100 */
[----:B------:R-:W-:Y:S01]  /*0640*/  IMAD.MOV.U32 R16, RZ, RZ, RZ ;  /* 0x000000ffff107224 */ /* 0x000fe200078e00ff */
[----:B---3--:R-:W-:Y:S01]  /*0650*/  @!P2 HADD2.F32 R16, -RZ, R22.H0_H0 ;  /* 0x20000016ff10a230 */ /* 0x008fe20000004100 */
[----:B------:R-:W-:Y:S01]  /*0660*/  ISETP.GE.OR P2, PT, R24, c[0x0][0x1b0], P1 ;  /* 0x00006c0018007a0c */ /* 0x000fe20000f46670 */
[----:B------:R-:W-:Y:S01]  /*0670*/  IMAD R24, R3, 0x3, R24 ;  /* 0x0000000303187824 */ /* 0x000fe200078e0218 */
[----:B------:R-:W-:Y:S01]  /*0680*/  MOV R22, RZ ;  /* 0x000000ff00167202 */ /* 0x000fe20000000f00 */
[----:B----4-:R-:W-:Y:S01]  /*0690*/  @!P4 HADD2.F32 R28, -RZ, R13.H0_H0 ;  /* 0x2000000dff1cc230 */ /* 0x010fe20000004100 */
[----:B------:R-:W-:Y:S01]  /*06a0*/  IMAD.MOV.U32 R13, RZ, RZ, RZ ;  /* 0x000000ffff0d7224 */ /* 0x000fe200078e00ff */
[----:B------:R-:W-:-:S05]  /*06b0*/  @!P3 HADD2.F32 R22, -RZ, R20.H0_H0 ;  /* 0x20000014ff16b230 */ /* 0x000fca0000004100 */
[----:B-----5:R-:W-:Y:S01]  /*06c0*/  FADD.FTZ R22, -R6, R22 ;  /* 0x0000001606167221 */ /* 0x020fe20000010100 */
[----:B------:R-:W-:Y:S02]  /*06d0*/  @!P4 HADD2.F32 R26, -RZ, R14.H0_H0 ;  /* 0x2000000eff1ac230 */ /* 0x000fe40000004100 */
[----:B------:R-:W-:Y:S01]  /*06e0*/  @!P2 IMAD.MOV.U32 R14, RZ, RZ, 0x2 ;  /* 0x00000002ff0ea424 */ /* 0x000fe200078e00ff */
[----:B------:R-:W-:Y:S01]  /*06f0*/  ISETP.GE.OR P4, PT, R24, c[0x0][0x1b0], P1 ;  /* 0x00006c0018007a0c */ /* 0x000fe20000f86670 */
[----:B------:R-:W-:Y:S02]  /*0700*/  @!P3 HADD2.F32 R13, -RZ, R18.H0_H0 ;  /* 0x20000012ff0db230 */ /* 0x000fe40000004100 */
[----:B------:R-:W-:-:S04]  /*0710*/  @!P2 IMAD.WIDE R18, R17, R14, c[0x0][0x160] ;  /* 0x000058001112a625 */ /* 0x000fc800078e020e */
[----:B------:R-:W-:Y:S01]  /*0720*/  @!P2 IMAD.WIDE R14, R17, R14, c[0x0][0x168] ;  /* 0x00005a00110ea625 */ /* 0x000fe200078e020e */
[----:B------:R0:W2:Y:S01]  /*0730*/  @!P2 LDG.E.U16.CONSTANT R20, [R18.64] ;  /* 0x000000041214a981 */ /* 0x0000a2000c1e9500 */
[----:B------:R-:W-:Y:S02]  /*0740*/  IADD3 R24, R3, R24, RZ ;  /* 0x0000001803187210 */ /* 0x000fe40007ffe0ff */
[----:B------:R-:W-:Y:S02]  /*0750*/  FFMA.FTZ R12, R22, R13, R12 ;  /* 0x0000000d160c7223 */ /* 0x000fe4000001000c */
[----:B------:R1:W3:Y:S01]  /*0760*/  @!P2 LDG.E.U16.CONSTANT R22, [R14.64] ;  /* 0x000000040e16a981 */ /* 0x0002e2000c1e9500 */
[----:B------:R-:W-:Y:S01]  /*0770*/  ISETP.GE.OR P3, PT, R24, c[0x0][0x1b0], P1 ;  /* 0x00006c0018007a0c */ /* 0x000fe20000f66670 */
[----:B------:R-:W-:Y:S02]  /*0780*/  FADD.FTZ R25, -R6, R25 ;  /* 0x0000001906197221 */ /* 0x000fe40000010100 */
[----:B0-----:R-:W-:-:S02]  /*0790*/  @!P4 IMAD.MOV.U32 R18, RZ, RZ, 0x2 ;  /* 0x00000002ff12c424 */ /* 0x001fc400078e00ff */
[----:B------:R-:W-:Y:S02]  /*07a0*/  FFMA.FTZ R21, R25, R16, R21 ;  /* 0x0000001019157223 */ /* 0x000fe40000010015 */
[----:B-1----:R-:W-:Y:S02]  /*07b0*/  IMAD R15, R8, 0x3, R17 ;  /* 0x00000003080f7824 */ /* 0x002fe400078e0211 */
[----:B------:R-:W-:Y:S02]  /*07c0*/  FADD.FTZ R23, R16, R23 ;  /* 0x0000001710177221 */ /* 0x000fe40000010000 */
[----:B------:R-:W-:-:S04]  /*07d0*/  @!P4 IMAD.WIDE R16, R15, R18, c[0x0][0x160] ;  /* 0x000058000f10c625 */ /* 0x000fc800078e0212 */
[----:B------:R-:W-:Y:S01]  /*07e0*/  FADD.FTZ R28, -R6, R28 ;  /* 0x0000001c061c7221 */ /* 0x000fe20000010100 */
[----:B------:R0:W4:Y:S01]  /*07f0*/  @!P4 LDG.E.U16.CONSTANT R25, [R16.64] ;  /* 0x000000041019c981 */ /* 0x000122000c1e9500 */
[----:B------:R-:W-:-:S04]  /*0800*/  @!P4 IMAD.WIDE R18, R15, R18, c[0x0][0x168] ;  /* 0x00005a000f12c625 */ /* 0x000fc800078e0212 */
[----:B------:R-:W-:Y:S02]  /*0810*/  FFMA.FTZ R29, R28, R26, R29 ;  /* 0x0000001a1c1d7223 */ /* 0x000fe4000001001d */
[----:B------:R-:W-:Y:S01]  /*0820*/  IMAD.IADD R28, R15, 0x1, R8 ;  /* 0x000000010f1c7824 */ /* 0x000fe200078e0208 */
[----:B------:R1:W4:Y:S01]  /*0830*/  @!P4 LDG.E.U16.CONSTANT R18, [R18.64] ;  /* 0x000000041212c981 */ /* 0x000322000c1e9500 */
[----:B0-----:R-:W-:-:S04]  /*0840*/  @!P3 IMAD.MOV.U32 R17, RZ, RZ, 0x2 ;  /* 0x00000002ff11b424 */ /* 0x001fc800078e00ff */
[----:B------:R-:W-:-:S04]  /*0850*/  @!P3 IMAD.WIDE R14, R28, R17, c[0x0][0x160] ;  /* 0x000058001c0eb625 */ /* 0x000fc800078e0211 */
[----:B------:R-:W-:-:S04]  /*0860*/  @!P3 IMAD.WIDE R16, R28, R17, c[0x0][0x168] ;  /* 0x00005a001c10b625 */ /* 0x000fc800078e0211 */
[----:B------:R-:W-:Y:S02]  /*0870*/  FADD.FTZ R27, R26, R27 ;  /* 0x0000001b1a1b7221 */ /* 0x000fe40000010000 */
[----:B------:R0:W4:Y:S04]  /*0880*/  @!P3 LDG.E.U16.CONSTANT R26, [R14.64] ;  /* 0x000000040e1ab981 */ /* 0x000128000c1e9500 */
[----:B------:R1:W4:Y:S01]  /*0890*/  @!P3 LDG.E.U16.CONSTANT R16, [R16.64] ;  /* 0x000000041010b981 */ /* 0x000322000c1e9500 */
[----:B------:R-:W-:Y:S01]  /*08a0*/  FADD.FTZ R10, R13, R10 ;  /* 0x0000000a0d0a7221 */ /* 0x000fe20000010000 */
[----:B------:R-:W-:Y:S01]  /*08b0*/  MOV R13, RZ ;  /* 0x000000ff000d7202 */ /* 0x000fe20000000f00 */
[----:B0-----:R-:W-:Y:S01]  /*08c0*/  IMAD.MOV.U32 R15, RZ, RZ, RZ ;  /* 0x000000ffff0f7224 */ /* 0x001fe200078e00ff */
[----:B-1----:R-:W-:Y:S01]  /*08d0*/  IADD3 R17, R28, R8, RZ ;  /* 0x000000081c117210 */ /* 0x002fe20007ffe0ff */
[----:B--2---:R-:W-:Y:S01]  /*08e0*/  @!P2 HADD2.F32 R13, -RZ, R20.H0_H0 ;  /* 0x20000014ff0da230 */ /* 0x004fe20000004100 */
[----:B------:R-:W-:Y:S01]  /*08f0*/  IMAD.MOV.U32 R20, RZ, RZ, RZ ;  /* 0x000000ffff147224 */ /* 0x000fe200078e00ff */
[----:B---3--:R-:W-:Y:S01]  /*0900*/  @!P2 HADD2.F32 R20, -RZ, R22.H0_H0 ;  /* 0x20000016ff14a230 */ /* 0x008fe20000004100 */
[----:B------:R-:W-:-:S05]  /*0910*/  IMAD.IADD R22, R3, 0x1, R24 ;  /* 0x0000000103167824 */ /* 0x000fca00078e0218 */
[----:B------:R-:W-:Y:S02]  /*0920*/  ISETP.GE.OR P2, PT, R22, c[0x0][0x1b0], P1 ;  /* 0x00006c0016007a0c */ /* 0x000fe40000f46670 */
[----:B------:R-:W-:Y:S01]  /*0930*/  IADD3 R19, R3, R22, RZ ;  /* 0x0000001603137210 */ /* 0x000fe20007ffe0ff */
[----:B------:R-:W-:-:S03]  /*0940*/  FADD.FTZ R14, -R6, R13 ;  /* 0x0000000d060e7221 */ /* 0x000fc60000010100 */
[----:B------:R-:W-:Y:S01]  /*0950*/  ISETP.GE.OR P5, PT, R19, c[0x0][0x1b0], P1 ;  /* 0x00006c0013007a0c */ /* 0x000fe20000fa6670 */
[----:B------:R-:W-:Y:S02]  /*0960*/  IMAD.MOV.U32 R13, RZ, RZ, RZ ;  /* 0x000000ffff0d7224 */ /* 0x000fe400078e00ff */
[----:B------:R-:W-:Y:S01]  /*0970*/  FFMA.FTZ R11, R14, R20, R11 ;  /* 0x000000140e0b7223 */ /* 0x000fe2000001000b */
[----:B----4-:R-:W-:-:S03]  /*0980*/  @!P4 HADD2.F32 R15, -RZ, R25.H0_H0 ;  /* 0x20000019ff0fc230 */ /* 0x010fc60000004100 */
[----:B------:R-:W-:Y:S02]  /*0990*/  @!P2 IMAD.MOV.U32 R14, RZ, RZ, 0x2 ;  /* 0x00000002ff0ea424 */ /* 0x000fe400078e00ff */
[----:B------:R-:W-:Y:S01]  /*09a0*/  FADD.FTZ R15, -R6, R15 ;  /* 0x0000000f060f7221 */ /* 0x000fe20000010100 */
[----:B------:R-:W-:Y:S01]  /*09b0*/  @!P4 HADD2.F32 R13, -RZ, R18.H0_H0 ;  /* 0x20000012ff0dc230 */ /* 0x000fe20000004100 */
[----:B------:R-:W-:-:S04]  /*09c0*/  @!P2 IMAD.WIDE R18, R17, R14, c[0x0][0x160] ;  /* 0x000058001112a625 */ /* 0x000fc800078e020e */
[----:B------:R-:W-:Y:S02]  /*09d0*/  FADD.FTZ R10, R10, R13 ;  /* 0x0000000d0a0a7221 */ /* 0x000fe40000010000 */
[----:B------:R-:W-:Y:S01]  /*09e0*/  FFMA.FTZ R12, R15, R13, R12 ;  /* 0x0000000d0f0c7223 */ /* 0x000fe2000001000c */
[----:B------:R-:W2:Y:S01]  /*09f0*/  @!P2 LDG.E.U16.CONSTANT R18, [R18.64] ;  /* 0x000000041212a981 */ /* 0x000ea2000c1e9500 */
[----:B------:R-:W-:-:S04]  /*0a00*/  @!P2 IMAD.WIDE R14, R17, R14, c[0x0][0x168] ;  /* 0x00005a00110ea625 */ /* 0x000fc800078e020e */
[----:B------:R-:W-:Y:S02]  /*0a10*/  IMAD.MOV.U32 R13, RZ, RZ, RZ ;  /* 0x000000ffff0d7224 */ /* 0x000fe400078e00ff */
[----:B------:R-:W-:Y:S01]  /*0a20*/  @!P5 IMAD.IADD R25, R17, 0x1, R8 ;  /* 0x000000011119d824 */ /* 0x000fe200078e0208 */
[----:B------:R-:W-:Y:S01]  /*0a30*/  @!P3 HADD2.F32 R13, -RZ, R26.H0_H0 ;  /* 0x2000001aff0db230 */ /* 0x000fe20000004100 */
[----:B------:R-:W-:Y:S01]  /*0a40*/  @!P5 IMAD.MOV.U32 R26, RZ, RZ, 0x2 ;  /* 0x00000002ff1ad424 */ /* 0x000fe200078e00ff */
[----:B------:R0:W3:Y:S01]  /*0a50*/  @!P2 LDG.E.U16.CONSTANT R14, [R14.64] ;  /* 0x000000040e0ea981 */ /* 0x0000e2000c1e9500 */
[----:B------:R-:W-:Y:S01]  /*0a60*/  FADD.FTZ R5, R20, R5 ;  /* 0x0000000514057221 */ /* 0x000fe20000010000 */
[----:B------:R-:W-:Y:S01]  /*0a70*/  MOV R20, RZ ;  /* 0x000000ff00147202 */ /* 0x000fe20000000f00 */
[----:B------:R-:W-:Y:S01]  /*0a80*/  @!P3 HADD2.F32 R20, -RZ, R16.H0_H0 ;  /* 0x20000010ff14b230 */ /* 0x000fe20000004100 */
[----:B------:R-:W-:-:S05]  /*0a90*/  @!P5 IMAD.WIDE R16, R25, R26, c[0x0][0x160] ;  /* 0x000058001910d625 */ /* 0x000fca00078e021a */
[----:B------:R1:W4:Y:S02]  /*0aa0*/  @!P5 LDG.E.U16.CONSTANT R22, [R16.64] ;  /* 0x000000041016d981 */ /* 0x000324000c1e9500 */
[----:B-1----:R-:W-:-:S05]  /*0ab0*/  @!P5 IMAD.WIDE R16, R25, R26, c[0x0][0x168] ;  /* 0x00005a001910d625 */ /* 0x002fca00078e021a */
[----:B------:R1:W4:Y:S01]  /*0ac0*/  @!P5 LDG.E.U16.CONSTANT R25, [R16.64] ;  /* 0x000000041019d981 */ /* 0x000322000c1e9500 */
[----:B------:R-:W-:Y:S01]  /*0ad0*/  FADD.FTZ R13, -R6, R13 ;  /* 0x0000000d060d7221 */ /* 0x000fe20000010100 */
[----:B------:R-:W-:Y:S01]  /*0ae0*/  IADD3 R9, R9, -0x2, RZ ;  /* 0xfffffffe09097810 */ /* 0x000fe20007ffe0ff */
[----:B------:R-:W-:Y:S02]  /*0af0*/  FADD.FTZ R5, R5, R20 ;  /* 0x0000001405057221 */ /* 0x000fe40000010000 */
[----:B------:R-:W-:Y:S01]  /*0b00*/  FFMA.FTZ R11, R13, R20, R11 ;  /* 0x000000140d0b7223 */ /* 0x000fe2000001000b */
[----:B------:R-:W-:Y:S01]  /*0b10*/  MOV R13, RZ ;  /* 0x000000ff000d7202 */ /* 0x000fe20000000f00 */
[----:B------:R-:W-:Y:S02]  /*0b20*/  IMAD.MOV.U32 R20, RZ, RZ, RZ ;  /* 0x000000ffff147224 */ /* 0x000fe400078e00ff */
[----:B0-----:R-:W-:Y:S02]  /*0b30*/  IMAD.MOV.U32 R15, RZ, RZ, RZ ;  /* 0x000000ffff0f7224 */ /* 0x001fe400078e00ff */
[----:B-1----:R-:W-:-:S02]  /*0b40*/  IMAD R16, R3, 0x3, R24 ;  /* 0x0000000303107824 */ /* 0x002fc400078e0218 */
[----:B------:R-:W-:Y:S01]  /*0b50*/  IMAD R17, R8, 0x3, R28 ;  /* 0x0000000308117824 */ /* 0x000fe200078e021c */
[----:B--2---:R-:W-:Y:S02]  /*0b60*/  @!P2 HADD2.F32 R13, -RZ, R18.H0_H0 ;  /* 0x20000012ff0da230 */ /* 0x004fe40000004100 */
[----:B---3--:R-:W-:Y:S01]  /*0b70*/  @!P2 HADD2.F32 R20, -RZ, R14.H0_H0 ;  /* 0x2000000eff14a230 */ /* 0x008fe20000004100 */
[----:B------:R-:W-:Y:S02]  /*0b80*/  ISETP.NE.AND P2, PT, R9, RZ, PT ;  /* 0x000000ff0900720c */ /* 0x000fe40003f45270 */
[----:B------:R-:W-:Y:S01]  /*0b90*/  MOV R18, RZ ;  /* 0x000000ff00127202 */ /* 0x000fe20000000f00 */
[----:B------:R-:W-:Y:S01]  /*0ba0*/  FADD.FTZ R13, -R6, R13 ;  /* 0x0000000d060d7221 */ /* 0x000fe20000010100 */
[----:B----4-:R-:W-:Y:S01]  /*0bb0*/  @!P5 HADD2.F32 R15, -RZ, R22.H0_H0 ;  /* 0x20000016ff0fd230 */ /* 0x010fe20000004100 */
[----:B------:R-:W-:-:S04]  /*0bc0*/  FADD.FTZ R23, R23, R20 ;  /* 0x0000001417177221 */ /* 0x000fc80000010000 */
[----:B------:R-:W-:Y:S02]  /*0bd0*/  FADD.FTZ R15, -R6, R15 ;  /* 0x0000000f060f7221 */ /* 0x000fe40000010100 */
[----:B------:R-:W-:Y:S01]  /*0be0*/  FFMA.FTZ R21, R13, R20, R21 ;  /* 0x000000140d157223 */ /* 0x000fe20000010015 */
[----:B------:R-:W-:-:S05]  /*0bf0*/  @!P5 HADD2.F32 R18, -RZ, R25.H0_H0 ;  /* 0x20000019ff12d230 */ /* 0x000fca0000004100 */
[----:B------:R-:W-:Y:S02]  /*0c00*/  FADD.FTZ R27, R27, R18 ;  /* 0x000000121b1b7221 */ /* 0x000fe40000010000 */
[----:B------:R-:W-:Y:S01]  /*0c10*/  FFMA.FTZ R29, R15, R18, R29 ;  /* 0x000000120f1d7223 */ /* 0x000fe2000001001d */
[----:B------:R-:W-:Y:S05]  /*0c20*/  @P2 BRA `(.L_x_143) ;  /* 0xfffff84000002947 */ /* 0x000fea000383ffff */
.L_x_142:
[----:B0-----:R-:W-:Y:S05]  /*0c30*/  @!P0 BRA `(.L_x_141) ;  /* 0x000003c000008947 */ /* 0x001fea0003800000 */
[----:B------:R-:W-:Y:S01]  /*0c40*/  ISETP.GE.AND P0, PT, R0, c[0x0][0x1b4], PT ;  /* 0x00006d0000007a0c */ /* 0x000fe20003f06270 */
[----:B------:R-:W-:Y:S01]  /*0c50*/  IMAD.MOV.U32 R13, RZ, RZ, c[0x0][0x4] ;  /* 0x00000100ff0d7624 */ /* 0x000fe200078e00ff */
[----:B------:R-:W-:Y:S02]  /*0c60*/  IADD3 R9, R17, R8, RZ ;  /* 0x0000000811097210 */ /* 0x000fe40007ffe0ff */
[----:B------:R-:W-:Y:S01]  /*0c70*/  ISETP.GE.OR P1, PT, R16, c[0x0][0x1b0], P0 ;  /* 0x00006c0010007a0c */ /* 0x000fe20000726670 */
[----:B------:R-:W-:Y:S02]  /*0c80*/  IMAD.IADD R16, R3, 0x1, R16 ;  /* 0x0000000103107824 */ /* 0x000fe400078e0210 */
[----:B------:R-:W-:-:S03]  /*0c90*/  IMAD R13, R13, c[0x0][0x10], RZ ;  /* 0x000004000d0d7a24 */ /* 0x000fc600078e02ff */
[----:B------:R-:W-:Y:S02]  /*0ca0*/  IADD3 R14, R3, R16, RZ ;  /* 0x00000010030e7210 */ /* 0x000fe40007ffe0ff */
[----:B------:R-:W-:Y:S02]  /*0cb0*/  ISETP.GE.OR P2, PT, R16, c[0x0][0x1b0], P0 ;  /* 0x00006c0010007a0c */ /* 0x000fe40000746670 */
[----:B------:R-:W-:Y:S01]  /*0cc0*/  ISETP.GE.OR P3, PT, R14, c[0x0][0x1b0], P0 ;  /* 0x00006c000e007a0c */ /* 0x000fe20000766670 */
[----:B------:R-:W-:Y:S02]  /*0cd0*/  IMAD.IADD R3, R13, 0x1, R14 ;  /* 0x000000010d037824 */ /* 0x000fe400078e020e */
[----:B------:R-:W-:-:S03]  /*0ce0*/  @!P1 IMAD.MOV.U32 R16, RZ, RZ, 0x2 ;  /* 0x00000002ff109424 */ /* 0x000fc600078e00ff */
[----:B------:R-:W-:Y:S01]  /*0cf0*/  ISETP.GE.OR P0, PT, R3, c[0x0][0x1b0], P0 ;  /* 0x00006c0003007a0c */ /* 0x000fe20000706670 */
[----:B------:R-:W-:-:S04]  /*0d00*/  @!P1 IMAD.WIDE R14, R17, R16, c[0x0][0x168] ;  /* 0x00005a00110e9625 */ /* 0x000fc800078e0210 */
[----:B------:R-:W-:Y:S01]  /*0d10*/  @!P2 IMAD.MOV.U32 R20, RZ, RZ, 0x2 ;  /* 0x00000002ff14a424 */ /* 0x000fe200078e00ff */
[----:B------:R0:W2:Y:S01]  /*0d20*/  @!P1 LDG.E.U16.CONSTANT R3, [R14.64] ;  /* 0x000000040e039981 */ /* 0x0000a2000c1e9500 */
[----:B------:R-:W-:-:S04]  /*0d30*/  @!P1 IMAD.WIDE R18, R17, R16, c[0x0][0x160] ;  /* 0x0000580011129625 */ /* 0x000fc800078e0210 */
[C---:B------:R-:W-:Y:S02]  /*0d40*/  IMAD.IADD R28, R9.reuse, 0x1, R8 ;  /* 0x00000001091c7824 */ /* 0x040fe400078e0208 */
[-C--:B------:R-:W-:Y:S01]  /*0d50*/  @!P2 IMAD.WIDE R16, R9, R20.reuse, c[0x0][0x160] ;  /* 0x000058000910a625 */ /* 0x080fe200078e0214 */
[----:B------:R1:W3:Y:S01]  /*0d60*/  @!P1 LDG.E.U16.CONSTANT R18, [R18.64] ;  /* 0x0000000412129981 */ /* 0x0002e2000c1e9500 */
[----:B0-----:R-:W-:Y:S02]  /*0d70*/  @!P3 MOV R15, 0x2 ;  /* 0x00000002000fb802 */ /* 0x001fe40000000f00 */
[----:B------:R-:W-:Y:S02]  /*0d80*/  @!P0 IMAD.MOV.U32 R22, RZ, RZ, 0x2 ;  /* 0x00000002ff168424 */ /* 0x000fe400078e00ff */
[----:B------:R-:W-:Y:S02]  /*0d90*/  IMAD R26, R13, c[0x0][0x1b4], R28 ;  /* 0x00006d000d1a7a24 */ /* 0x000fe400078e021c */
[----:B------:R-:W-:-:S02]  /*0da0*/  @!P2 IMAD.WIDE R8, R9, R20, c[0x0][0x168] ;  /* 0x00005a000908a625 */ /* 0x000fc400078e0214 */
[----:B------:R0:W4:Y:S02]  /*0db0*/  @!P2 LDG.E.U16.CONSTANT R20, [R16.64] ;  /* 0x000000041014a981 */ /* 0x000124000c1e9500 */
[CC--:B------:R-:W-:Y:S02]  /*0dc0*/  @!P3 IMAD.WIDE R24, R28.reuse, R15.reuse, c[0x0][0x160] ;  /* 0x000058001c18b625 */ /* 0x0c0fe400078e020f */
[----:B------:R1:W4:Y:S04]  /*0dd0*/  @!P2 LDG.E.U16.CONSTANT R13, [R8.64] ;  /* 0x00000004080da981 */ /* 0x000328000c1e9500 */
[----:B------:R2:W4:Y:S01]  /*0de0*/  @!P3 LDG.E.U16.CONSTANT R24, [R24.64] ;  /* 0x000000041818b981 */ /* 0x000522000c1e9500 */
[----:B0-----:R-:W-:-:S04]  /*0df0*/  @!P3 IMAD.WIDE R16, R28, R15, c[0x0][0x168] ;  /* 0x00005a001c10b625 */ /* 0x001fc800078e020f */
[CC--:B------:R-:W-:Y:S01]  /*0e00*/  @!P0 IMAD.WIDE R14, R26.reuse, R22.reuse, c[0x0][0x160] ;  /* 0x000058001a0e8625 */ /* 0x0c0fe200078e0216 */
[----:B-1----:R0:W4:Y:S03]  /*0e10*/  @!P3 LDG.E.U16.CONSTANT R19, [R16.64] ;  /* 0x000000041013b981 */ /* 0x002126000c1e9500 */
[----:B------:R-:W-:Y:S02]  /*0e20*/  @!P0 IMAD.WIDE R8, R26, R22, c[0x0][0x168] ;  /* 0x00005a001a088625 */ /* 0x000fe400078e0216 */
[----:B------:R1:W4:Y:S04]  /*0e30*/  @!P0 LDG.E.U16.CONSTANT R14, [R14.64] ;  /* 0x000000040e0e8981 */ /* 0x000328000c1e9500 */
[----:B------:R0:W4:Y:S01]  /*0e40*/  @!P0 LDG.E.U16.CONSTANT R22, [R8.64] ;  /* 0x0000000408168981 */ /* 0x000122000c1e9500 */
[----:B------:R-:W-:Y:S01]  /*0e50*/  HFMA2.MMA R28, -RZ, RZ, 0, 0 ;  /* 0x00000000ff1c7435 */ /* 0x000fe200000001ff */
[----:B------:R-:W-:Y:S01]  /*0e60*/  IMAD.MOV.U32 R26, RZ, RZ, RZ ;  /* 0x000000ffff1a7224 */ /* 0x000fe200078e00ff */
[----:B-1----:R-:W-:Y:S01]  /*0e70*/  MOV R15, RZ ;  /* 0x000000ff000f7202 */ /* 0x002fe20000000f00 */
[----:B0-----:R-:W-:Y:S01]  /*0e80*/  CS2R R8, SRZ ;  /* 0x0000000000087805 */ /* 0x001fe2000001ff00 */
[----:B------:R-:W-:Y:S01]  /*0e90*/  IMAD.MOV.U32 R16, RZ, RZ, RZ ;  /* 0x000000ffff107224 */ /* 0x000fe200078e00ff */
[----:B--2---:R-:W-:Y:S01]  /*0ea0*/  @!P1 HADD2.F32 R28, -RZ, R3.H0_H0 ;  /* 0x20000003ff1c9230 */ /* 0x004fe20000004100 */
[----:B------:R-:W-:Y:S01]  /*0eb0*/  IMAD.MOV.U32 R3, RZ, RZ, RZ ;  /* 0x000000ffff037224 */ /* 0x000fe200078e00ff */
[----:B---3--:R-:W-:Y:S01]  /*0ec0*/  @!P1 HADD2.F32 R26, -RZ, R18.H0_H0 ;  /* 0x20000012ff1a9230 */ /* 0x008fe20000004100 */
[----:B------:R-:W-:Y:S01]  /*0ed0*/  IMAD.MOV.U32 R18, RZ, RZ, RZ ;  /* 0x000000ffff127224 */ /* 0x000fe200078e00ff */
[----:B----4-:R-:W-:-:S03]  /*0ee0*/  @!P2 HADD2.F32 R3, -RZ, R20.H0_H0 ;  /* 0x20000014ff03a230 */ /* 0x010fc60000004100 */
[C---:B-----5:R-:W-:Y:S01]  /*0ef0*/  FADD.FTZ R25, -R6.reuse, R26 ;  /* 0x0000001a06197221 */ /* 0x060fe20000010100 */
[----:B------:R-:W-:Y:S02]  /*0f00*/  @!P2 HADD2.F32 R16, -RZ, R13.H0_H0 ;  /* 0x2000000dff10a230 */ /* 0x000fe40000004100 */
[----:B------:R-:W-:Y:S01]  /*0f10*/  @!P3 HADD2.F32 R9, -RZ, R24.H0_H0 ;  /* 0x20000018ff09b230 */ /* 0x000fe20000004100 */
[----:B------:R-:W-:-:S04]  /*0f20*/  FADD.FTZ R3, -R6, R3 ;  /* 0x0000000306037221 */ /* 0x000fc80000010100 */
[----:B------:R-:W-:Y:S01]  /*0f30*/  FADD.FTZ R9, -R6, R9 ;  /* 0x0000000906097221 */ /* 0x000fe20000010100 */
[----:B------:R-:W-:Y:S02]  /*0f40*/  @!P3 HADD2.F32 R8, -RZ, R19.H0_H0 ;  /* 0x20000013ff08b230 */ /* 0x000fe40000004100 */
[----:B------:R-:W-:Y:S02]  /*0f50*/  @!P0 HADD2.F32 R15, -RZ, R14.H0_H0 ;  /* 0x2000000eff0f8230 */ /* 0x000fe40000004100 */
[----:B------:R-:W-:-:S03]  /*0f60*/  @!P0 HADD2.F32 R18, -RZ, R22.H0_H0 ;  /* 0x20000016ff128230 */ /* 0x000fc60000004100 */
[----:B------:R-:W-:Y:S02]  /*0f70*/  FADD.FTZ R15, -R6, R15 ;  /* 0x0000000f060f7221 */ /* 0x000fe40000010100 */
[----:B------:R-:W-:Y:S02]  /*0f80*/  FADD.FTZ R10, R10, R28 ;  /* 0x0000001c0a0a7221 */ /* 0x000fe40000010000 */
[----:B------:R-:W-:Y:S02]  /*0f90*/  FFMA.FTZ R12, R25, R28, R12 ;  /* 0x0000001c190c7223 */ /* 0x000fe4000001000c */
[----:B------:R-:W-:Y:S02]  /*0fa0*/  FADD.FTZ R5, R5, R16 ;  /* 0x0000001005057221 */ /* 0x000fe40000010000 */
[----:B------:R-:W-:Y:S02]  /*0fb0*/  FFMA.FTZ R11, R3, R16, R11 ;  /* 0x00000010030b7223 */ /* 0x000fe4000001000b */
[----:B------:R-:W-:-:S02]  /*0fc0*/  FADD.FTZ R23, R23, R8 ;  /* 0x0000000817177221 */ /* 0x000fc40000010000 */
[----:B------:R-:W-:Y:S02]  /*0fd0*/  FFMA.FTZ R21, R9, R8, R21 ;  /* 0x0000000809157223 */ /* 0x000fe40000010015 */
[----:B------:R-:W-:Y:S02]  /*0fe0*/  FADD.FTZ R27, R27, R18 ;  /* 0x000000121b1b7221 */ /* 0x000fe40000010000 */
[----:B------:R-:W-:Y:S02]  /*0ff0*/  FFMA.FTZ R29, R15, R18, R29 ;  /* 0x000000120f1d7223 */ /* 0x000fe4000001001d */
.L_x_141:
[----:B0-----:R-:W0:Y:S01]  /*1000*/  S2R R15, SR_TID.X ;  /* 0x00000000000f7919 */ /* 0x001e220000002100 */
[----:B------:R-:W-:Y:S02]  /*1010*/  FADD.FTZ R10, R5, R10 ;  /* 0x0000000a050a7221 */ /* 0x000fe40000010000 */
[----:B------:R-:W-:Y:S02]  /*1020*/  FADD.FTZ R12, R11, R12 ;  /* 0x0000000c0b0c7221 */ /* 0x000fe40000010000 */
[----:B------:R-:W-:Y:S02]  /*1030*/  FADD.FTZ R10, R10, R23 ;  /* 0x000000170a0a7221 */ /* 0x000fe40000010000 */
[----:B------:R-:W-:-:S02]  /*1040*/  FADD.FTZ R12, R12, R21 ;  /* 0x000000150c0c7221 */ /* 0x000fc40000010000 */
[----:B------:R-:W-:Y:S02]  /*1050*/  FADD.FTZ R20, R10, R27 ;  /* 0x0000001b0a147221 */ /* 0x000fe40000010000 */
[----:B------:R-:W-:Y:S02]  /*1060*/  FADD.FTZ R22, R12, R29 ;  /* 0x0000001d0c167221 */ /* 0x000fe40000010000 */
[----:B-----5:R-:W-:-:S05]  /*1070*/  IMAD.MOV.U32 R6, RZ, RZ, c[0x0][0x4] ;  /* 0x00000100ff067624 */ /* 0x020fca00078e00ff */
[----:B------:R-:W-:-:S04]  /*1080*/  SHF.R.U32.HI R19, RZ, 0x1, R6 ;  /* 0x00000001ff137819 */ /* 0x000fc80000011606 */
[C---:B------:R-:W-:Y:S01]  /*1090*/  ISETP.NE.AND P1, PT, R19.reuse, RZ, PT ;  /* 0x000000ff1300720c */ /* 0x040fe20003f25270 */
[----:B------:R-:W-:Y:S02]  /*10a0*/  IMAD R5, R19, c[0x0][0x0], RZ ;  /* 0x0000000013057a24 */ /* 0x000fe400078e02ff */
[----:B0-----:R-:W-:-:S05]  /*10b0*/  IMAD R3, R4, c[0x0][0x0], R15 ;  /* 0x0000000004037a24 */ /* 0x001fca00078e020f */
[----:B------:R0:W-:Y:S01]  /*10c0*/  STS [R3.X4], R20 ;  /* 0x0000001403007388 */ /* 0x0001e20000004800 */
[----:B------:R-:W-:-:S03]  /*10d0*/  SHF.L.U32 R18, R3, 0x2, RZ ;  /* 0x0000000203127819 */ /* 0x000fc600000006ff */
[----:B------:R0:W-:Y:S02]  /*10e0*/  STS [R3.X4+0x800], R22 ;  /* 0x0008001603007388 */ /* 0x0001e40000004800 */
[----:B------:R-:W-:Y:S01]  /*10f0*/  IMAD R5, R5, 0x4, R18 ;  /* 0x0000000405057824 */ /* 0x000fe200078e0212 */
[----:B------:R-:W-:Y:S05]  /*1100*/  @!P1 BRA `(.L_x_144) ;  /* 0x00001d0000009947 */ /* 0x000fea0003800000 */
[----:B------:R-:W-:Y:S01]  /*1110*/  BAR.SYNC.DEFER_BLOCKING 0x0 ;  /* 0x0000000000007b1d */ /* 0x000fe20000010000 */
[----:B------:R-:W-:-:S05]  /*1120*/  IMAD.IADD R8, R19, 0x1, R4 ;  /* 0x0000000113087824 */ /* 0x000fca00078e0204 */
[----:B------:R-:W-:-:S04]  /*1130*/  ISETP.GE.U32.AND P0, PT, R8, c[0x0][0x4], PT ;  /* 0x0000010008007a0c */ /* 0x000fc80003f06070 */
[----:B------:R-:W-:-:S13]  /*1140*/  ISETP.GE.U32.OR P0, PT, R4, R19, P0 ;  /* 0x000000130400720c */ /* 0x000fda0000706470 */
[----:B------:R-:W1:Y:S04]  /*1150*/  @!P0 LDS R9, [R5] ;  /* 0x0000000005098984 */ /* 0x000e680000000800 */
[----:B------:R-:W2:Y:S01]  /*1160*/  @!P0 LDS R11, [R5+0x800] ;  /* 0x00080000050b8984 */ /* 0x000ea20000000800 */
[----:B01----:R-:W-:Y:S01]  /*1170*/  @!P0 FADD.FTZ R20, R20, R9 ;  /* 0x0000000914148221 */ /* 0x003fe20000010000 */
[----:B------:R-:W-:Y:S01]  /*1180*/  SHF.R.U32.HI R9, RZ, 0x2, R6 ;  /* 0x00000002ff097819 */ /* 0x000fe20000011606 */
[----:B--2---:R-:W-:-:S03]  /*1190*/  @!P0 FADD.FTZ R22, R22, R11 ;  /* 0x0000000b16168221 */ /* 0x004fc60000010000 */
[----:B------:R0:W-:Y:S04]  /*11a0*/  @!P0 STS [R3.X4], R20 ;  /* 0x0000001403008388 */ /* 0x0001e80000004800 */
[----:B------:R0:W-:Y:S01]  /*11b0*/  @!P0 STS [R3.X4+0x800], R22 ;  /* 0x0008001603008388 */ /* 0x0001e20000004800 */
[----:B------:R-:W-:-:S13]  /*11c0*/  ISETP.NE.AND P0, PT, R9, RZ, PT ;  /* 0x000000ff0900720c */ /* 0x000fda0003f05270 */
[----:B------:R-:W-:Y:S05]  /*11d0*/  @!P0 BRA `(.L_x_144) ;  /* 0x00001c3000008947 */ /* 0x000fea0003800000 */
[----:B0-----:R-:W-:Y:S01]  /*11e0*/  IADD3 R8, R9, R4, RZ ;  /* 0x0000000409087210 */ /* 0x001fe20007ffe0ff */
[----:B------:R-:W-:Y:S03]  /*11f0*/  BAR.SYNC.DEFER_BLOCKING 0x0 ;  /* 0x0000000000007b1d */ /* 0x000fe60000010000 */
[----:B------:R-:W-:-:S04]  /*1200*/  ISETP.GE.U32.AND P0, PT, R8, c[0x0][0x4], PT ;  /* 0x0000010008007a0c */ /* 0x000fc80003f06070 */
[----:B------:R-:W-:-:S13]  /*1210*/  ISETP.GE.U32.OR P0, PT, R4, R9, P0 ;  /* 0x000000090400720c */ /* 0x000fda0000706470 */
[----:B------:R-:W-:-:S04]  /*1220*/  @!P0 IMAD R9, R9, c[0x0][0x0], RZ ;  /* 0x0000000009098a24 */ /* 0x000fc800078e02ff */
[----:B------:R-:W-:-:S05]  /*1230*/  @!P0 IMAD R9, R9, 0x4, R18 ;  /* 0x0000000409098824 */ /* 0x000fca00078e0212 */
[----:B------:R-:W0:Y:S04]  /*1240*/  @!P0 LDS R11, [R9] ;  /* 0x00000000090b8984 */ /* 0x000e280000000800 */
[----:B------:R-:W1:Y:S01]  /*1250*/  @!P0 LDS R13, [R9+0x800] ;  /* 0x00080000090d8984 */ /* 0x000e620000000800 */
[----:B0-----:R-:W-:Y:S01]  /*1260*/  @!P0 FADD.FTZ R20, R20, R11 ;  /* 0x0000000b14148221 */ /* 0x001fe20000010000 */
[----:B------:R-:W-:Y:S01]  /*1270*/  SHF.R.U32.HI R11, RZ, 0x3, R6 ;  /* 0x00000003ff0b7819 */ /* 0x000fe20000011606 */
[----:B-1----:R-:W-:-:S03]  /*1280*/  @!P0 FADD.FTZ R22, R22, R13 ;  /* 0x0000000d16168221 */ /* 0x002fc60000010000 */
[----:B------:R0:W-:Y:S04]  /*1290*/  @!P0 STS [R3.X4], R20 ;  /* 0x0000001403008388 */ /* 0x0001e80000004800 */
[----:B------:R0:W-:Y:S01]  /*12a0*/  @!P0 STS [R3.X4+0x800], R22 ;  /* 0x0008001603008388 */ /* 0x0001e20000004800 */
[----:B------:R-:W-:-:S13]  /*12b0*/  ISETP.NE.AND P0, PT, R11, RZ, PT ;  /* 0x000000ff0b00720c */ /* 0x000fda0003f05270 */
[----:B------:R-:W-:Y:S05]  /*12c0*/  @!P0 BRA `(.L_x_144) ;  /* 0x00001b4000008947 */ /* 0x000fea0003800000 */
[----:B0-----:R-:W-:Y:S01]  /*12d0*/  IMAD.IADD R8, R11, 0x1, R4 ;  /* 0x000000010b087824 */ /* 0x001fe200078e0204 */
[----:B------:R-:W-:Y:S04]  /*12e0*/  BAR.SYNC.DEFER_BLOCKING 0x0 ;  /* 0x0000000000007b1d */ /* 0x000fe80000010000 */
[----:B------:R-:W-:-:S04]  /*12f0*/  ISETP.GE.U32.AND P0, PT, R8, c[0x0][0x4], PT ;  /* 0x0000010008007a0c */ /* 0x000fc80003f06070 */
[----:B------:R-:W-:-:S13]  /*1300*/  ISETP.GE.U32.OR P0, PT, R4, R11, P0 ;  /* 0x0000000b0400720c */ /* 0x000fda0000706470 */
[----:B------:R-:W-:-:S05]  /*1310*/  @!P0 IMAD R11, R11, c[0x0][0x0], RZ ;  /* 0x000000000b0b8a24 */ /* 0x000fca00078e02ff */
[----:B------:R-:W-:-:S05]  /*1320*/  @!P0 LEA R11, R11, R18, 0x2 ;  /* 0x000000120b0b8211 */ /* 0x000fca00078e10ff */
        /* <DEDUP_REMOVED lines=416> */
[----:B------:R-:W-:Y:S02]  /*2d30*/  ISETP.GE.U32.AND P0, PT, R8, c[0x0][0x4], PT ;  /* 0x0000010008007a0c */ /* 0x000fe40003f06070 */
[----:B------:R-:W-:Y:S02]  /*2d40*/  BSSY B0, `(.L_x_144) ;  /* 0x000000c000007945 */ /* 0x000fe40003800000 */
[----:B------:R-:W-:-:S13]  /*2d50*/  ISETP.GE.U32.OR P0, PT, R4, R11, P0 ;  /* 0x0000000b0400720c */ /* 0x000fda0000706470 */
[----:B------:R-:W-:Y:S05]  /*2d60*/  @P0 BRA `(.L_x_145) ;  /* 0x0000009000000947 */ /* 0x000fea0003800000 */
[----:B------:R-:W-:-:S04]  /*2d70*/  SHF.R.S32.HI R6, RZ, 0x1f, R6 ;  /* 0x0000001fff067819 */ /* 0x000fc80000011406 */
[----:B------:R-:W-:-:S05]  /*2d80*/  LOP3.LUT R9, R6, c[0x0][0x0], RZ, 0xc0, !PT ;  /* 0x0000000006097a12 */ /* 0x000fca00078ec0ff */
[----:B------:R-:W-:-:S05]  /*2d90*/  IMAD R9, R9, 0x4, R18 ;  /* 0x0000000409097824 */ /* 0x000fca00078e0212 */
[----:B------:R-:W0:Y:S04]  /*2da0*/  LDS R11, [R9] ;  /* 0x00000000090b7984 */ /* 0x000e280000000800 */
[----:B------:R-:W1:Y:S01]  /*2db0*/  LDS R13, [R9+0x800] ;  /* 0x00080000090d7984 */ /* 0x000e620000000800 */
[----:B0-----:R-:W-:Y:S02]  /*2dc0*/  FADD.FTZ R20, R20, R11 ;  /* 0x0000000b14147221 */ /* 0x001fe40000010000 */
[----:B-1----:R-:W-:-:S03]  /*2dd0*/  FADD.FTZ R22, R22, R13 ;  /* 0x0000000d16167221 */ /* 0x002fc60000010000 */
[----:B------:R0:W-:Y:S04]  /*2de0*/  STS [R3.X4], R20 ;  /* 0x0000001403007388 */ /* 0x0001e80000004800 */
[----:B------:R0:W-:Y:S02]  /*2df0*/  STS [R3.X4+0x800], R22 ;  /* 0x0008001603007388 */ /* 0x0001e40000004800 */
.L_x_145:
[----:B------:R-:W-:Y:S05]  /*2e00*/  BSYNC B0 ;  /* 0x0000000000007941 */ /* 0x000fea0003800000 */
.L_x_144:
[----:B0-----:R-:W-:Y:S01]  /*2e10*/  IMAD.MOV.U32 R23, RZ, RZ, c[0x0][0x10] ;  /* 0x00000400ff177624 */ /* 0x001fe200078e00ff */
[C---:B------:R-:W-:Y:S01]  /*2e20*/  SHF.L.U32 R8, R0.reuse, 0x1, RZ ;  /* 0x0000000100087819 */ /* 0x040fe200000006ff */
[C---:B------:R-:W-:Y:S01]  /*2e30*/  IMAD.SHL.U32 R12, R0.reuse, 0x4, RZ ;  /* 0x00000004000c7824 */ /* 0x040fe200078e00ff */
[C-C-:B------:R-:W-:Y:S02]  /*2e40*/  SHF.L.U64.HI R9, R0.reuse, 0x1, R7.reuse ;  /* 0x0000000100097819 */ /* 0x140fe40000010207 */
[----:B------:R-:W-:Y:S02]  /*2e50*/  ISETP.GT.U32.AND P0, PT, R23, 0x1, PT ;  /* 0x000000011700780c */ /* 0x000fe40003f04070 */
[----:B------:R-:W-:-:S02]  /*2e60*/  SHF.L.U64.HI R13, R0, 0x2, R7 ;  /* 0x00000002000d7819 */ /* 0x000fc40000010207 */
[----:B------:R-:W-:Y:S02]  /*2e70*/  IADD3 R6, P2, R8, c[0x0][0x198], RZ ;  /* 0x0000660008067a10 */ /* 0x000fe40007f5e0ff */
[----:B------:R-:W-:Y:S02]  /*2e80*/  IADD3 R10, P4, R12, c[0x0][0x180], RZ ;  /* 0x000060000c0a7a10 */ /* 0x000fe40007f9e0ff */
[----:B------:R-:W-:Y:S02]  /*2e90*/  IADD3 R8, P3, R8, c[0x0][0x190], RZ ;  /* 0x0000640008087a10 */ /* 0x000fe40007f7e0ff */
[----:B------:R-:W-:Y:S02]  /*2ea0*/  IADD3 R12, P5, R12, c[0x0][0x188], RZ ;  /* 0x000062000c0c7a10 */ /* 0x000fe40007fbe0ff */
[----:B------:R-:W-:Y:S02]  /*2eb0*/  IADD3.X R7, R9, c[0x0][0x19c], RZ, P2, !PT ;  /* 0x0000670009077a10 */ /* 0x000fe400017fe4ff */
[----:B------:R-:W-:-:S02]  /*2ec0*/  IADD3.X R11, R13, c[0x0][0x184], RZ, P4, !PT ;  /* 0x000061000d0b7a10 */ /* 0x000fc400027fe4ff */
[----:B------:R-:W-:Y:S02]  /*2ed0*/  IADD3.X R9, R9, c[0x0][0x194], RZ, P3, !PT ;  /* 0x0000650009097a10 */ /* 0x000fe40001ffe4ff */
[----:B------:R-:W-:Y:S01]  /*2ee0*/  IADD3.X R13, R13, c[0x0][0x18c], RZ, P5, !PT ;  /* 0x000063000d0d7a10 */ /* 0x000fe20002ffe4ff */
[----:B------:R-:W-:Y:S05]  /*2ef0*/  @P0 BRA `(.L_x_146) ;  /* 0x0000010000000947 */ /* 0x000fea0003800000 */
[----:B------:R-:W0:Y:S02]  /*2f00*/  S2UR UR6, SR_CTAID.Y ;  /* 0x00000000000679c3 */ /* 0x000e240000002600 */
[----:B0-----:R-:W-:-:S04]  /*2f10*/  LOP3.LUT P0, RZ, R4, UR6, RZ, 0xfc, !PT ;  /* 0x0000000604ff7c12 */ /* 0x001fc8000f80fcff */
[----:B------:R-:W-:-:S13]  /*2f20*/  ISETP.GE.OR P0, PT, R0, c[0x0][0x1b4], P0 ;  /* 0x00006d0000007a0c */ /* 0x000fda0000706670 */
[----:B------:R-:W-:Y:S05]  /*2f30*/  @P0 EXIT ;  /* 0x000000000000094d */ /* 0x000fea0003800000 */
[----:B------:R-:W-:Y:S02]  /*2f40*/  ISETP.NE.U32.AND P1, PT, RZ, c[0x0][0x190], PT ;  /* 0x00006400ff007a0c */ /* 0x000fe40003f25070 */
[----:B------:R-:W-:Y:S02]  /*2f50*/  ISETP.NE.U32.AND P0, PT, RZ, c[0x0][0x198], PT ;  /* 0x00006600ff007a0c */ /* 0x000fe40003f05070 */
[----:B------:R-:W-:Y:S02]  /*2f60*/  ISETP.NE.AND.EX P1, PT, RZ, c[0x0][0x194], PT, P1 ;  /* 0x00006500ff007a0c */ /* 0x000fe40003f25310 */
[----:B------:R-:W-:-:S11]  /*2f70*/  ISETP.NE.AND.EX P0, PT, RZ, c[0x0][0x19c], PT, P0 ;  /* 0x00006700ff007a0c */ /* 0x000fd60003f05300 */
[----:B------:R-:W-:Y:S02]  /*2f80*/  @P1 FMUL.FTZ R2, R2, R22 ;  /* 0x0000001602021220 */ /* 0x000fe40000410000 */
[----:B------:R-:W-:-:S03]  /*2f90*/  @P0 F2FP.PACK_AB R0, RZ, R20 ;  /* 0x00000014ff00023e */ /* 0x000fc600000000ff */
[----:B------:R-:W-:Y:S02]  /*2fa0*/  @P1 F2FP.PACK_AB R2, RZ, R2 ;  /* 0x00000002ff02123e */ /* 0x000fe400000000ff */
[----:B------:R-:W-:Y:S04]  /*2fb0*/  @P0 STG.E.U16 [R6.64], R0 ;  /* 0x0000000006000986 */ /* 0x000fe8000c101504 */
[----:B------:R-:W-:Y:S04]  /*2fc0*/  @P1 STG.E.U16 [R8.64], R2 ;  /* 0x0000000208001986 */ /* 0x000fe8000c101504 */
[----:B------:R-:W-:Y:S04]  /*2fd0*/  STG.E [R10.64], R20 ;  /* 0x000000140a007986 */ /* 0x000fe8000c101904 */
[----:B------:R-:W-:Y:S01]  /*2fe0*/  STG.E [R12.64], R22 ;  /* 0x000000160c007986 */ /* 0x000fe2000c101904 */
[----:B------:R-:W-:Y:S05]  /*2ff0*/  EXIT ;  /* 0x000000000000794d */ /* 0x000fea0003800000 */
.L_x_146:
[----:B------:R-:W-:Y:S01]  /*3000*/  ISETP.GE.AND P0, PT, R0, c[0x0][0x1b4], PT ;  /* 0x00006d0000007a0c */ /* 0x000fe20003f06270 */
[----:B------:R-:W-:Y:S01]  /*3010*/  BSSY B0, `(.L_x_147) ;  /* 0x000000d000007945 */ /* 0x000fe20003800000 */
[----:B------:R-:W-:Y:S01]  /*3020*/  LOP3.LUT P2, RZ, R15, R4, RZ, 0xfc, !PT ;  /* 0x000000040fff7212 */ /* 0x000fe2000784fcff */
[----:B------:R-:W-:Y:S01]  /*3030*/  IMAD R21, R23, c[0x0][0x1b4], RZ ;  /* 0x00006d0017157a24 */ /* 0x000fe200078e02ff */
[----:B------:R-:W-:-:S13]  /*3040*/  ISETP.EQ.AND P0, PT, R4, RZ, !P0 ;  /* 0x000000ff0400720c */ /* 0x000fda0004702270 */
[----:B------:R-:W-:Y:S05]  /*3050*/  @!P0 BRA `(.L_x_148) ;  /* 0x0000008000008947 */ /* 0x000fea0003800000 */
[----:B------:R-:W0:Y:S01]  /*3060*/  S2R R15, SR_CTAID.Y ;  /* 0x00000000000f7919 */ /* 0x000e220000002600 */
[----:B------:R-:W-:Y:S01]  /*3070*/  HFMA2.MMA R17, -RZ, RZ, 0, 2.384185791015625e-07 ;  /* 0x00000004ff117435 */ /* 0x000fe200000001ff */
[----:B0-----:R-:W-:-:S09]  /*3080*/  IMAD R14, R15, c[0x0][0x1b4], R0 ;  /* 0x00006d000f0e7a24 */ /* 0x001fd200078e0200 */
[----:B------:R-:W-:-:S05]  /*3090*/  IMAD.WIDE R14, R14, R17, c[0x0][0x1a0] ;  /* 0x000068000e0e7625 */ /* 0x000fca00078e0211 */
[C---:B------:R-:W-:Y:S01]  /*30a0*/  LEA R16, P3, R21.reuse, R14, 0x2 ;  /* 0x0000000e15107211 */ /* 0x040fe200078610ff */
[----:B------:R0:W-:Y:S03]  /*30b0*/  STG.E.STRONG.SYS [R14.64], R20 ;  /* 0x000000140e007986 */ /* 0x0001e6000c115904 */
[----:B------:R-:W-:-:S05]  /*30c0*/  LEA.HI.X R17, R21, R15, RZ, 0x2, P3 ;  /* 0x0000000f15117211 */ /* 0x000fca00018f14ff */
[----:B------:R0:W-:Y:S04]  /*30d0*/  STG.E.STRONG.SYS [R16.64], R22 ;  /* 0x0000001610007986 */ /* 0x0001e8000c115904 */
.L_x_148:
[----:B------:R-:W-:Y:S05]  /*30e0*/  BSYNC B0 ;  /* 0x0000000000007941 */ /* 0x000fea0003800000 */
.L_x_147:
[----:B------:R-:W-:Y:S06]  /*30f0*/  MEMBAR.SC.GPU ;  /* 0x0000000000007992 */ /* 0x000fec0000002000 */
[----:B------:R-:W-:-:S00]  /*3100*/  ERRBAR ;  /* 0x00000000000079ab */ /* 0x000fc00000000000 */
[----:B------:R-:W-:-:S05]  /*3110*/  CCTL.IVALL ;  /* 0x00000000ff00798f */ /* 0x000fca0002000000 */
[----:B------:R-:W-:Y:S01]  /*3120*/  BSSY B0, `(.L_x_149) ;  /* 0x0000015000007945 */ /* 0x000fe20003800000 */
[----:B------:R-:W-:Y:S06]  /*3130*/  BAR.SYNC.DEFER_BLOCKING 0x0 ;  /* 0x0000000000007b1d */ /* 0x000fec0000010000 */
[----:B------:R-:W-:Y:S05]  /*3140*/  @P2 BRA `(.L_x_150) ;  /* 0x0000012000002947 */ /* 0x000fea0003800000 */
[----:B0-----:R-:W0:Y:S01]  /*3150*/  S2R R15, SR_LANEID ;  /* 0x00000000000f7919 */ /* 0x001e220000000000 */
[----:B------:R-:W-:Y:S02]  /*3160*/  VOTEU.ANY UR6, UPT, PT ;  /* 0x0000000000067886 */ /* 0x000fe400038e0100 */
[----:B------:R-:W0:Y:S01]  /*3170*/  FLO.U32 R20, UR6 ;  /* 0x0000000600147d00 */ /* 0x000e2200080e0000 */
[----:B------:R-:W1:Y:S07]  /*3180*/  S2R R14, SR_CTAID.X ;  /* 0x00000000000e7919 */ /* 0x000e6e0000002500 */
[----:B------:R-:W2:Y:S01]  /*3190*/  POPC R17, UR6 ;  /* 0x0000000600117d09 */ /* 0x000ea20008000000 */
[----:B0-----:R-:W-:Y:S01]  /*31a0*/  ISETP.EQ.U32.AND P2, PT, R20, R15, PT ;  /* 0x0000000f1400720c */ /* 0x001fe20003f42070 */
[----:B------:R-:W-:-:S04]  /*31b0*/  IMAD.MOV.U32 R15, RZ, RZ, 0x4 ;  /* 0x00000004ff0f7424 */ /* 0x000fc800078e00ff */
[----:B-1----:R-:W-:-:S08]  /*31c0*/  IMAD.WIDE.U32 R14, R14, R15, c[0x0][0x1a8] ;  /* 0x00006a000e0e7625 */ /* 0x002fd000078e000f */
[----:B--2---:R-:W2:Y:S01]  /*31d0*/  @P2 ATOMG.E.ADD.STRONG.GPU PT, R15, [R14.64], R17 ;  /* 0x000000110e0f29a8 */ /* 0x004ea200081ee1c4 */
[----:B------:R-:W-:-:S03]  /*31e0*/  IADD3 R23, R23, -0x1, RZ ;  /* 0xffffffff17177810 */ /* 0x000fc60007ffe0ff */
[----:B------:R-:W0:Y:S02]  /*31f0*/  S2R R22, SR_LTMASK ;  /* 0x0000000000167919 */ /* 0x000e240000003900 */
[----:B0-----:R-:W-:-:S04]  /*3200*/  LOP3.LUT R22, R22, UR6, RZ, 0xc0, !PT ;  /* 0x0000000616167c12 */ /* 0x001fc8000f8ec0ff */
[----:B------:R-:W0:Y:S01]  /*3210*/  POPC R25, R22 ;  /* 0x0000001600197309 */ /* 0x000e220000000000 */
[----:B--2---:R-:W0:Y:S02]  /*3220*/  SHFL.IDX PT, R16, R15, R20, 0x1f ;  /* 0x00001f140f107589 */ /* 0x004e2400000e0000 */
[----:B0-----:R-:W-:-:S05]  /*3230*/  IMAD.IADD R16, R16, 0x1, R25 ;  /* 0x0000000110107824 */ /* 0x001fca00078e0219 */
[----:B------:R-:W-:-:S04]  /*3240*/  ISETP.NE.AND P2, PT, R16, R23, PT ;  /* 0x000000171000720c */ /* 0x000fc80003f45270 */
[----:B------:R-:W-:-:S05]  /*3250*/  SEL R16, RZ, 0x1, P2 ;  /* 0x00000001ff107807 */ /* 0x000fca0001000000 */
[----:B------:R0:W-:Y:S04]  /*3260*/  STS.U8 [0x1000], R16 ;  /* 0x00100010ff007388 */ /* 0x0001e80000000000 */
.L_x_150:
[----:B------:R-:W-:Y:S05]  /*3270*/  BSYNC B0 ;  /* 0x0000000000007941 */ /* 0x000fea0003800000 */
.L_x_149:
[----:B------:R-:W-:Y:S06]  /*3280*/  BAR.SYNC.DEFER_BLOCKING 0x0 ;  /* 0x0000000000007b1d */ /* 0x000fec0000010000 */
[----:B0-----:R-:W0:Y:S02]  /*3290*/  LDS.U8 R14, [0x1000] ;  /* 0x00100000ff0e7984 */ /* 0x001e240000000000 */
[----:B0-----:R-:W-:-:S13]  /*32a0*/  ISETP.NE.AND P2, PT, R14, RZ, PT ;  /* 0x000000ff0e00720c */ /* 0x001fda0003f45270 */
[----:B------:R-:W-:Y:S05]  /*32b0*/  @!P2 EXIT ;  /* 0x000000000000a94d */ /* 0x000fea0003800000 */
[----:B------:R-:W-:Y:S01]  /*32c0*/  ISETP.GE.U32.AND P2, PT, R4, c[0x0][0x10], PT ;  /* 0x0000040004007a0c */ /* 0x000fe20003f46070 */
[----:B------:R-:W-:Y:S01]  /*32d0*/  BSSY B0, `(.L_x_151) ;  /* 0x0000019000007945 */ /* 0x000fe20003800000 */
[----:B------:R-:W-:Y:S01]  /*32e0*/  MOV R22, RZ ;  /* 0x000000ff00167202 */ /* 0x000fe20000000f00 */
[----:B------:R-:W-:-:S10]  /*32f0*/  IMAD.MOV.U32 R20, RZ, RZ, RZ ;  /* 0x000000ffff147224 */ /* 0x000fd400078e00ff */
[----:B------:R-:W-:Y:S05]  /*3300*/  @P2 BRA `(.L_x_152) ;  /* 0x0000015000002947 */ /* 0x000fea0003800000 */
[----:B------:R-:W-:Y:S01]  /*3310*/  HFMA2.MMA R20, -RZ, RZ, 0, 0 ;  /* 0x00000000ff147435 */ /* 0x000fe200000001ff */
[----:B------:R-:W-:Y:S01]  /*3320*/  ISETP.GE.AND P3, PT, R0, c[0x0][0x1b4], PT ;  /* 0x00006d0000007a0c */ /* 0x000fe20003f66270 */
[----:B------:R-:W-:Y:S02]  /*3330*/  IMAD.MOV.U32 R23, RZ, RZ, R4 ;  /* 0x000000ffff177224 */ /* 0x000fe400078e0004 */
[----:B------:R-:W-:-:S08]  /*3340*/  IMAD.MOV.U32 R22, RZ, RZ, RZ ;  /* 0x000000ffff167224 */ /* 0x000fd000078e00ff */
.L_x_153:
[----:B------:R-:W-:Y:S01]  /*3350*/  IMAD R16, R23, c[0x0][0x1b4], R0 ;  /* 0x00006d0017107a24 */ /* 0x000fe200078e0200 */
[----:B------:R-:W-:Y:S01]  /*3360*/  MOV R25, RZ ;  /* 0x000000ff00197202 */ /* 0x000fe20000000f00 */
[----:B------:R-:W-:Y:S02]  /*3370*/  @!P3 IMAD.MOV.U32 R17, RZ, RZ, 0x4 ;  /* 0x00000004ff11b424 */ /* 0x000fe400078e00ff */
[----:B------:R-:W-:Y:S01]  /*3380*/  IMAD.MOV.U32 R27, RZ, RZ, RZ ;  /* 0x000000ffff1b7224 */ /* 0x000fe200078e00ff */
[----:B------:R-:W-:-:S04]  /*3390*/  @!P3 IADD3 R15, P2, R21, R16, RZ ;  /* 0x00000010150fb210 */ /* 0x000fc80007f5e0ff */
[C---:B------:R-:W-:Y:S01]  /*33a0*/  @!P3 LEA.HI.X.SX32 R24, R16.reuse, RZ, 0x1, P2 ;  /* 0x000000ff1018b211 */ /* 0x040fe200010f0eff */
[----:B------:R-:W-:Y:S01]  /*33b0*/  @!P3 IMAD.WIDE R16, R16, R17, c[0x0][0x1a0] ;  /* 0x000068001010b625 */ /* 0x000fe200078e0211 */
[----:B------:R-:W-:-:S04]  /*33c0*/  @!P3 LEA R14, P2, R15, c[0x0][0x1a0], 0x2 ;  /* 0x000068000f0eba11 */ /* 0x000fc800078410ff */
[----:B------:R-:W-:Y:S01]  /*33d0*/  @!P3 LEA.HI.X R15, R15, c[0x0][0x1a4], R24, 0x2, P2 ;  /* 0x000069000f0fba11 */ /* 0x000fe200010f1418 */
[----:B------:R-:W2:Y:S04]  /*33e0*/  @!P3 LDG.E.STRONG.SYS R25, [R16.64] ;  /* 0x000000041019b981 */ /* 0x000ea8000c1f5900 */
[----:B------:R-:W3:Y:S01]  /*33f0*/  @!P3 LDG.E.STRONG.SYS R27, [R14.64] ;  /* 0x000000040e1bb981 */ /* 0x000ee2000c1f5900 */
[----:B------:R-:W-:Y:S01]  /*3400*/  IADD3 R23, R23, c[0x0][0x4], RZ ;  /* 0x0000010017177a10 */ /* 0x000fe20007ffe0ff */
[----:B------:R-:W-:Y:S03]  /*3410*/  YIELD ;  /* 0x0000000000007946 */ /* 0x000fe60003800000 */
[----:B------:R-:W-:Y:S01]  /*3420*/  ISETP.GE.U32.AND P2, PT, R23, c[0x0][0x10], PT ;  /* 0x0000040017007a0c */ /* 0x000fe20003f46070 */
[----:B--2---:R-:W-:-:S02]  /*3430*/  FADD.FTZ R20, R25, R20 ;  /* 0x0000001419147221 */ /* 0x004fc40000010000 */
[----:B---3--:R-:W-:-:S10]  /*3440*/  FADD.FTZ R22, R27, R22 ;  /* 0x000000161b167221 */ /* 0x008fd40000010000 */
[----:B------:R-:W-:Y:S05]  /*3450*/  @!P2 BRA `(.L_x_153) ;  /* 0xfffffef00000a947 */ /* 0x000fea000383ffff */
.L_x_152:
[----:B------:R-:W-:Y:S05]  /*3460*/  BSYNC B0 ;  /* 0x0000000000007941 */ /* 0x000fea0003800000 */
.L_x_151:
[----:B------:R0:W-:Y:S04]  /*3470*/  STS [R3.X4], R20 ;  /* 0x0000001403007388 */ /* 0x0001e80000004800 */
[----:B------:R0:W-:Y:S01]  /*3480*/  STS [R3.X4+0x800], R22 ;  /* 0x0008001603007388 */ /* 0x0001e20000004800 */
[----:B------:R-:W-:Y:S05]  /*3490*/  @!P1 BRA `(.L_x_154) ;  /* 0x00001d2000009947 */ /* 0x000fea0003800000 */
[----:B------:R-:W-:Y:S02]  /*34a0*/  WARPSYNC 0xffffffff ;  /* 0xffffffff00007948 */ /* 0x000fe40003800000 */
[----:B------:R-:W-:Y:S01]  /*34b0*/  BAR.SYNC.DEFER_BLOCKING 0x0 ;  /* 0x0000000000007b1d */ /* 0x000fe20000010000 */
[----:B------:R-:W-:-:S05]  /*34c0*/  IMAD.IADD R0, R19, 0x1, R4 ;  /* 0x0000000113007824 */ /* 0x000fca00078e0204 */
[----:B------:R-:W-:Y:S02]  /*34d0*/  ISETP.GE.U32.AND P1, PT, R0, c[0x0][0x4], PT ;  /* 0x0000010000007a0c */ /* 0x000fe40003f26070 */
[----:B------:R-:W-:Y:S02]  /*34e0*/  MOV R0, c[0x0][0x4] ;  /* 0x0000010000007a02 */ /* 0x000fe40000000f00 */
        /* <DEDUP_REMOVED lines=452> */
[----:B------:R-:W-:-:S04]  /*5130*/  LOP3.LUT R5, R0, c[0x0][0x0], RZ, 0xc0, !PT ;  /* 0x0000000000057a12 */ /* 0x000fc800078ec0ff */
[----:B------:R-:W-:-:S05]  /*5140*/  LEA R18, R5, R18, 0x2 ;  /* 0x0000001205127211 */ /* 0x000fca00078e10ff */
[----:B------:R-:W0:Y:S04]  /*5150*/  LDS R5, [R18] ;  /* 0x0000000012057984 */ /* 0x000e280000000800 */
[----:B------:R-:W1:Y:S01]  /*5160*/  LDS R15, [R18+0x800] ;  /* 0x00080000120f7984 */ /* 0x000e620000000800 */
[----:B0-----:R-:W-:Y:S02]  /*5170*/  FADD.FTZ R20, R20, R5 ;  /* 0x0000000514147221 */ /* 0x001fe40000010000 */
[----:B-1----:R-:W-:-:S03]  /*5180*/  FADD.FTZ R22, R22, R15 ;  /* 0x0000000f16167221 */ /* 0x002fc60000010000 */
[----:B------:R0:W-:Y:S04]  /*5190*/  STS [R3.X4], R20 ;  /* 0x0000001403007388 */ /* 0x0001e80000004800 */
[----:B------:R0:W-:Y:S02]  /*51a0*/  STS [R3.X4+0x800], R22 ;  /* 0x0008001603007388 */ /* 0x0001e40000004800 */
.L_x_155:
[----:B------:R-:W-:Y:S05]  /*51b0*/  BSYNC B0 ;  /* 0x0000000000007941 */ /* 0x000fea0003800000 */
.L_x_154:
[----:B0-----:R-:W-:Y:S05]  /*51c0*/  @!P0 EXIT ;  /* 0x000000000000894d */ /* 0x001fea0003800000 */
        /* <DEDUP_REMOVED lines=12> */
.L_x_156:
        /* <DEDUP_REMOVED lines=15> */
.L_x_682:


//--------------------- .text._Z23reduce_bn_c_last_kernelIN3c104HalfEffLi4EEvPKT_S4_PKT0_S7_PS5_S8_PT1_SA_PVS5_Piii --------------------------
	.section	.text._Z23reduce_bn_c_last_kernelIN3c104HalfEffLi4EEvPKT_S4_PKT0_S7_PS5_S8_PT1_SA_PVS5_Piii,"ax",@progbits
	.sectioninfo	@"SHI_REGISTERS=32"
	.align	128
        .global         _Z23reduce_bn_c_last_kernelIN3c104HalfEffLi4EEvPKT_S4_PKT0_S7_PS5_S8_PT1_SA_PVS5_Piii
        .type           _Z23reduce_bn_c_last_kernelIN3c104HalfEffLi4EEvPKT_S4_PKT0_S7_PS5_S8_PT1_SA_PVS5_Piii,@function
        .size           _Z23reduce_bn_c_last_kernelIN3c104HalfEffLi4EEvPKT_S4_PKT0_S7_PS5_S8_PT1_SA_PVS5_Piii,(.L_x_683 - _Z23reduce_bn_c_last_kernelIN3c104HalfEffLi4EEvPKT_S4_PKT0_S7_PS5_S8_PT1_SA_PVS5_Piii)
        .other          _Z23reduce_bn_c_last_kernelIN3c104HalfEffLi4EEvPKT_S4_PKT0_S7_PS5_S8_PT1_SA_PVS5_Piii,@"STO_CUDA_ENTRY STV_DEFAULT"
_Z23reduce_bn_c_last_kernelIN3c104HalfEffLi4EEvPKT_S4_PKT0_S7_PS5_S8_PT1_SA_PVS5_Piii:
.text._Z23reduce_bn_c_last_kernelIN3c104HalfEffLi4EEvPKT_S4_PKT0_S7_PS5_S8_PT1_SA_PVS5_Piii:
        /* <DEDUP_REMOVED lines=71> */
.L_x_159:
        /* <DEDUP_REMOVED lines=124> */
.L_x_158:
        /* <DEDUP_REMOVED lines=61> */
.L_x_157:
        /* <DEDUP_REMOVED lines=480> */
.L_x_161:
[----:B------:R-:W-:Y:S05]  /*2e00*/  BSYNC B0 ;  /* 0x0000000000007941 */ /* 0x000fea0003800000 */
.L_x_160:
[----:B0-----:R-:W-:Y:S01]  /*2e10*/  IMAD.MOV.U32 R23, RZ, RZ, c[0x0][0x10] ;  /* 0x00000400ff177624 */ /* 0x001fe200078e00ff */
[C---:B------:R-:W-:Y:S02]  /*2e20*/  SHF.L.U32 R12, R0.reuse, 0x2, RZ ;  /* 0x00000002000c7819 */ /* 0x040fe400000006ff */
[----:B------:R-:W-:Y:S02]  /*2e30*/  SHF.L.U64.HI R13, R0, 0x2, R7 ;  /* 0x00000002000d7819 */ /* 0x000fe40000010207 */
[----:B------:R-:W-:Y:S02]  /*2e40*/  ISETP.GT.U32.AND P0, PT, R23, 0x1, PT ;  /* 0x000000011700780c */ /* 0x000fe40003f04070 */
[----:B------:R-:W-:-:S02]  /*2e50*/  IADD3 R6, P2, R12, c[0x0][0x198], RZ ;  /* 0x000066000c067a10 */ /* 0x000fc40007f5e0ff */
[C---:B------:R-:W-:Y:S02]  /*2e60*/  IADD3 R8, P3, R12.reuse, c[0x0][0x190], RZ ;  /* 0x000064000c087a10 */ /* 0x040fe40007f7e0ff */
[C---:B------:R-:W-:Y:S02]  /*2e70*/  IADD3 R10, P4, R12.reuse, c[0x0][0x180], RZ ;  /* 0x000060000c0a7a10 */ /* 0x040fe40007f9e0ff */
[----:B------:R-:W-:Y:S02]  /*2e80*/  IADD3 R12, P5, R12, c[0x0][0x188], RZ ;  /* 0x000062000c0c7a10 */ /* 0x000fe40007fbe0ff */
[C---:B------:R-:W-:Y:S02]  /*2e90*/  IADD3.X R7, R13.reuse, c[0x0][0x19c], RZ, P2, !PT ;  /* 0x000067000d077a10 */ /* 0x040fe400017fe4ff */
[C---:B------:R-:W-:Y:S02]  /*2ea0*/  IADD3.X R9, R13.reuse, c[0x0][0x194], RZ, P3, !PT ;  /* 0x000065000d097a10 */ /* 0x040fe40001ffe4ff */
[----:B------:R-:W-:-:S02]  /*2eb0*/  IADD3.X R11, R13, c[0x0][0x184], RZ, P4, !PT ;  /* 0x000061000d0b7a10 */ /* 0x000fc400027fe4ff */
        /* <DEDUP_REMOVED lines=11> */
[----:B------:R-:W-:Y:S04]  /*2f70*/  @P0 STG.E [R6.64], R20 ;  /* 0x0000001406000986 */ /* 0x000fe8000c101904 */
[----:B------:R-:W-:Y:S04]  /*2f80*/  @P1 STG.E [R8.64], R3 ;  /* 0x0000000308001986 */ /* 0x000fe8000c101904 */
[----:B------:R-:W-:Y:S04]  /*2f90*/  STG.E [R10.64], R20 ;  /* 0x000000140a007986 */ /* 0x000fe8000c101904 */
[----:B------:R-:W-:Y:S01]  /*2fa0*/  STG.E [R12.64], R22 ;  /* 0x000000160c007986 */ /* 0x000fe2000c101904 */
[----:B------:R-:W-:Y:S05]  /*2fb0*/  EXIT ;  /* 0x000000000000794d */ /* 0x000fea0003800000 */
.L_x_162:
        /* <DEDUP_REMOVED lines=14> */
.L_x_164:
[----:B------:R-:W-:Y:S05]  /*30a0*/  BSYNC B0 ;  /* 0x0000000000007941 */ /* 0x000fea0003800000 */
.L_x_163:
        /* <DEDUP_REMOVED lines=20> */
[----:B0-----:R-:W-:-:S04]  /*31f0*/  IADD3 R16, R16, R25, RZ ;  /* 0x0000001910107210 */ /* 0x001fc80007ffe0ff */
[----:B------:R-:W-:-:S04]  /*3200*/  ISETP.NE.AND P2, PT, R16, R23, PT ;  /* 0x000000171000720c */ /* 0x000fc80003f45270 */
[----:B------:R-:W-:-:S05]  /*3210*/  SEL R16, RZ, 0x1, P2 ;  /* 0x00000001ff107807 */ /* 0x000fca0001000000 */
[----:B------:R0:W-:Y:S04]  /*3220*/  STS.U8 [0x1000], R16 ;  /* 0x00100010ff007388 */ /* 0x0001e80000000000 */
.L_x_166:
[----:B------:R-:W-:Y:S05]  /*3230*/  BSYNC B0 ;  /* 0x0000000000007941 */ /* 0x000fea0003800000 */
.L_x_165:
[----:B------:R-:W-:Y:S06]  /*3240*/  BAR.SYNC.DEFER_BLOCKING 0x0 ;  /* 0x0000000000007b1d */ /* 0x000fec0000010000 */
[----:B0-----:R-:W0:Y:S02]  /*3250*/  LDS.U8 R14, [0x1000] ;  /* 0x00100000ff0e7984 */ /* 0x001e240000000000 */
[----:B0-----:R-:W-:-:S13]  /*3260*/  ISETP.NE.AND P2, PT, R14, RZ, PT ;  /* 0x000000ff0e00720c */ /* 0x001fda0003f45270 */
[----:B------:R-:W-:Y:S05]  /*3270*/  @!P2 EXIT ;  /* 0x000000000000a94d */ /* 0x000fea0003800000 */
[----:B------:R-:W-:Y:S01]  /*3280*/  ISETP.GE.U32.AND P2, PT, R4, c[0x0][0x10], PT ;  /* 0x0000040004007a0c */ /* 0x000fe20003f46070 */
[----:B------:R-:W-:Y:S01]  /*3290*/  BSSY B0, `(.L_x_167) ;  /* 0x0000019000007945 */ /* 0x000fe20003800000 */
[----:B------:R-:W-:Y:S01]  /*32a0*/  IMAD.MOV.U32 R20, RZ, RZ, RZ ;  /* 0x000000ffff147224 */ /* 0x000fe200078e00ff */
[----:B------:R-:W-:-:S10]  /*32b0*/  MOV R22, RZ ;  /* 0x000000ff00167202 */ /* 0x000fd40000000f00 */
[----:B------:R-:W-:Y:S05]  /*32c0*/  @P2 BRA `(.L_x_168) ;  /* 0x0000015000002947 */ /* 0x000fea0003800000 */
[----:B------:R-:W-:Y:S01]  /*32d0*/  HFMA2.MMA R22, -RZ, RZ, 0, 0 ;  /* 0x00000000ff167435 */ /* 0x000fe200000001ff */
[----:B------:R-:W-:Y:S01]  /*32e0*/  ISETP.GE.AND P3, PT, R0, c[0x0][0x1b4], PT ;  /* 0x00006d0000007a0c */ /* 0x000fe20003f66270 */
[----:B------:R-:W-:Y:S02]  /*32f0*/  IMAD.MOV.U32 R23, RZ, RZ, R4 ;  /* 0x000000ffff177224 */ /* 0x000fe400078e0004 */
[----:B------:R-:W-:-:S09]  /*3300*/  IMAD.MOV.U32 R20, RZ, RZ, RZ ;  /* 0x000000ffff147224 */ /* 0x000fd200078e00ff */
.L_x_169:
[----:B------:R-:W-:Y:S01]  /*3310*/  IMAD R16, R23, c[0x0][0x1b4], R0 ;  /* 0x00006d0017107a24 */ /* 0x000fe200078e0200 */
[----:B------:R-:W-:Y:S01]  /*3320*/  @!P3 MOV R17, 0x4 ;  /* 0x000000040011b802 */ /* 0x000fe20000000f00 */
[----:B------:R-:W-:Y:S01]  /*3330*/  IMAD.MOV.U32 R25, RZ, RZ, RZ ;  /* 0x000000ffff197224 */ /* 0x000fe200078e00ff */
[----:B------:R-:W-:Y:S02]  /*3340*/  MOV R27, RZ ;  /* 0x000000ff001b7202 */ /* 0x000fe40000000f00 */
        /* <DEDUP_REMOVED lines=13> */
.L_x_168:
[----:B------:R-:W-:Y:S05]  /*3420*/  BSYNC B0 ;  /* 0x0000000000007941 */ /* 0x000fea0003800000 */
.L_x_167:
        /* <DEDUP_REMOVED lines=468> */
.L_x_171:
[----:B------:R-:W-:Y:S05]  /*5170*/  BSYNC B0 ;  /* 0x0000000000007941 */ /* 0x000fea0003800000 */
.L_x_170:
[----:B0-----:R-:W-:Y:S05]  /*5180*/  @!P0 EXIT ;  /* 0x000000000000894d */ /* 0x001fea0003800000 */
        /* <DEDUP_REMOVED lines=10> */
.L_x_172:
        /* <DEDUP_REMOVED lines=13> */
.L_x_683:


//--------------------- .text._Z23reduce_bn_c_last_kernelIfffLi4EEvPKT_S2_PKT0_S5_PS3_S6_PT1_S8_PVS3_Piii --------------------------
	.section	.text._Z23reduce_bn_c_last_kernelIfffLi4EEvPKT_S2_PKT0_S5_PS3_S6_PT1_S8_PVS3_Piii,"ax",@progbits
	.sectioninfo	@"SHI_REGISTERS=32"
	.align	128
        .global         _Z23reduce_bn_c_last_kernelIfffLi4EEvPKT_S2_PKT0_S5_PS3_S6_PT1_S8_PVS3_Piii
        .type           _Z23reduce_bn_c_last_kernelIfffLi4EEvPKT_S2_PKT0_S5_PS3_S6_PT1_S8_PVS3_Piii,@function
        .size           _Z23reduce_bn_c_last_kernelIfffLi4EEvPKT_S2_PKT0_S5_PS3_S6_PT1_S8_PVS3_Piii,(.L_x_684 - _Z23reduce_bn_c_last_kernelIfffLi4EEvPKT_S2_PKT0_S5_PS3_S6_PT1_S8_PVS3_Piii)
        .other          _Z23reduce_bn_c_last_kernelIfffLi4EEvPKT_S2_PKT0_S5_PS3_S6_PT1_S8_PVS3_Piii,@"STO_CUDA_ENTRY STV_DEFAULT"
_Z23reduce_bn_c_last_kernelIfffLi4EEvPKT_S2_PKT0_S5_PS3_S6_PT1_S8_PVS3_Piii:
.text._Z23reduce_bn_c_last_kernelIfffLi4EEvPKT_S2_PKT0_S5_PS3_S6_PT1_S8_PVS3_Piii:
        /* <DEDUP_REMOVED lines=11> */
[----:B------:R-:W-:Y:S01]  /*00b0*/  CS2R R24, SRZ ;  /* 0x0000000000187805 */ /* 0x000fe2000001ff00 */
[----:B------:R-:W-:Y:S02]  /*00c0*/  IMAD.SHL.U32 R6, R3, 0x4, RZ ;  /* 0x0000000403067824 */ /* 0x000fe400078e00ff */
[----:B------:R-:W-:Y:S02]  /*00d0*/  IMAD.MOV.U32 R16, RZ, RZ, RZ ;  /* 0x000000ffff107224 */ /* 0x000fe400078e00ff */
[----:B------:R-:W-:Y:S01]  /*00e0*/  IMAD.MOV.U32 R27, RZ, RZ, RZ ;  /* 0x000000ffff1b7224 */ /* 0x000fe200078e00ff */
[----:B------:R-:W-:Y:S01]  /*00f0*/  IABS R11, R6 ;  /* 0x00000006000b7213 */ /* 0x000fe20000000000 */
[----:B------:R-:W-:Y:S01]  /*0100*/  IMAD.MOV.U32 R22, RZ, RZ, RZ ;  /* 0x000000ffff167224 */ /* 0x000fe200078e00ff */
[----:B0-----:R-:W-:-:S02]  /*0110*/  MOV R5, c[0x0][0x1b0] ;  /* 0x00006c0000057a02 */ /* 0x001fc40000000f00 */
        /* <DEDUP_REMOVED lines=13> */
[----:B------:R-:W-:Y:S01]  /*01f0*/  IMAD.MOV R8, RZ, RZ, -R12 ;  /* 0x000000ffff087224 */ /* 0x000fe200078e0a0c */
[----:B------:R-:W-:Y:S01]  /*0200*/  SHF.R.S32.HI R5, RZ, 0x1f, R0 ;  /* 0x0000001fff057819 */ /* 0x000fe20000011400 */
[----:B------:R-:W-:-:S04]  /*0210*/  IMAD.HI.U32 R9, R9, R4, RZ ;  /* 0x0000000409097227 */ /* 0x000fc800078e00ff */
[----:B------:R-:W-:-:S05]  /*0220*/  IMAD R4, R9, R8, R4 ;  /* 0x0000000809047224 */ /* 0x000fca00078e0204 */
[----:B------:R-:W-:-:S13]  /*0230*/  ISETP.GT.U32.AND P1, PT, R11, R4, PT ;  /* 0x000000040b00720c */ /* 0x000fda0003f24070 */
[-C--:B------:R-:W-:Y:S02]  /*0240*/  @!P1 IADD3 R4, R4, -R11.reuse, RZ ;  /* 0x8000000b04049210 */ /* 0x080fe40007ffe0ff */
[----:B------:R-:W-:Y:S02]  /*0250*/  @!P1 IADD3 R9, R9, 0x1, RZ ;  /* 0x0000000109099810 */ /* 0x000fe40007ffe0ff */
[----:B------:R-:W-:Y:S01]  /*0260*/  ISETP.GE.U32.AND P0, PT, R4, R11, PT ;  /* 0x0000000b0400720c */ /* 0x000fe20003f06070 */
[----:B------:R-:W-:Y:S01]  /*0270*/  IMAD.MOV.U32 R11, RZ, RZ, RZ ;  /* 0x000000ffff0b7224 */ /* 0x000fe200078e00ff */
[----:B------:R-:W-:Y:S01]  /*0280*/  ISETP.NE.AND P1, PT, R6, RZ, PT ;  /* 0x000000ff0600720c */ /* 0x000fe20003f25270 */
[----:B------:R-:W0:Y:S10]  /*0290*/  S2R R4, SR_TID.Y ;  /* 0x0000000000047919 */ /* 0x000e340000002200 */
[----:B------:R-:W-:-:S05]  /*02a0*/  @P0 IADD3 R9, R9, 0x1, RZ ;  /* 0x0000000109090810 */ /* 0x000fca0007ffe0ff */
[----:B------:R-:W-:Y:S01]  /*02b0*/  IMAD.MOV.U32 R8, RZ, RZ, R9 ;  /* 0x000000ffff087224 */ /* 0x000fe200078e0009 */
[----:B------:R-:W-:-:S03]  /*02c0*/  MOV R9, RZ ;  /* 0x000000ff00097202 */ /* 0x000fc60000000f00 */
        /* <DEDUP_REMOVED lines=11> */
[----:B-1----:R-:W-:Y:S02]  /*0380*/  IMAD R18, R7, c[0x0][0x4], R4 ;  /* 0x0000010007127a24 */ /* 0x002fe400078e0204 */
[----:B------:R-:W-:-:S02]  /*0390*/  IMAD R7, R3, c[0x0][0x1b4], RZ ;  /* 0x00006d0003077a24 */ /* 0x000fc400078e02ff */
[----:B------:R-:W-:Y:S02]  /*03a0*/  IMAD R12, R18, c[0x0][0x1b4], R0 ;  /* 0x00006d00120c7a24 */ /* 0x000fe400078e0200 */
[----:B------:R-:W-:Y:S06]  /*03b0*/  @!P1 BRA `(.L_x_174) ;  /* 0x0000076000009947 */ /* 0x000fec0003800000 */
[----:B0-----:R-:W-:Y:S01]  /*03c0*/  IADD3 R8, R8, 0x1, RZ ;  /* 0x0000000108087810 */ /* 0x001fe20007ffe0ff */
[----:B------:R-:W-:Y:S01]  /*03d0*/  HFMA2.MMA R11, -RZ, RZ, 0, 0 ;  /* 0x00000000ff0b7435 */ /* 0x000fe200000001ff */
[----:B------:R-:W-:Y:S01]  /*03e0*/  ISETP.GE.AND P1, PT, R0, c[0x0][0x1b4], PT ;  /* 0x00006d0000007a0c */ /* 0x000fe20003f26270 */
[----:B------:R-:W-:Y:S01]  /*03f0*/  IMAD.MOV.U32 R20, RZ, RZ, RZ ;  /* 0x000000ffff147224 */ /* 0x000fe200078e00ff */
[----:B------:R-:W-:Y:S01]  /*0400*/  LOP3.LUT R9, R8, 0x1, RZ, 0xc0, !PT ;  /* 0x0000000108097812 */ /* 0x000fe200078ec0ff */
[----:B------:R-:W-:Y:S01]  /*0410*/  CS2R R24, SRZ ;  /* 0x0000000000187805 */ /* 0x000fe2000001ff00 */
[----:B------:R-:W-:Y:S01]  /*0420*/  IMAD.MOV.U32 R16, RZ, RZ, RZ ;  /* 0x000000ffff107224 */ /* 0x000fe200078e00ff */
[----:B------:R-:W-:Y:S01]  /*0430*/  MOV R27, RZ ;  /* 0x000000ff001b7202 */ /* 0x000fe20000000f00 */
[----:B------:R-:W-:-:S02]  /*0440*/  IMAD.MOV.U32 R22, RZ, RZ, RZ ;  /* 0x000000ffff167224 */ /* 0x000fc400078e00ff */
[----:B------:R-:W-:Y:S02]  /*0450*/  IMAD.IADD R8, R8, 0x1, -R9 ;  /* 0x0000000108087824 */ /* 0x000fe400078e0a09 */
[----:B------:R-:W-:Y:S02]  /*0460*/  IMAD.MOV.U32 R9, RZ, RZ, RZ ;  /* 0x000000ffff097224 */ /* 0x000fe400078e00ff */
.L_x_175:
[C---:B------:R-:W-:Y:S01]  /*0470*/  IMAD.IADD R10, R3.reuse, 0x1, R18 ;  /* 0x00000001030a7824 */ /* 0x040fe200078e0212 */
[----:B------:R-:W-:Y:S02]  /*0480*/  MOV R19, RZ ;  /* 0x000000ff00137202 */ /* 0x000fe40000000f00 */
[----:B------:R-:W-:Y:S02]  /*0490*/  ISETP.GE.OR P2, PT, R18, c[0x0][0x1b0], P1 ;  /* 0x00006c0012007a0c */ /* 0x000fe40000f46670 */
[----:B------:R-:W-:-:S04]  /*04a0*/  IADD3 R14, R3, R10, RZ ;  /* 0x0000000a030e7210 */ /* 0x000fc80007ffe0ff */
[----:B------:R-:W-:Y:S01]  /*04b0*/  ISETP.GE.OR P3, PT, R14, c[0x0][0x1b0], P1 ;  /* 0x00006c000e007a0c */ /* 0x000fe20000f66670 */
[----:B------:R-:W-:-:S05]  /*04c0*/  IMAD.IADD R13, R3, 0x1, R14 ;  /* 0x00000001030d7824 */ /* 0x000fca00078e020e */
[----:B------:R-:W-:-:S07]  /*04d0*/  ISETP.GE.OR P4, PT, R13, c[0x0][0x1b0], P1 ;  /* 0x00006c000d007a0c */ /* 0x000fce0000f86670 */
[----:B------:R-:W-:Y:S01]  /*04e0*/  @!P3 IADD3 R14, R7, R12, R7 ;  /* 0x0000000c070eb210 */ /* 0x000fe20007ffe007 */
[----:B------:R-:W-:-:S04]  /*04f0*/  @!P3 IMAD.MOV.U32 R15, RZ, RZ, 0x4 ;  /* 0x00000004ff0fb424 */ /* 0x000fc800078e00ff */
[----:B------:R-:W-:Y:S01]  /*0500*/  @!P3 IMAD.WIDE R28, R14, R15, c[0x0][0x160] ;  /* 0x000058000e1cb625 */ /* 0x000fe200078e020f */
[----:B------:R-:W-:-:S04]  /*0510*/  @!P4 IADD3 R18, R7, R12, R7 ;  /* 0x0000000c0712c210 */ /* 0x000fc80007ffe007 */
[----:B------:R0:W2:Y:S01]  /*0520*/  @!P3 LDG.E.CONSTANT R19, [R28.64] ;  /* 0x000000041c13b981 */ /* 0x0000a2000c1e9900 */
[----:B------:R-:W-:Y:S01]  /*0530*/  @!P3 IMAD.WIDE R14, R14, R15, c[0x0][0x168] ;  /* 0x00005a000e0eb625 */ /* 0x000fe200078e020f */
[----:B------:R-:W-:-:S03]  /*0540*/  MOV R13, RZ ;  /* 0x000000ff000d7202 */ /* 0x000fc60000000f00 */
[----:B------:R-:W-:Y:S02]  /*0550*/  @!P4 IMAD.MOV.U32 R21, RZ, RZ, 0x4 ;  /* 0x00000004ff15c424 */ /* 0x000fe400078e00ff */
[----:B------:R-:W-:Y:S01]  /*0560*/  @!P4 IMAD.IADD R18, R18, 0x1, R7 ;  /* 0x000000011212c824 */ /* 0x000fe200078e0207 */
[----:B0-----:R-:W-:-:S06]  /*0570*/  CS2R R28, SRZ ;  /* 0x00000000001c7805 */ /* 0x001fcc000001ff00 */
[----:B------:R0:W3:Y:S01]  /*0580*/  @!P3 LDG.E.CONSTANT R28, [R14.64] ;  /* 0x000000040e1cb981 */ /* 0x0000e2000c1e9900 */
[----:B------:R-:W-:Y:S02]  /*0590*/  IMAD.MOV.U32 R17, RZ, RZ, RZ ;  /* 0x000000ffff117224 */ /* 0x000fe400078e00ff */
[----:B0-----:R-:W-:-:S05]  /*05a0*/  @!P4 IMAD.WIDE R14, R18, R21, c[0x0][0x160] ;  /* 0x00005800120ec625 */ /* 0x001fca00078e0215 */
[----:B------:R0:W4:Y:S01]  /*05b0*/  @!P4 LDG.E.CONSTANT R13, [R14.64] ;  /* 0x000000040e0dc981 */ /* 0x000122000c1e9900 */
[----:B------:R-:W-:Y:S02]  /*05c0*/  @!P2 IMAD.MOV.U32 R23, RZ, RZ, 0x4 ;  /* 0x00000004ff17a424 */ /* 0x000fe400078e00ff */
[----:B0-----:R-:W-:Y:S01]  /*05d0*/  @!P4 IMAD.WIDE R14, R18, R21, c[0x0][0x168] ;  /* 0x00005a00120ec625 */ /* 0x001fe200078e0215 */
[----:B------:R-:W-:-:S04]  /*05e0*/  MOV R21, RZ ;  /* 0x000000ff00157202 */ /* 0x000fc80000000f00 */
[----:B------:R0:W4:Y:S01]  /*05f0*/  @!P4 LDG.E.CONSTANT R17, [R14.64] ;  /* 0x000000040e11c981 */ /* 0x000122000c1e9900 */
[----:B------:R-:W-:Y:S02]  /*0600*/  IMAD.MOV.U32 R18, RZ, RZ, RZ ;  /* 0x000000ffff127224 */ /* 0x000fe400078e00ff */
[----:B0-----:R-:W-:-:S05]  /*0610*/  @!P2 IMAD.WIDE R14, R12, R23, c[0x0][0x160] ;  /* 0x000058000c0ea625 */ /* 0x001fca00078e0217 */
[----:B------:R0:W4:Y:S02]  /*0620*/  @!P2 LDG.E.CONSTANT R21, [R14.64] ;  /* 0x000000040e15a981 */ /* 0x000124000c1e9900 */
[----:B0-----:R-:W-:-:S05]  /*0630*/  @!P2 IMAD.WIDE R14, R12, R23, c[0x0][0x168] ;  /* 0x00005a000c0ea625 */ /* 0x001fca00078e0217 */
[----:B------:R-:W4:Y:S01]  /*0640*/  @!P2 LDG.E.CONSTANT R18, [R14.64] ;  /* 0x000000040e12a981 */ /* 0x000f22000c1e9900 */
[----:B------:R-:W-:Y:S01]  /*0650*/  ISETP.GE.OR P2, PT, R10, c[0x0][0x1b0], P1 ;  /* 0x00006c000a007a0c */ /* 0x000fe20000f46670 */
[C---:B------:R-:W-:Y:S02]  /*0660*/  IMAD R10, R3.reuse, 0x3, R10 ;  /* 0x00000003030a7824 */ /* 0x040fe400078e020a */
[----:B------:R-:W-:Y:S02]  /*0670*/  IMAD.IADD R12, R12, 0x1, R7 ;  /* 0x000000010c0c7824 */ /* 0x000fe400078e0207 */
[----:B------:R-:W-:Y:S01]  /*0680*/  IMAD.MOV.U32 R26, RZ, RZ, RZ ;  /* 0x000000ffff1a7224 */ /* 0x000fe200078e00ff */
[----:B------:R-:W-:Y:S01]  /*0690*/  ISETP.GE.OR P3, PT, R10, c[0x0][0x1b0], P1 ;  /* 0x00006c000a007a0c */ /* 0x000fe20000f66670 */
[----:B------:R-:W-:Y:S01]  /*06a0*/  IMAD.MOV.U32 R23, RZ, RZ, RZ ;  /* 0x000000ffff177224 */ /* 0x000fe200078e00ff */
[----:B------:R-:W-:Y:S01]  /*06b0*/  IADD3 R10, R3, R10, RZ ;  /* 0x0000000a030a7210 */ /* 0x000fe20007ffe0ff */
[----:B--2--5:R-:W-:-:S04]  /*06c0*/  FADD.FTZ R19, -R6, R19 ;  /* 0x0000001306137221 */ /* 0x024fc80000010100 */
[----:B---3--:R-:W-:-:S06]  /*06d0*/  FFMA.FTZ R9, R19, R28, R9 ;  /* 0x0000001c13097223 */ /* 0x008fcc0000010009 */
[----:B------:R-:W-:Y:S02]  /*06e0*/  @!P3 IMAD.MOV.U32 R19, RZ, RZ, 0x4 ;  /* 0x00000004ff13b424 */ /* 0x000fe400078e00ff */
[----:B------:R-:W-:Y:S02]  /*06f0*/  FADD.FTZ R11, R28, R11 ;  /* 0x0000000b1c0b7221 */ /* 0x000fe40000010000 */
[----:B----4-:R-:W-:-:S04]  /*0700*/  FADD.FTZ R21, -R6, R21 ;  /* 0x0000001506157221 */ /* 0x010fc80000010100 */
[----:B------:R-:W-:Y:S01]  /*0710*/  FFMA.FTZ R22, R21, R18, R22 ;  /* 0x0000001215167223 */ /* 0x000fe20000010016 */
[----:B------:R-:W-:Y:S01]  /*0720*/  @!P2 MOV R21, 0x4 ;  /* 0x000000040015a802 */ /* 0x000fe20000000f00 */
[----:B------:R-:W-:Y:S02]  /*0730*/  FADD.FTZ R13, -R6, R13 ;  /* 0x0000000d060d7221 */ /* 0x000fe40000010100 */
[----:B------:R-:W-:Y:S02]  /*0740*/  FADD.FTZ R18, R18, R25 ;  /* 0x0000001912127221 */ /* 0x000fe40000010000 */
[----:B------:R-:W-:-:S05]  /*0750*/  @!P2 IMAD.WIDE R14, R12, R21, c[0x0][0x160] ;  /* 0x000058000c0ea625 */ /* 0x000fca00078e0215 */
[----:B------:R0:W2:Y:S02]  /*0760*/  @!P2 LDG.E.CONSTANT R26, [R14.64] ;  /* 0x000000040e1aa981 */ /* 0x0000a4000c1e9900 */
[----:B0-----:R-:W-:-:S05]  /*0770*/  @!P2 IMAD.WIDE R14, R12, R21, c[0x0][0x168] ;  /* 0x00005a000c0ea625 */ /* 0x001fca00078e0215 */
[----:B------:R0:W3:Y:S01]  /*0780*/  @!P2 LDG.E.CONSTANT R23, [R14.64] ;  /* 0x000000040e17a981 */ /* 0x0000e2000c1e9900 */
[----:B------:R-:W-:Y:S01]  /*0790*/  ISETP.GE.OR P2, PT, R10, c[0x0][0x1b0], P1 ;  /* 0x00006c000a007a0c */ /* 0x000fe20000f46670 */
[----:B------:R-:W-:-:S04]  /*07a0*/  IMAD R12, R7, 0x3, R12 ;  /* 0x00000003070c7824 */ /* 0x000fc800078e020c */
[----:B0-----:R-:W-:-:S05]  /*07b0*/  @!P3 IMAD.WIDE R14, R12, R19, c[0x0][0x160] ;  /* 0x000058000c0eb625 */ /* 0x001fca00078e0213 */
[----:B------:R0:W4:Y:S03]  /*07c0*/  @!P3 LDG.E.CONSTANT R29, [R14.64] ;  /* 0x000000040e1db981 */ /* 0x000126000c1e9900 */
[----:B------:R-:W-:Y:S02]  /*07d0*/  @!P2 IMAD.MOV.U32 R28, RZ, RZ, 0x4 ;  /* 0x00000004ff1ca424 */ /* 0x000fe400078e00ff */
[----:B------:R-:W-:Y:S02]  /*07e0*/  IMAD.MOV.U32 R25, RZ, RZ, RZ ;  /* 0x000000ffff197224 */ /* 0x000fe400078e00ff */
[----:B------:R-:W-:Y:S02]  /*07f0*/  FFMA.FTZ R13, R13, R17, R16 ;  /* 0x000000110d0d7223 */ /* 0x000fe40000010010 */
[C---:B0-----:R-:W-:Y:S01]  /*0800*/  @!P3 IMAD.WIDE R14, R12.reuse, R19, c[0x0][0x168] ;  /* 0x00005a000c0eb625 */ /* 0x041fe200078e0213 */
[----:B------:R-:W-:-:S03]  /*0810*/  IADD3 R12, R12, R7, RZ ;  /* 0x000000070c0c7210 */ /* 0x000fc60007ffe0ff */
[----:B------:R-:W-:Y:S01]  /*0820*/  FADD.FTZ R20, R17, R20 ;  /* 0x0000001411147221 */ /* 0x000fe20000010000 */
[----:B------:R0:W4:Y:S01]  /*0830*/  @!P3 LDG.E.CONSTANT R25, [R14.64] ;  /* 0x000000040e19b981 */ /* 0x000122000c1e9900 */
[----:B------:R-:W-:Y:S02]  /*0840*/  IMAD.MOV.U32 R19, RZ, RZ, RZ ;  /* 0x000000ffff137224 */ /* 0x000fe400078e00ff */
[----:B------:R-:W-:Y:S01]  /*0850*/  @!P2 IMAD.WIDE R16, R12, R28, c[0x0][0x160] ;  /* 0x000058000c10a625 */ /* 0x000fe200078e021c */
[----:B------:R-:W-:-:S04]  /*0860*/  MOV R21, RZ ;  /* 0x000000ff00157202 */ /* 0x000fc80000000f00 */
[----:B------:R1:W4:Y:S01]  /*0870*/  @!P2 LDG.E.CONSTANT R19, [R16.64] ;  /* 0x000000041013a981 */ /* 0x000322000c1e9900 */
[----:B0-----:R-:W-:-:S05]  /*0880*/  @!P2 IMAD.WIDE R14, R12, R28, c[0x0][0x168] ;  /* 0x00005a000c0ea625 */ /* 0x001fca00078e021c */
[----:B------:R0:W4:Y:S01]  /*0890*/  @!P2 LDG.E.CONSTANT R21, [R14.64] ;  /* 0x000000040e15a981 */ /* 0x000122000c1e9900 */
[----:B------:R-:W-:-:S05]  /*08a0*/  IMAD.IADD R28, R3, 0x1, R10 ;  /* 0x00000001031c7824 */ /* 0x000fca00078e020a */
[----:B------:R-:W-:Y:S01]  /*08b0*/  ISETP.GE.OR P2, PT, R28, c[0x0][0x1b0], P1 ;  /* 0x00006c001c007a0c */ /* 0x000fe20000f46670 */
[----:B------:R-:W-:-:S05]  /*08c0*/  IMAD.IADD R28, R3, 0x1, R28 ;  /* 0x00000001031c7824 */ /* 0x000fca00078e021c */
[----:B------:R-:W-:-:S07]  /*08d0*/  ISETP.GE.OR P3, PT, R28, c[0x0][0x1b0], P1 ;  /* 0x00006c001c007a0c */ /* 0x000fce0000f66670 */
[----:B-1----:R-:W-:Y:S02]  /*08e0*/  @!P2 IMAD.MOV.U32 R16, RZ, RZ, 0x4 ;  /* 0x00000004ff10a424 */ /* 0x002fe400078e00ff */
[----:B--2---:R-:W-:-:S04]  /*08f0*/  FADD.FTZ R26, -R6, R26 ;  /* 0x0000001a061a7221 */ /* 0x004fc80000010100 */
[----:B---3--:R-:W-:Y:S01]  /*0900*/  FFMA.FTZ R28, R26, R23, R27 ;  /* 0x000000171a1c7223 */ /* 0x008fe2000001001b */
[----:B------:R-:W-:Y:S01]  /*0910*/  IADD3 R27, R12, R7, RZ ;  /* 0x000000070c1b7210 */ /* 0x000fe20007ffe0ff */
[----:B------:R-:W-:Y:S02]  /*0920*/  FADD.FTZ R24, R23, R24 ;  /* 0x0000001817187221 */ /* 0x000fe40000010000 */
[----:B------:R-:W-:Y:S02]  /*0930*/  IMAD.MOV.U32 R23, RZ, RZ, RZ ;  /* 0x000000ffff177224 */ /* 0x000fe400078e00ff */
[----:B0-----:R-:W-:-:S05]  /*0940*/  @!P2 IMAD.WIDE R14, R27, R16, c[0x0][0x160] ;  /* 0x000058001b0ea625 */ /* 0x001fca00078e0210 */
[----:B------:R0:W2:Y:S01]  /*0950*/  @!P2 LDG.E.CONSTANT R23, [R14.64] ;  /* 0x000000040e17a981 */ /* 0x0000a2000c1e9900 */
[----:B----4-:R-:W-:Y:S02]  /*0960*/  FADD.FTZ R29, -R6, R29 ;  /* 0x0000001d061d7221 */ /* 0x010fe40000010100 */
[----:B------:R-:W-:-:S04]  /*0970*/  @!P2 IMAD.WIDE R16, R27, R16, c[0x0][0x168] ;  /* 0x00005a001b10a625 */ /* 0x000fc800078e0210 */
[----:B0-----:R-:W-:Y:S01]  /*0980*/  @!P3 IMAD.MOV.U32 R14, RZ, RZ, 0x4 ;  /* 0x00000004ff0eb424 */ /* 0x001fe200078e00ff */
[----:B------:R-:W-:-:S06]  /*0990*/  MOV R26, RZ ;  /* 0x000000ff001a7202 */ /* 0x000fcc0000000f00 */
[----:B------:R-:W3:Y:S01]  /*09a0*/  @!P2 LDG.E.CONSTANT R26, [R16.64] ;  /* 0x00000004101aa981 */ /* 0x000ee2000c1e9900 */
[----:B------:R-:W-:Y:S02]  /*09b0*/  FFMA.FTZ R22, R29, R25, R22 ;  /* 0x000000191d167223 */ /* 0x000fe40000010016 */
[----:B------:R-:W-:Y:S02]  /*09c0*/  @!P3 IMAD.IADD R29, R27, 0x1, R7 ;  /* 0x000000011b1db824 */ /* 0x000fe400078e0207 */
[----:B------:R-:W-:Y:S02]  /*09d0*/  FADD.FTZ R19, -R6, R19 ;  /* 0x0000001306137221 */ /* 0x000fe40000010100 */
[----:B------:R-:W-:Y:S02]  /*09e0*/  FADD.FTZ R25, R18, R25 ;  /* 0x0000001912197221 */ /* 0x000fe40000010000 */
[----:B------:R-:W-:Y:S01]  /*09f0*/  FFMA.FTZ R27, R19, R21, R28 ;  /* 0x00000015131b7223 */ /* 0x000fe2000001001c */
[----:B------:R-:W-:Y:S01]  /*0a00*/  MOV R28, RZ ;  /* 0x000000ff001c7202 */ /* 0x000fe20000000f00 */
[----:B------:R-:W-:-:S04]  /*0a10*/  @!P3 IMAD.WIDE R18, R29, R14, c[0x0][0x160] ;  /* 0x000058001d12b625 */ /* 0x000fc800078e020e */
[----:B------:R-:W-:Y:S01]  /*0a20*/  @!P3 IMAD.WIDE R14, R29, R14, c[0x0][0x168] ;  /* 0x00005a001d0eb625 */ /* 0x000fe200078e020e */
[----:B------:R0:W4:Y:S03]  /*0a30*/  @!P3 LDG.E.CONSTANT R28, [R18.64] ;  /* 0x00000004121cb981 */ /* 0x000126000c1e9900 */
[----:B------:R-:W-:-:S06]  /*0a40*/  IMAD.MOV.U32 R29, RZ, RZ, RZ ;  /* 0x000000ffff1d7224 */ /* 0x000fcc00078e00ff */
[----:B------:R-:W4:Y:S01]  /*0a50*/  @!P3 LDG.E.CONSTANT R29, [R14.64] ;  /* 0x000000040e1db981 */ /* 0x000f22000c1e9900 */
[----:B------:R-:W-:-:S04]  /*0a60*/  IADD3 R8, R8, -0x2, RZ ;  /* 0xfffffffe08087810 */ /* 0x000fc80007ffe0ff */
[----:B------:R-:W-:Y:S01]  /*0a70*/  ISETP.NE.AND P2, PT, R8, RZ, PT ;  /* 0x000000ff0800720c */ /* 0x000fe20003f45270 */
[----:B------:R-:W-:Y:S02]  /*0a80*/  FADD.FTZ R24, R24, R21 ;  /* 0x0000001518187221 */ /* 0x000fe40000010000 */
[----:B0-----:R-:W-:Y:S02]  /*0a90*/  IMAD R18, R3, 0x3, R10 ;  /* 0x0000000303127824 */ /* 0x001fe400078e020a */
[----:B------:R-:W-:Y:S02]  /*0aa0*/  IMAD R12, R7, 0x3, R12 ;  /* 0x00000003070c7824 */ /* 0x000fe400078e020c */
[----:B--2---:R-:W-:Y:S02]  /*0ab0*/  FADD.FTZ R23, -R6, R23 ;  /* 0x0000001706177221 */ /* 0x004fe40000010100 */
[----:B---3--:R-:W-:Y:S02]  /*0ac0*/  FADD.FTZ R11, R11, R26 ;  /* 0x0000001a0b0b7221 */ /* 0x008fe40000010000 */
[----:B------:R-:W-:-:S02]  /*0ad0*/  FFMA.FTZ R9, R23, R26, R9 ;  /* 0x0000001a17097223 */ /* 0x000fc40000010009 */
[----:B----4-:R-:W-:Y:S02]  /*0ae0*/  FADD.FTZ R28, -R6, R28 ;  /* 0x0000001c061c7221 */ /* 0x010fe40000010100 */
[----:B------:R-:W-:Y:S02]  /*0af0*/  FADD.FTZ R20, R20, R29 ;  /* 0x0000001d14147221 */ /* 0x000fe40000010000 */
[----:B------:R-:W-:Y:S01]  /*0b00*/  FFMA.FTZ R16, R28, R29, R13 ;  /* 0x0000001d1c107223 */ /* 0x000fe2000001000d */
[----:B------:R-:W-:Y:S05]  /*0b10*/  @P2 BRA `(.L_x_175) ;  /* 0xfffff95000002947 */ /* 0x000fea000383ffff */
.L_x_174:
[----:B0-----:R-:W-:Y:S05]  /*0b20*/  @!P0 BRA `(.L_x_173) ;  /* 0x0000035000008947 */ /* 0x001fea0003800000 */
[----:B------:R-:W-:Y:S01]  /*0b30*/  ISETP.GE.AND P0, PT, R0, c[0x0][0x1b4], PT ;  /* 0x00006d0000007a0c */ /* 0x000fe20003f06270 */
[----:B------:R-:W-:Y:S01]  /*0b40*/  HFMA2.MMA R17, -RZ, RZ, 0, 0 ;  /* 0x00000000ff117435 */ /* 0x000fe200000001ff */
[----:B------:R-:W-:Y:S02]  /*0b50*/  MOV R8, c[0x0][0x4] ;  /* 0x0000010000087a02 */ /* 0x000fe40000000f00 */
[----:B------:R-:W-:Y:S01]  /*0b60*/  ISETP.GE.OR P1, PT, R18, c[0x0][0x1b0], P0 ;  /* 0x00006c0012007a0c */ /* 0x000fe20000726670 */
[----:B------:R-:W-:Y:S01]  /*0b70*/  IMAD.IADD R18, R3, 0x1, R18 ;  /* 0x0000000103127824 */ /* 0x000fe200078e0212 */
[----:B------:R-:W-:Y:S01]  /*0b80*/  IADD3 R26, R12, R7, RZ ;  /* 0x000000070c1a7210 */ /* 0x000fe20007ffe0ff */
[----:B------:R-:W-:-:S02]  /*0b90*/  IMAD R8, R8, c[0x0][0x10], RZ ;  /* 0x0000040008087a24 */ /* 0x000fc400078e02ff */
[----:B------:R-:W-:Y:S01]  /*0ba0*/  IMAD.IADD R3, R3, 0x1, R18 ;  /* 0x0000000103037824 */ /* 0x000fe200078e0212 */
[----:B------:R-:W-:-:S03]  /*0bb0*/  ISETP.GE.OR P2, PT, R18, c[0x0][0x1b0], P0 ;  /* 0x00006c0012007a0c */ /* 0x000fc60000746670 */
[----:B------:R-:W-:Y:S01]  /*0bc0*/  IMAD.IADD R10, R8, 0x1, R3 ;  /* 0x00000001080a7824 */ /* 0x000fe200078e0203 */
[----:B------:R-:W-:-:S03]  /*0bd0*/  ISETP.GE.OR P3, PT, R3, c[0x0][0x1b0], P0 ;  /* 0x00006c0003007a0c */ /* 0x000fc60000766670 */
[----:B------:R-:W-:Y:S01]  /*0be0*/  @!P1 IMAD.MOV.U32 R15, RZ, RZ, 0x4 ;  /* 0x00000004ff0f9424 */ /* 0x000fe200078e00ff */
[----:B------:R-:W-:Y:S01]  /*0bf0*/  ISETP.GE.OR P0, PT, R10, c[0x0][0x1b0], P0 ;  /* 0x00006c000a007a0c */ /* 0x000fe20000706670 */
[----:B------:R-:W-:-:S04]  /*0c00*/  IMAD.IADD R23, R26, 0x1, R7 ;  /* 0x000000011a177824 */ /* 0x000fc800078e0207 */
[----:B------:R-:W-:Y:S01]  /*0c10*/  @!P2 IMAD.MOV.U32 R13, RZ, RZ, 0x4 ;  /* 0x00000004ff0da424 */ /* 0x000fe200078e00ff */
[----:B------:R-:W-:Y:S01]  /*0c20*/  MOV R10, RZ ;  /* 0x000000ff000a7202 */ /* 0x000fe20000000f00 */
[----:B------:R-:W-:-:S04]  /*0c30*/  @!P1 IMAD.WIDE R18, R12, R15, c[0x0][0x160] ;  /* 0x000058000c129625 */ /* 0x000fc800078e020f */
[----:B------:R-:W-:-:S04]  /*0c40*/  @!P1 IMAD.WIDE R14, R12, R15, c[0x0][0x168] ;  /* 0x00005a000c0e9625 */ /* 0x000fc800078e020f */
[----:B------:R-:W-:Y:S01]  /*0c50*/  IMAD.MOV.U32 R3, RZ, RZ, RZ ;  /* 0x000000ffff037224 */ /* 0x000fe200078e00ff */
[----:B------:R-:W-:Y:S01]  /*0c60*/  HFMA2.MMA R7, -RZ, RZ, 0, 0 ;  /* 0x00000000ff077435 */ /* 0x000fe200000001ff */
[CC--:B------:R-:W-:Y:S01]  /*0c70*/  @!P2 IMAD.WIDE R28, R26.reuse, R13.reuse, c[0x0][0x160] ;  /* 0x000058001a1ca625 */ /* 0x0c0fe200078e020d */
[----:B------:R0:W2:Y:S03]  /*0c80*/  @!P1 LDG.E.CONSTANT R17, [R18.64] ;  /* 0x0000000412119981 */ /* 0x0000a6000c1e9900 */
[----:B------:R-:W-:Y:S01]  /*0c90*/  @!P2 IMAD.WIDE R12, R26, R13, c[0x0][0x168] ;  /* 0x00005a001a0ca625 */ /* 0x000fe200078e020d */
[----:B------:R1:W3:Y:S03]  /*0ca0*/  @!P1 LDG.E.CONSTANT R3, [R14.64] ;  /* 0x000000040e039981 */ /* 0x0002e6000c1e9900 */
[----:B------:R-:W-:Y:S01]  /*0cb0*/  IMAD.MOV.U32 R21, RZ, RZ, RZ ;  /* 0x000000ffff157224 */ /* 0x000fe200078e00ff */
[----:B------:R4:W3:Y:S01]  /*0cc0*/  @!P2 LDG.E.CONSTANT R10, [R12.64] ;  /* 0x000000040c0aa981 */ /* 0x0008e2000c1e9900 */
[----:B------:R-:W-:-:S04]  /*0cd0*/  @!P3 IMAD.MOV.U32 R26, RZ, RZ, 0x4 ;  /* 0x00000004ff1ab424 */ /* 0x000fc800078e00ff */
[----:B------:R0:W3:Y:S01]  /*0ce0*/  @!P2 LDG.E.CONSTANT R21, [R28.64] ;  /* 0x000000041c15a981 */ /* 0x0000e2000c1e9900 */
[----:B----4-:R-:W-:Y:S02]  /*0cf0*/  @!P0 IMAD.MOV.U32 R12, RZ, RZ, 0x4 ;  /* 0x00000004ff0c8424 */ /* 0x010fe400078e00ff */
[----:B------:R-:W-:Y:S02]  /*0d00*/  IMAD R13, R8, c[0x0][0x1b4], R23 ;  /* 0x00006d00080d7a24 */ /* 0x000fe400078e0217 */
[----:B------:R-:W-:Y:S02]  /*0d10*/  IMAD.MOV.U32 R8, RZ, RZ, RZ ;  /* 0x000000ffff087224 */ /* 0x000fe400078e00ff */
[----:B-1----:R-:W-:Y:S01]  /*0d20*/  @!P0 IMAD.WIDE R14, R13, R12, c[0x0][0x160] ;  /* 0x000058000d0e8625 */ /* 0x002fe200078e020c */
[----:B0-----:R-:W-:-:S03]  /*0d30*/  MOV R28, RZ ;  /* 0x000000ff001c7202 */ /* 0x001fc60000000f00 */
[----:B------:R-:W-:Y:S01]  /*0d40*/  @!P3 IMAD.WIDE R18, R23, R26, c[0x0][0x160] ;  /* 0x000058001712b625 */ /* 0x000fe200078e021a */
[----:B------:R0:W4:Y:S03]  /*0d50*/  @!P0 LDG.E.CONSTANT R8, [R14.64] ;  /* 0x000000040e088981 */ /* 0x000126000c1e9900 */
[----:B------:R-:W-:Y:S01]  /*0d60*/  @!P0 IMAD.WIDE R12, R13, R12, c[0x0][0x168] ;  /* 0x00005a000d0c8625 */ /* 0x000fe200078e020c */
[----:B------:R-:W4:Y:S03]  /*0d70*/  @!P3 LDG.E.CONSTANT R7, [R18.64] ;  /* 0x000000041207b981 */ /* 0x000f26000c1e9900 */
[----:B0-----:R-:W-:-:S04]  /*0d80*/  @!P3 IMAD.WIDE R14, R23, R26, c[0x0][0x168] ;  /* 0x00005a00170eb625 */ /* 0x001fc800078e021a */
[----:B------:R-:W-:Y:S01]  /*0d90*/  IMAD.MOV.U32 R23, RZ, RZ, RZ ;  /* 0x000000ffff177224 */ /* 0x000fe200078e00ff */
[----:B------:R-:W4:Y:S05]  /*0da0*/  @!P3 LDG.E.CONSTANT R28, [R14.64] ;  /* 0x000000040e1cb981 */ /* 0x000f2a000c1e9900 */
[----:B------:R-:W4:Y:S01]  /*0db0*/  @!P0 LDG.E.CONSTANT R23, [R12.64] ;  /* 0x000000040c178981 */ /* 0x000f22000c1e9900 */
[----:B--2--5:R-:W-:Y:S02]  /*0dc0*/  FADD.FTZ R17, -R6, R17 ;  /* 0x0000001106117221 */ /* 0x024fe40000010100 */
[----:B---3--:R-:W-:Y:S02]  /*0dd0*/  FADD.FTZ R25, R25, R3 ;  /* 0x0000000319197221 */ /* 0x008fe40000010000 */
[----:B------:R-:W-:-:S02]  /*0de0*/  FFMA.FTZ R22, R17, R3, R22 ;  /* 0x0000000311167223 */ /* 0x000fc40000010016 */
[----:B------:R-:W-:Y:S02]  /*0df0*/  FADD.FTZ R24, R24, R10 ;  /* 0x0000000a18187221 */ /* 0x000fe40000010000 */
[----:B------:R-:W-:-:S04]  /*0e00*/  FADD.FTZ R21, -R6, R21 ;  /* 0x0000001506157221 */ /* 0x000fc80000010100 */
[----:B------:R-:W-:Y:S02]  /*0e10*/  FFMA.FTZ R27, R21, R10, R27 ;  /* 0x0000000a151b7223 */ /* 0x000fe4000001001b */
[C---:B----4-:R-:W-:Y:S02]  /*0e20*/  FADD.FTZ R8, -R6.reuse, R8 ;  /* 0x0000000806087221 */ /* 0x050fe40000010100 */
[----:B------:R-:W-:Y:S02]  /*0e30*/  FADD.FTZ R7, -R6, R7 ;  /* 0x0000000706077221 */ /* 0x000fe40000010100 */
[----:B------:R-:W-:Y:S02]  /*0e40*/  FADD.FTZ R11, R11, R28 ;  /* 0x0000001c0b0b7221 */ /* 0x000fe40000010000 */
[----:B------:R-:W-:Y:S02]  /*0e50*/  FFMA.FTZ R9, R7, R28, R9 ;  /* 0x0000001c07097223 */ /* 0x000fe40000010009 */
[----:B------:R-:W-:-:S02]  /*0e60*/  FADD.FTZ R20, R20, R23 ;  /* 0x0000001714147221 */ /* 0x000fc40000010000 */
[----:B------:R-:W-:Y:S02]  /*0e70*/  FFMA.FTZ R16, R8, R23, R16 ;  /* 0x0000001708107223 */ /* 0x000fe40000010010 */
.L_x_173:
[----:B0-----:R-:W0:Y:S01]  /*0e80*/  S2R R15, SR_TID.X ;  /* 0x00000000000f7919 */ /* 0x001e220000002100 */
[----:B------:R-:W-:Y:S02]  /*0e90*/  FADD.FTZ R24, R24, R25 ;  /* 0x0000001918187221 */ /* 0x000fe40000010000 */
[----:B------:R-:W-:Y:S02]  /*0ea0*/  FADD.FTZ R22, R27, R22 ;  /* 0x000000161b167221 */ /* 0x000fe40000010000 */
[----:B------:R-:W-:Y:S02]  /*0eb0*/  FADD.FTZ R11, R24, R11 ;  /* 0x0000000b180b7221 */ /* 0x000fe40000010000 */
[----:B------:R-:W-:Y:S02]  /*0ec0*/  FADD.FTZ R9, R22, R9 ;  /* 0x0000000916097221 */ /* 0x000fe40000010000 */
[----:B------:R-:W-:Y:S02]  /*0ed0*/  FADD.FTZ R20, R11, R20 ;  /* 0x000000140b147221 */ /* 0x000fe40000010000 */
[----:B------:R-:W-:-:S02]  /*0ee0*/  FADD.FTZ R22, R9, R16 ;  /* 0x0000001009167221 */ /* 0x000fc40000010000 */
        /* <DEDUP_REMOVED lines=473> */
.L_x_177:
[----:B------:R-:W-:Y:S05]  /*2c80*/  BSYNC B0 ;  /* 0x0000000000007941 */ /* 0x000fea0003800000 */
.L_x_176:
        /* <DEDUP_REMOVED lines=27> */
.L_x_178:
        /* <DEDUP_REMOVED lines=14> */
.L_x_180:
[----:B------:R-:W-:Y:S05]  /*2f20*/  BSYNC B0 ;  /* 0x0000000000007941 */ /* 0x000fea0003800000 */
.L_x_179:
        /* <DEDUP_REMOVED lines=24> */
.L_x_182:
[----:B------:R-:W-:Y:S05]  /*30b0*/  BSYNC B0 ;  /* 0x0000000000007941 */ /* 0x000fea0003800000 */
.L_x_181:
        /* <DEDUP_REMOVED lines=13> */
.L_x_185:
        /* <DEDUP_REMOVED lines=17> */
.L_x_184:
[----:B------:R-:W-:Y:S05]  /*32a0*/  BSYNC B0 ;  /* 0x0000000000007941 */ /* 0x000fea0003800000 */
.L_x_183:
        /* <DEDUP_REMOVED lines=468> */
.L_x_187:
[----:B------:R-:W-:Y:S05]  /*4ff0*/  BSYNC B0 ;  /* 0x0000000000007941 */ /* 0x000fea0003800000 */
.L_x_186:
        /* <DEDUP_REMOVED lines=11> */
.L_x_188:
        /* <DEDUP_REMOVED lines=13> */
.L_x_684:


//--------------------- .text._Z31batchnorm_forward_c_last_kernelIN3c104HalfEfS1_Li4EEvPKT_S4_PKT0_S7_PKT1_SA_PS2_iib --------------------------
	.section	.text._Z31batchnorm_forward_c_last_kernelIN3c104HalfEfS1_Li4EEvPKT_S4_PKT0_S7_PKT1_SA_PS2_iib,"ax",@progbits
	.sectioninfo	@"SHI_REGISTERS=32"
	.align	128
        .global         _Z31batchnorm_forward_c_last_kernelIN3c104HalfEfS1_Li4EEvPKT_S4_PKT0_S7_PKT1_SA_PS2_iib
        .type           _Z31batchnorm_forward_c_last_kernelIN3c104HalfEfS1_Li4EEvPKT_S4_PKT0_S7_PKT1_SA_PS2_iib,@function
        .size           _Z31batchnorm_forward_c_last_kernelIN3c104HalfEfS1_Li4EEvPKT_S4_PKT0_S7_PKT1_SA_PS2_iib,(.L_x_685 - _Z31batchnorm_forward_c_last_kernelIN3c104HalfEfS1_Li4EEvPKT_S4_PKT0_S7_PKT1_SA_PS2_iib)
        .other          _Z31batchnorm_forward_c_last_kernelIN3c104HalfEfS1_Li4EEvPKT_S4_PKT0_S7_PKT1_SA_PS2_iib,@"STO_CUDA_ENTRY STV_DEFAULT"
_Z31batchnorm_forward_c_last_kernelIN3c104HalfEfS1_Li4EEvPKT_S4_PKT0_S7_PKT1_SA_PS2_iib:
.text._Z31batchnorm_forward_c_last_kernelIN3c104HalfEfS1_Li4EEvPKT_S4_PKT0_S7_PKT1_SA_PS2_iib:
[----:B------:R-:W-:Y:S02]  /*0000*/  IMAD.MOV.U32 R1, RZ, RZ, c[0x0][0x28] ;  /* 0x00000a00ff017624 */ /* 0x000fe400078e00ff */
[----:B------:R-:W-:Y:S01]  /*0010*/  IMAD.MOV.U32 R9, RZ, RZ, c[0x0][0x4] ;  /* 0x00000100ff097624 */ /* 0x000fe200078e00ff */
[----:B------:R-:W-:Y:S01]  /*0020*/  ISETP.NE.U32.AND P1, PT, RZ, c[0x0][0x188], PT ;  /* 0x00006200ff007a0c */ /* 0x000fe20003f25070 */
[----:B------:R-:W-:Y:S01]  /*0030*/  IMAD.MOV.U32 R5, RZ, RZ, c[0x0][0x198] ;  /* 0x00006600ff057624 */ /* 0x000fe200078e00ff */
[----:B------:R-:W-:Y:S01]  /*0040*/  ULDC.64 UR6, c[0x0][0x118] ;  /* 0x0000460000067ab9 */ /* 0x000fe20000000a00 */
[----:B------:R-:W-:Y:S01]  /*0050*/  IMAD R9, R9, c[0x0][0x10], RZ ;  /* 0x0000040009097a24 */ /* 0x000fe200078e02ff */
[----:B------:R-:W-:Y:S02]  /*0060*/  ISETP.NE.AND.EX P1, PT, RZ, c[0x0][0x18c], PT, P1 ;  /* 0x00006300ff007a0c */ /* 0x000fe40003f25310 */
[----:B------:R-:W-:Y:S02]  /*0070*/  IADD3 R5, R5, -0x1, RZ ;  /* 0xffffffff05057810 */ /* 0x000fe40007ffe0ff */
[----:B------:R-:W-:Y:S02]  /*0080*/  SHF.L.U32 R0, R9, 0x2, RZ ;  /* 0x0000000209007819 */ /* 0x000fe400000006ff */
[----:B------:R-:W-:-:S02]  /*0090*/  IABS R8, R5 ;  /* 0x0000000500087213 */ /* 0x000fc40000000000 */
[-C--:B------:R-:W-:Y:S02]  /*00a0*/  IABS R6, R0.reuse ;  /* 0x0000000000067213 */ /* 0x080fe40000000000 */
[-C--:B------:R-:W-:Y:S02]  /*00b0*/  IABS R10, R0.reuse ;  /* 0x00000000000a7213 */ /* 0x080fe40000000000 */
[----:B------:R-:W0:Y:S01]  /*00c0*/  I2F.RP R4, R6 ;  /* 0x0000000600047306 */ /* 0x000e220000209400 */
[----:B------:R-:W-:Y:S02]  /*00d0*/  LOP3.LUT R5, R5, R0, RZ, 0x3c, !PT ;  /* 0x0000000005057212 */ /* 0x000fe400078e3cff */
[----:B------:R-:W-:Y:S02]  /*00e0*/  ISETP.NE.AND P3, PT, R0, RZ, PT ;  /* 0x000000ff0000720c */ /* 0x000fe40003f65270 */
[----:B------:R-:W-:-:S03]  /*00f0*/  ISETP.GE.AND P2, PT, R5, RZ, PT ;  /* 0x000000ff0500720c */ /* 0x000fc60003f46270 */
[----:B0-----:R-:W0:Y:S02]  /*0100*/  MUFU.RCP R4, R4 ;  /* 0x0000000400047308 */ /* 0x001e240000001000 */
[----:B0-----:R-:W-:Y:S02]  /*0110*/  IADD3 R2, R4, 0xffffffe, RZ ;  /* 0x0ffffffe04027810 */ /* 0x001fe40007ffe0ff */
[----:B------:R-:W0:Y:S04]  /*0120*/  S2R R4, SR_CTAID.X ;  /* 0x0000000000047919 */ /* 0x000e280000002500 */
[----:B------:R1:W2:Y:S02]  /*0130*/  F2I.FTZ.U32.TRUNC.NTZ R3, R2 ;  /* 0x0000000200037305 */ /* 0x0002a4000021f000 */
[----:B-1----:R-:W-:Y:S01]  /*0140*/  HFMA2.MMA R2, -RZ, RZ, 0, 0 ;  /* 0x00000000ff027435 */ /* 0x002fe200000001ff */
[----:B--2---:R-:W-:-:S04]  /*0150*/  IMAD.MOV R7, RZ, RZ, -R3 ;  /* 0x000000ffff077224 */ /* 0x004fc800078e0a03 */
[----:B------:R-:W-:-:S05]  /*0160*/  IMAD R7, R7, R6, RZ ;  /* 0x0000000607077224 */ /* 0x000fca00078e02ff */
[----:B------:R-:W-:-:S04]  /*0170*/  IMAD.HI.U32 R3, R3, R7, R2 ;  /* 0x0000000703037227 */ /* 0x000fc800078e0002 */
[----:B------:R-:W-:Y:S02]  /*0180*/  IMAD.MOV R7, RZ, RZ, -R10 ;  /* 0x000000ffff077224 */ /* 0x000fe400078e0a0a */
[----:B------:R-:W-:-:S04]  /*0190*/  IMAD.HI.U32 R2, R3, R8, RZ ;  /* 0x0000000803027227 */ /* 0x000fc800078e00ff */
[----:B------:R-:W-:Y:S02]  /*01a0*/  IMAD R3, R2, R7, R8 ;  /* 0x0000000702037224 */ /* 0x000fe400078e0208 */
[----:B------:R-:W0:Y:S03]  /*01b0*/  S2R R7, SR_TID.X ;  /* 0x0000000000077919 */ /* 0x000e260000002100 */
[----:B------:R-:W-:-:S13]  /*01c0*/  ISETP.GT.U32.AND P0, PT, R6, R3, PT ;  /* 0x000000030600720c */ /* 0x000fda0003f04070 */
[----:B------:R-:W-:Y:S01]  /*01d0*/  @!P0 IMAD.IADD R3, R3, 0x1, -R6 ;  /* 0x0000000103038824 */ /* 0x000fe200078e0a06 */
[----:B------:R-:W-:Y:S02]  /*01e0*/  @!P0 IADD3 R2, R2, 0x1, RZ ;  /* 0x0000000102028810 */ /* 0x000fe40007ffe0ff */
[----:B------:R-:W-:Y:S02]  /*01f0*/  ISETP.NE.U32.AND P0, PT, RZ, c[0x0][0x180], PT ;  /* 0x00006000ff007a0c */ /* 0x000fe40003f05070 */
[----:B------:R-:W-:Y:S02]  /*0200*/  ISETP.GE.U32.AND P4, PT, R3, R6, PT ;  /* 0x000000060300720c */ /* 0x000fe40003f86070 */
[----:B------:R-:W-:Y:S01]  /*0210*/  ISETP.NE.AND.EX P0, PT, RZ, c[0x0][0x184], PT, P0 ;  /* 0x00006100ff007a0c */ /* 0x000fe20003f05300 */
[----:B0-----:R-:W-:-:S05]  /*0220*/  IMAD R3, R4, c[0x0][0x0], R7 ;  /* 0x0000000004037a24 */ /* 0x001fca00078e0207 */
[----:B------:R-:W-:-:S05]  /*0230*/  SHF.R.S32.HI R4, RZ, 0x1f, R3 ;  /* 0x0000001fff047819 */ /* 0x000fca0000011403 */
[----:B------:R-:W-:Y:S02]  /*0240*/  @P4 IADD3 R2, R2, 0x1, RZ ;  /* 0x0000000102024810 */ /* 0x000fe40007ffe0ff */
[C---:B------:R-:W-:Y:S02]  /*0250*/  @P1 LEA R16, P4, R3.reuse, c[0x0][0x188], 0x1 ;  /* 0x0000620003101a11 */ /* 0x040fe400078808ff */
[----:B------:R-:W-:Y:S02]  /*0260*/  @!P2 IADD3 R2, -R2, RZ, RZ ;  /* 0x000000ff0202a210 */ /* 0x000fe40007ffe1ff */
[----:B------:R-:W-:Y:S02]  /*0270*/  @!P3 LOP3.LUT R2, RZ, R0, RZ, 0x33, !PT ;  /* 0x00000000ff02b212 */ /* 0x000fe400078e33ff */
[----:B------:R-:W-:Y:S02]  /*0280*/  @P0 LEA R14, P3, R3, c[0x0][0x180], 0x1 ;  /* 0x00006000030e0a11 */ /* 0x000fe400078608ff */
[----:B------:R-:W-:-:S02]  /*0290*/  ISETP.GE.AND P2, PT, R2, RZ, PT ;  /* 0x000000ff0200720c */ /* 0x000fc40003f46270 */
[C-C-:B------:R-:W-:Y:S02]  /*02a0*/  @P0 LEA.HI.X R15, R3.reuse, c[0x0][0x184], R4.reuse, 0x1, P3 ;  /* 0x00006100030f0a11 */ /* 0x140fe400018f0c04 */
[----:B------:R-:W-:-:S09]  /*02b0*/  @P1 LEA.HI.X R17, R3, c[0x0][0x18c], R4, 0x1, P4 ;  /* 0x0000630003111a11 */ /* 0x000fd200020f0c04 */
[----:B------:R-:W-:Y:S05]  /*02c0*/  @!P2 EXIT ;  /* 0x000000000000a94d */ /* 0x000fea0003800000 */
[----:B------:R-:W-:Y:S01]  /*02d0*/  IMAD.MOV.U32 R12, RZ, RZ, 0x4 ;  /* 0x00000004ff0c7424 */ /* 0x000fe200078e00ff */
[----:B------:R-:W2:Y:S03]  /*02e0*/  @P0 LDG.E.U16.CONSTANT R14, [R14.64] ;  /* 0x000000060e0e0981 */ /* 0x000ea6000c1e9500 */
[CC--:B------:R-:W-:Y:S01]  /*02f0*/  IMAD.WIDE R10, R3.reuse, R12.reuse, c[0x0][0x170] ;  /* 0x00005c00030a7625 */ /* 0x0c0fe200078e020c */
[----:B------:R-:W3:Y:S03]  /*0300*/  @P1 LDG.E.U16.CONSTANT R16, [R16.64] ;  /* 0x0000000610101981 */ /* 0x000ee6000c1e9500 */
[----:B------:R-:W-:Y:S01]  /*0310*/  IMAD.WIDE R12, R3, R12, c[0x0][0x178] ;  /* 0x00005e00030c7625 */ /* 0x000fe200078e020c */
[----:B------:R-:W0:Y:S04]  /*0320*/  S2R R18, SR_CTAID.Y ;  /* 0x0000000000127919 */ /* 0x000e280000002600 */
[----:B------:R1:W5:Y:S04]  /*0330*/  LDG.E.CONSTANT R5, [R12.64] ;  /* 0x000000060c057981 */ /* 0x000368000c1e9900 */
[----:B------:R-:W0:Y:S01]  /*0340*/  S2R R19, SR_TID.Y ;  /* 0x0000000000137919 */ /* 0x000e220000002200 */
[----:B------:R-:W-:Y:S01]  /*0350*/  ISETP.NE.U32.AND P2, PT, RZ, c[0x0][0x168], PT ;  /* 0x00005a00ff007a0c */ /* 0x000fe20003f45070 */
[----:B------:R-:W-:Y:S01]  /*0360*/  IMAD.MOV.U32 R6, RZ, RZ, 0x3f800000 ;  /* 0x3f800000ff067424 */ /* 0x000fe200078e00ff */
[----:B------:R-:W-:Y:S01]  /*0370*/  MOV R8, RZ ;  /* 0x000000ff00087202 */ /* 0x000fe20000000f00 */
[----:B------:R0:W5:Y:S01]  /*0380*/  LDG.E.CONSTANT R4, [R10.64] ;  /* 0x000000060a047981 */ /* 0x000162000c1e9900 */
[----:B------:R-:W-:Y:S01]  /*0390*/  ISETP.NE.AND.EX P2, PT, RZ, c[0x0][0x16c], PT, P2 ;  /* 0x00005b00ff007a0c */ /* 0x000fe20003f45320 */
[----:B------:R-:W-:-:S02]  /*03a0*/  IMAD R7, R9, c[0x0][0x19c], RZ ;  /* 0x0000670009077a24 */ /* 0x000fc400078e02ff */
[----:B0-----:R-:W-:Y:S01]  /*03b0*/  IMAD R10, R18, c[0x0][0x4], R19 ;  /* 0x00000100120a7a24 */ /* 0x001fe200078e0213 */
[----:B--2---:R-:W-:Y:S02]  /*03c0*/  @P0 HADD2.F32 R6, -RZ, R14.H0_H0 ;  /* 0x2000000eff060230 */ /* 0x004fe40000004100 */
[----:B---3--:R-:W-:-:S07]  /*03d0*/  @P1 HADD2.F32 R8, -RZ, R16.H0_H0 ;  /* 0x20000010ff081230 */ /* 0x008fce0000004100 */
        /* <DEDUP_REMOVED lines=14> */
.L_x_198:
[C---:B------:R-:W-:Y:S01]  /*04c0*/  ISETP.GE.OR P0, PT, R10.reuse, c[0x0][0x198], P1 ;  /* 0x000066000a007a0c */ /* 0x040fe20000f06670 */
[----:B------:R-:W-:Y:S01]  /*04d0*/  BSSY B0, `(.L_x_190) ;  /* 0x000001c000007945 */ /* 0x000fe20003800000 */
[----:B------:R-:W-:-:S04]  /*04e0*/  IADD3 R20, R10, R9, RZ ;  /* 0x000000090a147210 */ /* 0x000fc80007ffe0ff */
[C---:B------:R-:W-:Y:S01]  /*04f0*/  ISETP.GE.OR P4, PT, R20.reuse, c[0x0][0x198], P1 ;  /* 0x0000660014007a0c */ /* 0x040fe20000f86670 */
[----:B------:R-:W-:-:S04]  /*0500*/  IMAD.IADD R22, R20, 0x1, R9 ;  /* 0x0000000114167824 */ /* 0x000fc800078e0209 */
[C---:B------:R-:W-:Y:S01]  /*0510*/  IMAD.IADD R18, R22.reuse, 0x1, R9 ;  /* 0x0000000116127824 */ /* 0x040fe200078e0209 */
[----:B------:R-:W-:-:S04]  /*0520*/  ISETP.GE.OR P3, PT, R22, c[0x0][0x198], P1 ;  /* 0x0000660016007a0c */ /* 0x000fc80000f66670 */
[----:B------:R-:W-:Y:S01]  /*0530*/  ISETP.GE.OR P2, PT, R18, c[0x0][0x198], P1 ;  /* 0x0000660012007a0c */ /* 0x000fe20000f46670 */
[----:B------:R-:W-:Y:S07]  /*0540*/  @P0 BRA `(.L_x_191) ;  /* 0x0000014000000947 */ /* 0x000fee0003800000 */
[----:B------:R-:W-:-:S10]  /*0550*/  HFMA2.MMA R21, -RZ, RZ, 0, 1.1920928955078125e-07 ;  /* 0x00000002ff157435 */ /* 0x000fd400000001ff */
[----:B------:R-:W-:-:S06]  /*0560*/  IMAD.WIDE R10, R16, R21, c[0x0][0x160] ;  /* 0x00005800100a7625 */ /* 0x000fcc00078e0215 */
[----:B------:R0:W2:Y:S01]  /*0570*/  LDG.E.U16.CONSTANT R10, [R10.64] ;  /* 0x000000060a0a7981 */ /* 0x0000a2000c1e9500 */
[----:B------:R-:W-:-:S06]  /*0580*/  IMAD.WIDE R20, R16, R21, c[0x0][0x168] ;  /* 0x00005a0010147625 */ /* 0x000fcc00078e0215 */
[----:B------:R-:W3:Y:S01]  /*0590*/  LDG.E.U16.CONSTANT R20, [R20.64] ;  /* 0x0000000614147981 */ /* 0x000ee2000c1e9500 */
[----:B------:R-:W-:Y:S01]  /*05a0*/  ULDC.S8 UR4, c[0x0][0x1a0] ;  /* 0x0000680000047ab9 */ /* 0x000fe20000000200 */
[----:B0-----:R-:W-:Y:S01]  /*05b0*/  SHF.R.S32.HI R11, RZ, 0x1f, R16 ;  /* 0x0000001fff0b7819 */ /* 0x001fe20000011410 */
[----:B--2---:R-:W-:Y:S01]  /*05c0*/  HADD2.F32 R3, -RZ, R10.H0_H0 ;  /* 0x2000000aff037230 */ /* 0x004fe20000004100 */
[----:B------:R-:W-:-:S04]  /*05d0*/  LEA R10, P5, R16, c[0x0][0x190], 0x1 ;  /* 0x00006400100a7a11 */ /* 0x000fc800078a08ff */
[----:B-----5:R-:W-:Y:S01]  /*05e0*/  FADD.FTZ R3, -R4, R3 ;  /* 0x0000000304037221 */ /* 0x020fe20000010100 */
[----:B------:R-:W-:Y:S01]  /*05f0*/  LEA.HI.X R11, R16, c[0x0][0x194], R11, 0x1, P5 ;  /* 0x00006500100b7a11 */ /* 0x000fe200028f0c0b */
[----:B---3--:R-:W-:Y:S02]  /*0600*/  HADD2.F32 R22, -RZ, R20.H0_H0 ;  /* 0x20000014ff167230 */ /* 0x008fe40000004100 */
[----:B------:R-:W-:-:S04]  /*0610*/  FMUL.FTZ R3, R3, R6 ;  /* 0x0000000603037220 */ /* 0x000fc80000410000 */
[----:B------:R-:W-:-:S04]  /*0620*/  FFMA.FTZ R3, R5, R3, R8 ;  /* 0x0000000305037223 */ /* 0x000fc80000010008 */
[----:B------:R-:W-:-:S05]  /*0630*/  FADD.FTZ R3, R3, R22 ;  /* 0x0000001603037221 */ /* 0x000fca0000010000 */
[----:B------:R-:W-:-:S04]  /*0640*/  FSETP.GTU.FTZ.AND P0, PT, R3, RZ, PT ;  /* 0x000000ff0300720b */ /* 0x000fc80003f1c000 */
[----:B------:R-:W-:-:S13]  /*0650*/  ISETP.NE.AND P0, PT, RZ, UR4, !P0 ;  /* 0x00000004ff007c0c */ /* 0x000fda000c705270 */
[----:B------:R-:W-:-:S04]  /*0660*/  @!P0 F2FP.PACK_AB R3, RZ, R3 ;  /* 0x00000003ff03823e */ /* 0x000fc800000000ff */
[----:B------:R-:W-:-:S05]  /*0670*/  @P0 PRMT R3, RZ, 0x7610, R3 ;  /* 0x00007610ff030816 */ /* 0x000fca0000000003 */
[----:B------:R0:W-:Y:S02]  /*0680*/  STG.E.U16 [R10.64], R3 ;  /* 0x000000030a007986 */ /* 0x0001e4000c101506 */
.L_x_191:
[----:B------:R-:W-:Y:S05]  /*0690*/  BSYNC B0 ;  /* 0x0000000000007941 */ /* 0x000fea0003800000 */
.L_x_190:
[----:B------:R-:W-:Y:S01]  /*06a0*/  BSSY B0, `(.L_x_192) ;  /* 0x0000016000007945 */ /* 0x000fe20003800000 */
[----:B------:R-:W-:Y:S05]  /*06b0*/  @P4 BRA `(.L_x_193) ;  /* 0x0000014000004947 */ /* 0x000fea0003800000 */
[----:B------:R-:W-:-:S04]  /*06c0*/  IMAD.MOV.U32 R21, RZ, RZ, 0x2 ;  /* 0x00000002ff157424 */ /* 0x000fc800078e00ff */
[----:B0-----:R-:W-:-:S06]  /*06d0*/  IMAD.WIDE R10, R0, R21, c[0x0][0x160] ;  /* 0x00005800000a7625 */ /* 0x001fcc00078e0215 */
        /* <DEDUP_REMOVED lines=18> */
.L_x_193:
[----:B------:R-:W-:Y:S05]  /*0800*/  BSYNC B0 ;  /* 0x0000000000007941 */ /* 0x000fea0003800000 */
.L_x_192:
        /* <DEDUP_REMOVED lines=22> */
.L_x_195:
[----:B------:R-:W-:Y:S05]  /*0970*/  BSYNC B0 ;  /* 0x0000000000007941 */ /* 0x000fea0003800000 */
.L_x_194:
[----:B------:R-:W-:Y:S01]  /*0980*/  BSSY B0, `(.L_x_196) ;  /* 0x0000016000007945 */ /* 0x000fe20003800000 */
[----:B------:R-:W-:Y:S05]  /*0990*/  @P2 BRA `(.L_x_197) ;  /* 0x0000014000002947 */ /* 0x000fea0003800000 */
[----:B------:R-:W-:-:S10]  /*09a0*/  HFMA2.MMA R21, -RZ, RZ, 0, 1.1920928955078125e-07 ;  /* 0x00000002ff157435 */ /* 0x000fd400000001ff */
        /* <DEDUP_REMOVED lines=19> */
.L_x_197:
[----:B------:R-:W-:Y:S05]  /*0ae0*/  BSYNC B0 ;  /* 0x0000000000007941 */ /* 0x000fea0003800000 */
.L_x_196:
[----:B------:R-:W-:Y:S01]  /*0af0*/  UIADD3 UR5, UR5, 0x1, URZ ;  /* 0x0000000105057890 */ /* 0x000fe2000fffe03f */
[C---:B------:R-:W-:Y:S01]  /*0b00*/  IMAD R12, R7.reuse, 0x4, R12 ;  /* 0x00000004070c7824 */ /* 0x040fe200078e020c */
[C---:B------:R-:W-:Y:S01]  /*0b10*/  LEA R0, R7.reuse, R0, 0x2 ;  /* 0x0000000007007211 */ /* 0x040fe200078e10ff */
[C---:B------:R-:W-:Y:S02]  /*0b20*/  IMAD R14, R7.reuse, 0x4, R14 ;  /* 0x00000004070e7824 */ /* 0x040fe400078e020e */
[----:B------:R-:W-:Y:S01]  /*0b30*/  IMAD R16, R7, 0x4, R16 ;  /* 0x0000000407107824 */ /* 0x000fe200078e0210 */
[----:B------:R-:W-:Y:S01]  /*0b40*/  ISETP.LE.AND P0, PT, R2, UR5, PT ;  /* 0x0000000502007c0c */ /* 0x000fe2000bf03270 */
[----:B0-----:R-:W-:-:S12]  /*0b50*/  IMAD.IADD R10, R18, 0x1, R9 ;  /* 0x00000001120a7824 */ /* 0x001fd800078e0209 */
[----:B------:R-:W-:Y:S05]  /*0b60*/  @!P0 BRA `(.L_x_198) ;  /* 0xfffff95000008947 */ /* 0x000fea000383ffff */
[----:B------:R-:W-:Y:S05]  /*0b70*/  EXIT ;  /* 0x000000000000794d */ /* 0x000fea0003800000 */
.L_x_189:
[----:B-1----:R-:W-:Y:S01]  /*0b80*/  MOV R9, c[0x0][0x10] ;  /* 0x0000040000097a02 */ /* 0x002fe20000000f00 */
[----:B------:R-:W-:Y:S01]  /*0b90*/  ULDC.S8 UR4, c[0x0][0x1a0] ;  /* 0x0000680000047ab9 */ /* 0x000fe20000000200 */
[----:B------:R-:W-:Y:S01]  /*0ba0*/  IADD3 R14, R18, c[0x0][0x10], RZ ;  /* 0x00000400120e7a10 */ /* 0x000fe20007ffe0ff */
[----:B------:R-:W-:Y:S01]  /*0bb0*/  IMAD R20, R10, c[0x0][0x19c], R3 ;  /* 0x000067000a147a24 */ /* 0x000fe200078e0203 */
[----:B------:R-:W-:Y:S01]  /*0bc0*/  ISETP.NE.AND P2, PT, RZ, UR4, PT ;  /* 0x00000004ff007c0c */ /* 0x000fe2000bf45270 */
[C-C-:B------:R-:W-:Y:S01]  /*0bd0*/  IMAD R12, R9.reuse, 0x3, R18.reuse ;  /* 0x00000003090c7824 */ /* 0x140fe200078e0212 */
[----:B------:R-:W-:Y:S01]  /*0be0*/  UMOV UR4, 0xffffffff ;  /* 0xffffffff00047882 */ /* 0x000fe20000000000 */
[----:B------:R-:W-:Y:S02]  /*0bf0*/  IMAD R18, R9, 0x2, R18 ;  /* 0x0000000209127824 */ /* 0x000fe400078e0212 */
[--C-:B------:R-:W-:Y:S02]  /*0c00*/  IMAD R9, R14, c[0x0][0x4], R19.reuse ;  /* 0x000001000e097a24 */ /* 0x100fe400078e0213 */
[----:B------:R-:W-:-:S02]  /*0c10*/  IMAD R11, R12, c[0x0][0x4], R19 ;  /* 0x000001000c0b7a24 */ /* 0x000fc400078e0213 */
[----:B------:R-:W-:Y:S02]  /*0c20*/  IMAD R18, R18, c[0x0][0x4], R19 ;  /* 0x0000010012127a24 */ /* 0x000fe400078e0213 */
[--C-:B------:R-:W-:Y:S02]  /*0c30*/  IMAD R22, R9, c[0x0][0x19c], R3.reuse ;  /* 0x0000670009167a24 */ /* 0x100fe400078e0203 */
[--C-:B------:R-:W-:Y:S02]  /*0c40*/  IMAD R24, R11, c[0x0][0x19c], R3.reuse ;  /* 0x000067000b187a24 */ /* 0x100fe400078e0203 */
[----:B------:R-:W-:Y:S02]  /*0c50*/  IMAD R26, R18, c[0x0][0x19c], R3 ;  /* 0x00006700121a7a24 */ /* 0x000fe400078e0203 */
.L_x_208:
[----:B------:R-:W-:Y:S01]  /*0c60*/  ISETP.GE.AND P0, PT, R10, c[0x0][0x198], PT ;  /* 0x000066000a007a0c */ /* 0x000fe20003f06270 */
[----:B------:R-:W-:Y:S03]  /*0c70*/  BSSY B0, `(.L_x_199) ;  /* 0x0000077000007945 */ /* 0x000fe60003800000 */
[----:B------:R-:W-:Y:S01]  /*0c80*/  ISETP.LT.AND P0, PT, R3, c[0x0][0x19c], !P0 ;  /* 0x0000670003007a0c */ /* 0x000fe20004701270 */
[----:B------:R-:W-:Y:S11]  /*0c90*/  @P2 BRA `(.L_x_200) ;  /* 0x000002e000002947 */ /* 0x000ff60003800000 */
[----:B------:R-:W-:Y:S01]  /*0ca0*/  ISETP.GE.AND P1, PT, R3, c[0x0][0x19c], PT ;  /* 0x0000670003007a0c */ /* 0x000fe20003f26270 */
[----:B------:R-:W-:-:S03]  /*0cb0*/  @P0 IMAD.MOV.U32 R23, RZ, RZ, 0x2 ;  /* 0x00000002ff170424 */ /* 0x000fc600078e00ff */
[----:B------:R-:W-:Y:S01]  /*0cc0*/  ISETP.GE.OR P3, PT, R9, c[0x0][0x198], P1 ;  /* 0x0000660009007a0c */ /* 0x000fe20000f66670 */
[----:B------:R-:W-:Y:S01]  /*0cd0*/  @P0 IMAD.WIDE R12, R20, R23, c[0x0][0x160] ;  /* 0x00005800140c0625 */ /* 0x000fe200078e0217 */
[----:B------:R-:W-:-:S05]  /*0ce0*/  ISETP.GE.OR P4, PT, R18, c[0x0][0x198], P1 ;  /* 0x0000660012007a0c */ /* 0x000fca0000f86670 */
[----:B------:R-:W2:Y:S06]  /*0cf0*/  @P0 LDG.E.U16.CONSTANT R12, [R12.64] ;  /* 0x000000060c0c0981 */ /* 0x000eac000c1e9500 */
[----:B------:R-:W-:Y:S02]  /*0d00*/  @!P3 MOV R21, 0x2 ;  /* 0x000000020015b802 */ /* 0x000fe40000000f00 */
[----:B------:R-:W-:-:S03]  /*0d10*/  @!P4 IMAD.MOV.U32 R19, RZ, RZ, 0x2 ;  /* 0x00000002ff13c424 */ /* 0x000fc600078e00ff */
[----:B------:R-:W-:-:S04]  /*0d20*/  @!P3 IMAD.WIDE R14, R22, R21, c[0x0][0x160] ;  /* 0x00005800160eb625 */ /* 0x000fc800078e0215 */
[----:B------:R-:W-:Y:S02]  /*0d30*/  @!P4 IMAD.WIDE R16, R26, R19, c[0x0][0x160] ;  /* 0x000058001a10c625 */ /* 0x000fe400078e0213 */
[----:B------:R-:W3:Y:S04]  /*0d40*/  @!P3 LDG.E.U16.CONSTANT R14, [R14.64] ;  /* 0x000000060e0eb981 */ /* 0x000ee8000c1e9500 */
[----:B------:R-:W4:Y:S01]  /*0d50*/  @!P4 LDG.E.U16.CONSTANT R16, [R16.64] ;  /* 0x000000061010c981 */ /* 0x000f22000c1e9500 */
[----:B--2---:R-:W-:-:S05]  /*0d60*/  @P0 HADD2.F32 R25, -RZ, R12.H0_H0 ;  /* 0x2000000cff190230 */ /* 0x004fca0000004100 */
[----:B-----5:R-:W-:-:S04]  /*0d70*/  @P0 FADD.FTZ R25, -R4, R25 ;  /* 0x0000001904190221 */ /* 0x020fc80000010100 */
[----:B------:R-:W-:Y:S01]  /*0d80*/  @P0 FMUL.FTZ R25, R25, R6 ;  /* 0x0000000619190220 */ /* 0x000fe20000410000 */
[----:B---3--:R-:W-:Y:S02]  /*0d90*/  @!P3 HADD2.F32 R27, -RZ, R14.H0_H0 ;  /* 0x2000000eff1bb230 */ /* 0x008fe40000004100 */
[----:B----4-:R-:W-:-:S03]  /*0da0*/  @!P4 HADD2.F32 R29, -RZ, R16.H0_H0 ;  /* 0x20000010ff1dc230 */ /* 0x010fc60000004100 */
[C---:B------:R-:W-:Y:S02]  /*0db0*/  @!P3 FADD.FTZ R27, -R4.reuse, R27 ;  /* 0x0000001b041bb221 */ /* 0x040fe40000010100 */
[----:B------:R-:W-:Y:S02]  /*0dc0*/  @!P4 FADD.FTZ R29, -R4, R29 ;  /* 0x0000001d041dc221 */ /* 0x000fe40000010100 */
[-C--:B------:R-:W-:Y:S02]  /*0dd0*/  @!P3 FMUL.FTZ R27, R27, R6.reuse ;  /* 0x000000061b1bb220 */ /* 0x080fe40000410000 */
[----:B------:R-:W-:Y:S02]  /*0de0*/  @!P4 FMUL.FTZ R29, R29, R6 ;  /* 0x000000061d1dc220 */ /* 0x000fe40000410000 */
[C-C-:B------:R-:W-:Y:S02]  /*0df0*/  @P0 FFMA.FTZ R25, R5.reuse, R25, R8.reuse ;  /* 0x0000001905190223 */ /* 0x140fe40000010008 */
[----:B------:R-:W-:-:S02]  /*0e00*/  @!P3 FFMA.FTZ R27, R5, R27, R8 ;  /* 0x0000001b051bb223 */ /* 0x000fc40000010008 */
[----:B------:R-:W-:Y:S01]  /*0e10*/  @!P4 FFMA.FTZ R28, R5, R29, R8 ;  /* 0x0000001d051cc223 */ /* 0x000fe20000010008 */
[----:B------:R-:W-:Y:S01]  /*0e20*/  @P0 F2FP.PACK_AB R25, RZ, R25 ;  /* 0x00000019ff19023e */ /* 0x000fe200000000ff */
[----:B------:R-:W-:Y:S01]  /*0e30*/  @P0 IMAD.WIDE R12, R20, R23, c[0x0][0x190] ;  /* 0x00006400140c0625 */ /* 0x000fe200078e0217 */
[----:B------:R-:W-:Y:S02]  /*0e40*/  @!P3 F2FP.PACK_AB R27, RZ, R27 ;  /* 0x0000001bff1bb23e */ /* 0x000fe400000000ff */
[----:B------:R-:W-:Y:S01]  /*0e50*/  @!P4 F2FP.PACK_AB R28, RZ, R28 ;  /* 0x0000001cff1cc23e */ /* 0x000fe200000000ff */
[----:B------:R-:W-:Y:S01]  /*0e60*/  @!P3 IMAD.WIDE R14, R22, R21, c[0x0][0x190] ;  /* 0x00006400160eb625 */ /* 0x000fe200078e0215 */
[----:B------:R0:W-:Y:S03]  /*0e70*/  @P0 STG.E.U16 [R12.64], R25 ;  /* 0x000000190c000986 */ /* 0x0001e6000c101506 */
[----:B------:R-:W-:Y:S01]  /*0e80*/  @!P4 IMAD.WIDE R16, R26, R19, c[0x0][0x190] ;  /* 0x000064001a10c625 */ /* 0x000fe200078e0213 */
[----:B------:R0:W-:Y:S04]  /*0e90*/  @!P3 STG.E.U16 [R14.64], R27 ;  /* 0x0000001b0e00b986 */ /* 0x0001e8000c101506 */
[----:B------:R0:W-:Y:S01]  /*0ea0*/  @!P4 STG.E.U16 [R16.64], R28 ;  /* 0x0000001c1000c986 */ /* 0x0001e2000c101506 */
[----:B------:R-:W-:-:S13]  /*0eb0*/  ISETP.GE.OR P0, PT, R11, c[0x0][0x198], P1 ;  /* 0x000066000b007a0c */ /* 0x000fda0000f06670 */
[----:B------:R-:W-:Y:S05]  /*0ec0*/  @P0 BRA `(.L_x_201) ;  /* 0x0000051000000947 */ /* 0x000fea0003800000 */
[----:B0-----:R-:W-:-:S04]  /*0ed0*/  IMAD.MOV.U32 R17, RZ, RZ, 0x2 ;  /* 0x00000002ff117424 */ /* 0x001fc800078e00ff */
[----:B------:R-:W-:-:S06]  /*0ee0*/  IMAD.WIDE R14, R24, R17, c[0x0][0x160] ;  /* 0x00005800180e7625 */ /* 0x000fcc00078e0211 */
[----:B------:R-:W2:Y:S02]  /*0ef0*/  LDG.E.U16.CONSTANT R14, [R14.64] ;  /* 0x000000060e0e7981 */ /* 0x000ea4000c1e9500 */
[----:B--2---:R-:W-:-:S05]  /*0f00*/  HADD2.F32 R13, -RZ, R14.H0_H0 ;  /* 0x2000000eff0d7230 */ /* 0x004fca0000004100 */
[----:B------:R-:W-:-:S04]  /*0f10*/  FADD.FTZ R13, -R4, R13 ;  /* 0x0000000d040d7221 */ /* 0x000fc80000010100 */
[----:B------:R-:W-:-:S04]  /*0f20*/  FMUL.FTZ R13, R13, R6 ;  /* 0x000000060d0d7220 */ /* 0x000fc80000410000 */
[----:B------:R-:W-:-:S05]  /*0f30*/  FFMA.FTZ R13, R5, R13, R8 ;  /* 0x0000000d050d7223 */ /* 0x000fca0000010008 */
[----:B------:R-:W-:Y:S01]  /*0f40*/  F2FP.PACK_AB R15, RZ, R13 ;  /* 0x0000000dff0f723e */ /* 0x000fe200000000ff */
[----:B------:R-:W-:-:S05]  /*0f50*/  IMAD.WIDE R12, R24, R17, c[0x0][0x190] ;  /* 0x00006400180c7625 */ /* 0x000fca00078e0211 */
[----:B------:R0:W-:Y:S01]  /*0f60*/  STG.E.U16 [R12.64], R15 ;  /* 0x0000000f0c007986 */ /* 0x0001e2000c101506 */
[----:B------:R-:W-:Y:S05]  /*0f70*/  BRA `(.L_x_201) ;  /* 0x0000046000007947 */ /* 0x000fea0003800000 */
.L_x_200:
[----:B------:R-:W-:Y:S01]  /*0f80*/  ISETP.GE.AND P1, PT, R3, c[0x0][0x19c], PT ;  /* 0x0000670003007a0c */ /* 0x000fe20003f26270 */
[----:B------:R-:W-:Y:S03]  /*0f90*/  BSSY B1, `(.L_x_202) ;  /* 0x0000013000017945 */ /* 0x000fe60003800000 */
[----:B------:R-:W-:Y:S02]  /*0fa0*/  ISETP.GE.OR P3, PT, R9, c[0x0][0x198], P1 ;  /* 0x0000660009007a0c */ /* 0x000fe40000f66670 */
[----:B------:R-:W-:Y:S02]  /*0fb0*/  ISETP.GE.OR P4, PT, R18, c[0x0][0x198], P1 ;  /* 0x0000660012007a0c */ /* 0x000fe40000f86670 */
[----:B------:R-:W-:Y:S01]  /*0fc0*/  ISETP.GE.OR P1, PT, R11, c[0x0][0x198], P1 ;  /* 0x000066000b007a0c */ /* 0x000fe20000f26670 */
[----:B------:R-:W-:Y:S07]  /*0fd0*/  @!P0 BRA `(.L_x_203) ;  /* 0x000000e000008947 */ /* 0x000fee0003800000 */
[----:B------:R-:W-:-:S10]  /*0fe0*/  HFMA2.MMA R13, -RZ, RZ, 0, 1.1920928955078125e-07 ;  /* 0x00000002ff0d7435 */ /* 0x000fd400000001ff */
[----:B------:R-:W-:-:S06]  /*0ff0*/  IMAD.WIDE R12, R20, R13, c[0x0][0x160] ;  /* 0x00005800140c7625 */ /* 0x000fcc00078e020d */
[----:B------:R-:W2:Y:S01]  /*1000*/  LDG.E.U16.CONSTANT R12, [R12.64] ;  /* 0x000000060c0c7981 */ /* 0x000ea2000c1e9500 */
[----:B------:R-:W-:Y:S01]  /*1010*/  LEA R14, P5, R20, c[0x0][0x190], 0x1 ;  /* 0x00006400140e7a11 */ /* 0x000fe200078a08ff */
[----:B--2---:R-:W-:-:S05]  /*1020*/  HADD2.F32 R15, -RZ, R12.H0_H0 ;  /* 0x2000000cff0f7230 */ /* 0x004fca0000004100 */
[----:B-----5:R-:W-:-:S04]  /*1030*/  FADD.FTZ R15, -R4, R15 ;  /* 0x0000000f040f7221 */ /* 0x020fc80000010100 */
[----:B------:R-:W-:-:S04]  /*1040*/  FMUL.FTZ R15, R15, R6 ;  /* 0x000000060f0f7220 */ /* 0x000fc80000410000 */
[----:B------:R-:W-:Y:S01]  /*1050*/  FFMA.FTZ R16, R5, R15, R8 ;  /* 0x0000000f05107223 */ /* 0x000fe20000010008 */
[----:B------:R-:W-:-:S04]  /*1060*/  SHF.R.S32.HI R15, RZ, 0x1f, R20 ;  /* 0x0000001fff0f7819 */ /* 0x000fc80000011414 */
[----:B------:R-:W-:Y:S02]  /*1070*/  FSETP.GTU.FTZ.AND P0, PT, R16, RZ, PT ;  /* 0x000000ff1000720b */ /* 0x000fe40003f1c000 */
[----:B------:R-:W-:-:S11]  /*1080*/  LEA.HI.X R15, R20, c[0x0][0x194], R15, 0x1, P5 ;  /* 0x00006500140f7a11 */ /* 0x000fd600028f0c0f */
[----:B------:R-:W-:Y:S02]  /*1090*/  @!P0 PRMT R13, RZ, 0x7610, R13 ;  /* 0x00007610ff0d8816 */ /* 0x000fe4000000000d */
[----:B------:R-:W-:-:S05]  /*10a0*/  @P0 F2FP.PACK_AB R13, RZ, R16 ;  /* 0x00000010ff0d023e */ /* 0x000fca00000000ff */
[----:B------:R0:W-:Y:S02]  /*10b0*/  STG.E.U16 [R14.64], R13 ;  /* 0x0000000d0e007986 */ /* 0x0001e4000c101506 */
.L_x_203:
[----:B------:R-:W-:Y:S05]  /*10c0*/  BSYNC B1 ;  /* 0x0000000000017941 */ /* 0x000fea0003800000 */
.L_x_202:
[----:B------:R-:W-:Y:S01]  /*10d0*/  BSSY B1, `(.L_x_204) ;  /* 0x0000010000017945 */ /* 0x000fe20003800000 */
[----:B------:R-:W-:Y:S05]  /*10e0*/  @P3 BRA `(.L_x_205) ;  /* 0x000000e000003947 */ /* 0x000fea0003800000 */
[----:B0-----:R-:W-:-:S04]  /*10f0*/  IMAD.MOV.U32 R13, RZ, RZ, 0x2 ;  /* 0x00000002ff0d7424 */ /* 0x001fc800078e00ff */
        /* <DEDUP_REMOVED lines=13> */
.L_x_205:
[----:B------:R-:W-:Y:S05]  /*11d0*/  BSYNC B1 ;  /* 0x0000000000017941 */ /* 0x000fea0003800000 */
.L_x_204:
        /* <DEDUP_REMOVED lines=16> */
.L_x_207:
[----:B------:R-:W-:Y:S05]  /*12e0*/  BSYNC B1 ;  /* 0x0000000000017941 */ /* 0x000fea0003800000 */
.L_x_206:
[----:B------:R-:W-:Y:S05]  /*12f0*/  @P1 BRA `(.L_x_201) ;  /* 0x000000e000001947 */ /* 0x000fea0003800000 */
[----:B0-----:R-:W-:-:S05]  /*1300*/  MOV R13, 0x2 ;  /* 0x00000002000d7802 */ /* 0x001fca0000000f00 */
        /* <DEDUP_REMOVED lines=13> */
.L_x_201:
[----:B0-----:R-:W-:Y:S05]  /*13e0*/  BSYNC B0 ;  /* 0x0000000000007941 */ /* 0x001fea0003800000 */
.L_x_199:
[----:B------:R-:W-:Y:S01]  /*13f0*/  UIADD3 UR4, UR4, 0x1, URZ ;  /* 0x0000000104047890 */ /* 0x000fe2000fffe03f */
[C---:B------:R-:W-:Y:S01]  /*1400*/  IMAD R20, R7.reuse, 0x4, R20 ;  /* 0x0000000407147824 */ /* 0x040fe200078e0214 */
[C---:B------:R-:W-:Y:S01]  /*1410*/  LEA R24, R7.reuse, R24, 0x2 ;  /* 0x0000001807187211 */ /* 0x040fe200078e10ff */
[C---:B------:R-:W-:Y:S01]  /*1420*/  IMAD R26, R7.reuse, 0x4, R26 ;  /* 0x00000004071a7824 */ /* 0x040fe200078e021a */
[----:B------:R-:W-:Y:S01]  /*1430*/  LEA R22, R7, R22, 0x2 ;  /* 0x0000001607167211 */ /* 0x000fe200078e10ff */
[----:B------:R-:W-:Y:S01]  /*1440*/  IMAD.IADD R10, R0, 0x1, R10 ;  /* 0x00000001000a7824 */ /* 0x000fe200078e020a */
[----:B------:R-:W-:Y:S01]  /*1450*/  ISETP.LE.AND P0, PT, R2, UR4, PT ;  /* 0x0000000402007c0c */ /* 0x000fe2000bf03270 */
[C---:B------:R-:W-:Y:S01]  /*1460*/  IMAD.IADD R18, R0.reuse, 0x1, R18 ;  /* 0x0000000100127824 */ /* 0x040fe200078e0212 */
[C---:B------:R-:W-:Y:S02]  /*1470*/  IADD3 R11, R0.reuse, R11, RZ ;  /* 0x0000000b000b7210 */ /* 0x040fe40007ffe0ff */
[----:B------:R-:W-:-:S09]  /*1480*/  IADD3 R9, R0, R9, RZ ;  /* 0x0000000900097210 */ /* 0x000fd20007ffe0ff */
[----:B------:R-:W-:Y:S05]  /*1490*/  @!P0 BRA `(.L_x_208) ;  /* 0xfffff7c000008947 */ /* 0x000fea000383ffff */
[----:B------:R-:W-:Y:S05]  /*14a0*/  EXIT ;  /* 0x000000000000794d */ /* 0x000fea0003800000 */
.L_x_209:
        /* <DEDUP_REMOVED lines=13> */
.L_x_685:


//--------------------- .text._Z31batchnorm_forward_c_last_kernelIN3c104HalfEffLi4EEvPKT_S4_PKT0_S7_PKT1_SA_PS2_iib --------------------------
	.section	.text._Z31batchnorm_forward_c_last_kernelIN3c104HalfEffLi4EEvPKT_S4_PKT0_S7_PKT1_SA_PS2_iib,"ax",@progbits
	.sectioninfo	@"SHI_REGISTERS=32"
	.align	128
        .global         _Z31batchnorm_forward_c_last_kernelIN3c104HalfEffLi4EEvPKT_S4_PKT0_S7_PKT1_SA_PS2_iib
        .type           _Z31batchnorm_forward_c_last_kernelIN3c104HalfEffLi4EEvPKT_S4_PKT0_S7_PKT1_SA_PS2_iib,@function
        .size           _Z31batchnorm_forward_c_last_kernelIN3c104HalfEffLi4EEvPKT_S4_PKT0_S7_PKT1_SA_PS2_iib,(.L_x_686 - _Z31batchnorm_forward_c_last_kernelIN3c104HalfEffLi4EEvPKT_S4_PKT0_S7_PKT1_SA_PS2_iib)
        .other          _Z31batchnorm_forward_c_last_kernelIN3c104HalfEffLi4EEvPKT_S4_PKT0_S7_PKT1_SA_PS2_iib,@"STO_CUDA_ENTRY STV_DEFAULT"
_Z31batchnorm_forward_c_last_kernelIN3c104HalfEffLi4EEvPKT_S4_PKT0_S7_PKT1_SA_PS2_iib:
.text._Z31batchnorm_forward_c_last_kernelIN3c104HalfEffLi4EEvPKT_S4_PKT0_S7_PKT1_SA_PS2_iib:
[----:B------:R-:W-:Y:S02]  /*0000*/  IMAD.MOV.U32 R1, RZ, RZ, c[0x0][0x28] ;  /* 0x00000a00ff017624 */ /* 0x000fe400078e00ff */
[----:B------:R-:W-:Y:S01]  /*0010*/  IMAD.MOV.U32 R9, RZ, RZ, c[0x0][0x4] ;  /* 0x00000100ff097624 */ /* 0x000fe200078e00ff */
[----:B------:R-:W-:Y:S01]  /*0020*/  ULDC.64 UR6, c[0x0][0x118] ;  /* 0x0000460000067ab9 */ /* 0x000fe20000000a00 */
[----:B------:R-:W-:Y:S02]  /*0030*/  IMAD.MOV.U32 R5, RZ, RZ, c[0x0][0x198] ;  /* 0x00006600ff057624 */ /* 0x000fe400078e00ff */
[----:B------:R-:W-:-:S03]  /*0040*/  IMAD R9, R9, c[0x0][0x10], RZ ;  /* 0x0000040009097a24 */ /* 0x000fc600078e02ff */
[----:B------:R-:W-:Y:S02]  /*0050*/  IADD3 R5, R5, -0x1, RZ ;  /* 0xffffffff05057810 */ /* 0x000fe40007ffe0ff */
[----:B------:R-:W-:Y:S02]  /*0060*/  SHF.L.U32 R0, R9, 0x2, RZ ;  /* 0x0000000209007819 */ /* 0x000fe400000006ff */
[----:B------:R-:W-:Y:S02]  /*0070*/  IABS R8, R5 ;  /* 0x0000000500087213 */ /* 0x000fe40000000000 */
[-C--:B------:R-:W-:Y:S02]  /*0080*/  IABS R6, R0.reuse ;  /* 0x0000000000067213 */ /* 0x080fe40000000000 */
[-C--:B------:R-:W-:Y:S02]  /*0090*/  IABS R10, R0.reuse ;  /* 0x00000000000a7213 */ /* 0x080fe40000000000 */
[----:B------:R-:W0:Y:S01]  /*00a0*/  I2F.RP R4, R6 ;  /* 0x0000000600047306 */ /* 0x000e220000209400 */
[----:B------:R-:W-:-:S02]  /*00b0*/  LOP3.LUT R5, R5, R0, RZ, 0x3c, !PT ;  /* 0x0000000005057212 */ /* 0x000fc400078e3cff */
[----:B------:R-:W-:Y:S02]  /*00c0*/  ISETP.NE.AND P2, PT, R0, RZ, PT ;  /* 0x000000ff0000720c */ /* 0x000fe40003f45270 */
[----:B------:R-:W-:-:S03]  /*00d0*/  ISETP.GE.AND P3, PT, R5, RZ, PT ;  /* 0x000000ff0500720c */ /* 0x000fc60003f66270 */
[----:B0-----:R-:W0:Y:S02]  /*00e0*/  MUFU.RCP R4, R4 ;  /* 0x0000000400047308 */ /* 0x001e240000001000 */
[----:B0-----:R-:W-:Y:S02]  /*00f0*/  IADD3 R2, R4, 0xffffffe, RZ ;  /* 0x0ffffffe04027810 */ /* 0x001fe40007ffe0ff */
[----:B------:R-:W0:Y:S04]  /*0100*/  S2R R4, SR_TID.X ;  /* 0x0000000000047919 */ /* 0x000e280000002100 */
[----:B------:R1:W2:Y:S02]  /*0110*/  F2I.FTZ.U32.TRUNC.NTZ R3, R2 ;  /* 0x0000000200037305 */ /* 0x0002a4000021f000 */
[----:B-1----:R-:W-:Y:S01]  /*0120*/  HFMA2.MMA R2, -RZ, RZ, 0, 0 ;  /* 0x00000000ff027435 */ /* 0x002fe200000001ff */
[----:B--2---:R-:W-:-:S04]  /*0130*/  IMAD.MOV R7, RZ, RZ, -R3 ;  /* 0x000000ffff077224 */ /* 0x004fc800078e0a03 */
[----:B------:R-:W-:-:S05]  /*0140*/  IMAD R7, R7, R6, RZ ;  /* 0x0000000607077224 */ /* 0x000fca00078e02ff */
[----:B------:R-:W-:-:S04]  /*0150*/  IMAD.HI.U32 R3, R3, R7, R2 ;  /* 0x0000000703037227 */ /* 0x000fc800078e0002 */
        /* <DEDUP_REMOVED lines=8> */
[----:B------:R-:W0:Y:S01]  /*01e0*/  S2R R3, SR_CTAID.X ;  /* 0x0000000000037919 */ /* 0x000e220000002500 */
[----:B------:R-:W-:-:S10]  /*01f0*/  ISETP.NE.AND.EX P1, PT, RZ, c[0x0][0x18c], PT, P1 ;  /* 0x00006300ff007a0c */ /* 0x000fd40003f25310 */
[----:B------:R-:W-:Y:S02]  /*0200*/  @P0 IADD3 R2, R2, 0x1, RZ ;  /* 0x0000000102020810 */ /* 0x000fe40007ffe0ff */
[----:B------:R-:W-:Y:S02]  /*0210*/  ISETP.NE.U32.AND P0, PT, RZ, c[0x0][0x180], PT ;  /* 0x00006000ff007a0c */ /* 0x000fe40003f05070 */
[----:B------:R-:W-:Y:S02]  /*0220*/  @!P3 IADD3 R2, -R2, RZ, RZ ;  /* 0x000000ff0202b210 */ /* 0x000fe40007ffe1ff */
        /* <DEDUP_REMOVED lines=23> */
[----:B------:R-:W-:Y:S02]  /*03a0*/  IMAD R7, R9, c[0x0][0x19c], RZ ;  /* 0x0000670009077a24 */ /* 0x000fe400078e02ff */
[----:B-1----:R-:W-:-:S10]  /*03b0*/  IMAD R10, R11, c[0x0][0x4], R20 ;  /* 0x000001000b0a7a24 */ /* 0x002fd400078e0214 */
        /* <DEDUP_REMOVED lines=14> */
.L_x_219:
        /* <DEDUP_REMOVED lines=29> */
.L_x_212:
[----:B------:R-:W-:Y:S05]  /*0670*/  BSYNC B0 ;  /* 0x0000000000007941 */ /* 0x000fea0003800000 */
.L_x_211:
        /* <DEDUP_REMOVED lines=22> */
.L_x_214:
[----:B------:R-:W-:Y:S05]  /*07e0*/  BSYNC B0 ;  /* 0x0000000000007941 */ /* 0x000fea0003800000 */
.L_x_213:
        /* <DEDUP_REMOVED lines=22> */
.L_x_216:
[----:B------:R-:W-:Y:S05]  /*0950*/  BSYNC B0 ;  /* 0x0000000000007941 */ /* 0x000fea0003800000 */
.L_x_215:
        /* <DEDUP_REMOVED lines=22> */
.L_x_218:
[----:B------:R-:W-:Y:S05]  /*0ac0*/  BSYNC B0 ;  /* 0x0000000000007941 */ /* 0x000fea0003800000 */
.L_x_217:
        /* <DEDUP_REMOVED lines=9> */
.L_x_210:
[----:B0-----:R-:W-:Y:S01]  /*0b60*/  MOV R12, c[0x0][0x10] ;  /* 0x00000400000c7a02 */ /* 0x001fe20000000f00 */
[----:B------:R-:W-:Y:S01]  /*0b70*/  ULDC.S8 UR4, c[0x0][0x1a0] ;  /* 0x0000680000047ab9 */ /* 0x000fe20000000200 */
[----:B------:R-:W-:Y:S02]  /*0b80*/  IADD3 R9, R11, c[0x0][0x10], RZ ;  /* 0x000004000b097a10 */ /* 0x000fe40007ffe0ff */
        /* <DEDUP_REMOVED lines=11> */
.L_x_229:
        /* <DEDUP_REMOVED lines=50> */
.L_x_221:
        /* <DEDUP_REMOVED lines=20> */
.L_x_224:
[----:B------:R-:W-:Y:S05]  /*10a0*/  BSYNC B1 ;  /* 0x0000000000017941 */ /* 0x000fea0003800000 */
.L_x_223:
        /* <DEDUP_REMOVED lines=16> */
.L_x_226:
[----:B------:R-:W-:Y:S05]  /*11b0*/  BSYNC B1 ;  /* 0x0000000000017941 */ /* 0x000fea0003800000 */
.L_x_225:
        /* <DEDUP_REMOVED lines=16> */
.L_x_228:
[----:B------:R-:W-:Y:S05]  /*12c0*/  BSYNC B1 ;  /* 0x0000000000017941 */ /* 0x000fea0003800000 */
.L_x_227:
        /* <DEDUP_REMOVED lines=15> */
.L_x_222:
[----:B0-----:R-:W-:Y:S05]  /*13c0*/  BSYNC B0 ;  /* 0x0000000000007941 */ /* 0x001fea0003800000 */
.L_x_220:
        /* <DEDUP_REMOVED lines=12> */
.L_x_230:
        /* <DEDUP_REMOVED lines=15> */
.L_x_686:


//--------------------- .text._Z31batchnorm_forward_c_last_kernelIfffLi4EEvPKT_S2_PKT0_S5_PKT1_S8_PS0_iib --------------------------
	.section	.text._Z31batchnorm_forward_c_last_kernelIfffLi4EEvPKT_S2_PKT0_S5_PKT1_S8_PS0_iib,"ax",@progbits
	.sectioninfo	@"SHI_REGISTERS=32"
	.align	128
        .global         _Z31batchnorm_forward_c_last_kernelIfffLi4EEvPKT_S2_PKT0_S5_PKT1_S8_PS0_iib
        .type           _Z31batchnorm_forward_c_last_kernelIfffLi4EEvPKT_S2_PKT0_S5_PKT1_S8_PS0_iib,@function
        .size           _Z31batchnorm_forward_c_last_kernelIfffLi4EEvPKT_S2_PKT0_S5_PKT1_S8_PS0_iib,(.L_x_687 - _Z31batchnorm_forward_c_last_kernelIfffLi4EEvPKT_S2_PKT0_S5_PKT1_S8_PS0_iib)
        .other          _Z31batchnorm_forward_c_last_kernelIfffLi4EEvPKT_S2_PKT0_S5_PKT1_S8_PS0_iib,@"STO_CUDA_ENTRY STV_DEFAULT"
_Z31batchnorm_forward_c_last_kernelIfffLi4EEvPKT_S2_PKT0_S5_PKT1_S8_PS0_iib:
.text._Z31batchnorm_forward_c_last_kernelIfffLi4EEvPKT_S2_PKT0_S5_PKT1_S8_PS0_iib:
[----:B------:R-:W-:Y:S02]  /*0000*/  MOV R1, c[0x0][0x28] ;  /* 0x00000a0000017a02 */ /* 0x000fe40000000f00 */
[----:B------:R-:W-:Y:S01]  /*0010*/  MOV R9, c[0x0][0x4] ;  /* 0x0000010000097a02 */ /* 0x000fe20000000f00 */
[----:B------:R-:W-:Y:S01]  /*0020*/  ULDC.64 UR6, c[0x0][0x118] ;  /* 0x0000460000067ab9 */ /* 0x000fe20000000a00 */
[----:B------:R-:W-:-:S03]  /*0030*/  MOV R5, c[0x0][0x198] ;  /* 0x0000660000057a02 */ /* 0x000fc60000000f00 */
[----:B------:R-:W-:Y:S01]  /*0040*/  IMAD R9, R9, c[0x0][0x10], RZ ;  /* 0x0000040009097a24 */ /* 0x000fe200078e02ff */
[----:B------:R-:W-:-:S04]  /*0050*/  IADD3 R5, R5, -0x1, RZ ;  /* 0xffffffff05057810 */ /* 0x000fc80007ffe0ff */
[----:B------:R-:W-:Y:S02]  /*0060*/  SHF.L.U32 R0, R9, 0x2, RZ ;  /* 0x0000000209007819 */ /* 0x000fe400000006ff */
[----:B------:R-:W-:Y:S02]  /*0070*/  IABS R8, R5 ;  /* 0x0000000500087213 */ /* 0x000fe40000000000 */
[-C--:B------:R-:W-:Y:S02]  /*0080*/  IABS R6, R0.reuse ;  /* 0x0000000000067213 */ /* 0x080fe40000000000 */
[-C--:B------:R-:W-:Y:S02]  /*0090*/  IABS R10, R0.reuse ;  /* 0x00000000000a7213 */ /* 0x080fe40000000000 */
[----:B------:R-:W0:Y:S01]  /*00a0*/  I2F.RP R4, R6 ;  /* 0x0000000600047306 */ /* 0x000e220000209400 */
[----:B------:R-:W-:Y:S02]  /*00b0*/  LOP3.LUT R5, R5, R0, RZ, 0x3c, !PT ;  /* 0x0000000005057212 */ /* 0x000fe400078e3cff */
[----:B------:R-:W-:-:S02]  /*00c0*/  ISETP.NE.AND P2, PT, R0, RZ, PT ;  /* 0x000000ff0000720c */ /* 0x000fc40003f45270 */
[----:B------:R-:W-:-:S03]  /*00d0*/  ISETP.GE.AND P3, PT, R5, RZ, PT ;  /* 0x000000ff0500720c */ /* 0x000fc60003f66270 */
[----:B0-----:R-:W0:Y:S02]  /*00e0*/  MUFU.RCP R4, R4 ;  /* 0x0000000400047308 */ /* 0x001e240000001000 */
[----:B0-----:R-:W-:Y:S02]  /*00f0*/  IADD3 R2, R4, 0xffffffe, RZ ;  /* 0x0ffffffe04027810 */ /* 0x001fe40007ffe0ff */
[----:B------:R-:W0:Y:S04]  /*0100*/  S2R R4, SR_TID.X ;  /* 0x0000000000047919 */ /* 0x000e280000002100 */
[----:B------:R1:W2:Y:S02]  /*0110*/  F2I.FTZ.U32.TRUNC.NTZ R3, R2 ;  /* 0x0000000200037305 */ /* 0x0002a4000021f000 */
[----:B-1----:R-:W-:Y:S01]  /*0120*/  HFMA2.MMA R2, -RZ, RZ, 0, 0 ;  /* 0x00000000ff027435 */ /* 0x002fe200000001ff */
[----:B--2---:R-:W-:-:S05]  /*0130*/  IADD3 R7, RZ, -R3, RZ ;  /* 0x80000003ff077210 */ /* 0x004fca0007ffe0ff */
[----:B------:R-:W-:-:S04]  /*0140*/  IMAD R7, R7, R6, RZ ;  /* 0x0000000607077224 */ /* 0x000fc800078e02ff */
[----:B------:R-:W-:-:S04]  /*0150*/  IMAD.HI.U32 R3, R3, R7, R2 ;  /* 0x0000000703037227 */ /* 0x000fc800078e0002 */
[----:B------:R-:W-:Y:S02]  /*0160*/  IMAD.MOV R7, RZ, RZ, -R10 ;  /* 0x000000ffff077224 */ /* 0x000fe400078e0a0a */
[----:B------:R-:W-:-:S04]  /*0170*/  IMAD.HI.U32 R2, R3, R8, RZ ;  /* 0x0000000803027227 */ /* 0x000fc800078e00ff */
[----:B------:R-:W-:-:S05]  /*0180*/  IMAD R3, R2, R7, R8 ;  /* 0x0000000702037224 */ /* 0x000fca00078e0208 */
[----:B------:R-:W-:-:S13]  /*0190*/  ISETP.GT.U32.AND P1, PT, R6, R3, PT ;  /* 0x000000030600720c */ /* 0x000fda0003f24070 */
[-C--:B------:R-:W-:Y:S02]  /*01a0*/  @!P1 IADD3 R3, R3, -R6.reuse, RZ ;  /* 0x8000000603039210 */ /* 0x080fe40007ffe0ff */
[----:B------:R-:W-:Y:S02]  /*01b0*/  @!P1 IADD3 R2, R2, 0x1, RZ ;  /* 0x0000000102029810 */ /* 0x000fe40007ffe0ff */
[----:B------:R-:W-:Y:S02]  /*01c0*/  ISETP.GE.U32.AND P0, PT, R3, R6, PT ;  /* 0x000000060300720c */ /* 0x000fe40003f06070 */
[----:B------:R-:W0:Y:S01]  /*01d0*/  S2R R3, SR_CTAID.X ;  /* 0x0000000000037919 */ /* 0x000e220000002500 */
[----:B------:R-:W-:-:S04]  /*01e0*/  ISETP.NE.U32.AND P1, PT, RZ, c[0x0][0x188], PT ;  /* 0x00006200ff007a0c */ /* 0x000fc80003f25070 */
[----:B------:R-:W-:-:S06]  /*01f0*/  ISETP.NE.AND.EX P1, PT, RZ, c[0x0][0x18c], PT, P1 ;  /* 0x00006300ff007a0c */ /* 0x000fcc0003f25310 */
        /* <DEDUP_REMOVED lines=12> */
[----:B------:R-:W-:Y:S02]  /*02c0*/  MOV R14, 0x4 ;  /* 0x00000004000e7802 */ /* 0x000fe40000000f00 */
[----:B------:R-:W-:Y:S02]  /*02d0*/  MOV R5, RZ ;  /* 0x000000ff00057202 */ /* 0x000fe40000000f00 */
[C---:B------:R-:W-:Y:S01]  /*02e0*/  @P1 LEA.HI.X R19, R3.reuse, c[0x0][0x18c], R6, 0x2, P4 ;  /* 0x0000630003131a11 */ /* 0x040fe200020f1406 */
[----:B------:R-:W-:Y:S01]  /*02f0*/  IMAD.WIDE R12, R3, R14, c[0x0][0x170] ;  /* 0x00005c00030c7625 */ /* 0x000fe200078e020e */
[----:B------:R-:W-:-:S03]  /*0300*/  MOV R4, 0x3f800000 ;  /* 0x3f80000000047802 */ /* 0x000fc60000000f00 */
        /* <DEDUP_REMOVED lines=25> */
.L_x_232:
[C---:B------:R-:W-:Y:S02]  /*04a0*/  ISETP.GE.OR P6, PT, R10.reuse, c[0x0][0x198], P2 ;  /* 0x000066000a007a0c */ /* 0x040fe400017c6670 */
[----:B------:R-:W-:-:S04]  /*04b0*/  IADD3 R18, R10, R9, RZ ;  /* 0x000000090a127210 */ /* 0x000fc80007ffe0ff */
[C---:B------:R-:W-:Y:S02]  /*04c0*/  ISETP.GE.OR P5, PT, R18.reuse, c[0x0][0x198], P2 ;  /* 0x0000660012007a0c */ /* 0x040fe400017a6670 */
[----:B------:R-:W-:-:S05]  /*04d0*/  IADD3 R18, R18, R9, RZ ;  /* 0x0000000912127210 */ /* 0x000fca0007ffe0ff */
[----:B------:R-:W-:Y:S02]  /*04e0*/  @!P6 MOV R15, 0x4 ;  /* 0x00000004000fe802 */ /* 0x000fe40000000f00 */
[----:B------:R-:W-:-:S03]  /*04f0*/  IADD3 R22, R18, R9, RZ ;  /* 0x0000000912167210 */ /* 0x000fc60007ffe0ff */
[-C--:B------:R-:W-:Y:S01]  /*0500*/  @!P6 IMAD.WIDE R10, R16, R15.reuse, c[0x0][0x160] ;  /* 0x00005800100ae625 */ /* 0x080fe200078e020f */
[----:B------:R-:W-:Y:S02]  /*0510*/  ISETP.GE.OR P4, PT, R18, c[0x0][0x198], P2 ;  /* 0x0000660012007a0c */ /* 0x000fe40001786670 */
[----:B------:R-:W-:Y:S02]  /*0520*/  ISETP.GE.OR P3, PT, R22, c[0x0][0x198], P2 ;  /* 0x0000660016007a0c */ /* 0x000fe40001766670 */
[----:B------:R0:W2:Y:S01]  /*0530*/  @!P6 LDG.E.CONSTANT R17, [R10.64] ;  /* 0x000000060a11e981 */ /* 0x0000a2000c1e9900 */
[----:B------:R-:W-:Y:S02]  /*0540*/  @!P5 IMAD.MOV.U32 R3, RZ, RZ, 0x4 ;  /* 0x00000004ff03d424 */ /* 0x000fe400078e00ff */
[----:B------:R-:W-:-:S04]  /*0550*/  @!P6 IMAD.WIDE R24, R16, R15, c[0x0][0x168] ;  /* 0x00005a001018e625 */ /* 0x000fc800078e020f */
[CC--:B------:R-:W-:Y:S01]  /*0560*/  @!P5 IMAD.WIDE R28, R0.reuse, R3.reuse, c[0x0][0x160] ;  /* 0x00005800001cd625 */ /* 0x0c0fe200078e0203 */
[----:B------:R1:W3:Y:S03]  /*0570*/  @!P6 LDG.E.CONSTANT R13, [R24.64] ;  /* 0x00000006180de981 */ /* 0x0002e6000c1e9900 */
[----:B------:R-:W-:Y:S02]  /*0580*/  @!P3 MOV R23, 0x4 ;  /* 0x000000040017b802 */ /* 0x000fe40000000f00 */
[----:B------:R4:W3:Y:S01]  /*0590*/  @!P5 LDG.E.CONSTANT R28, [R28.64] ;  /* 0x000000061c1cd981 */ /* 0x0008e2000c1e9900 */
[----:B0-----:R-:W-:-:S04]  /*05a0*/  @!P5 IMAD.WIDE R10, R0, R3, c[0x0][0x168] ;  /* 0x00005a00000ad625 */ /* 0x001fc800078e0203 */
[----:B------:R-:W-:Y:S02]  /*05b0*/  @!P3 IMAD.WIDE R20, R14, R23, c[0x0][0x160] ;  /* 0x000058000e14b625 */ /* 0x000fe400078e0217 */
[----:B------:R0:W3:Y:S01]  /*05c0*/  @!P5 LDG.E.CONSTANT R10, [R10.64] ;  /* 0x000000060a0ad981 */ /* 0x0000e2000c1e9900 */
[----:B----4-:R-:W-:-:S03]  /*05d0*/  @!P4 MOV R29, 0x4 ;  /* 0x00000004001dc802 */ /* 0x010fc60000000f00 */
[----:B------:R4:W3:Y:S02]  /*05e0*/  @!P3 LDG.E.CONSTANT R21, [R20.64] ;  /* 0x000000061415b981 */ /* 0x0008e4000c1e9900 */
[----:B------:R-:W-:-:S06]  /*05f0*/  @!P4 IMAD.WIDE R18, R12, R29, c[0x0][0x160] ;  /* 0x000058000c12c625 */ /* 0x000fcc00078e021d */
[----:B------:R0:W3:Y:S01]  /*0600*/  @!P4 LDG.E.CONSTANT R19, [R18.64] ;  /* 0x000000061213c981 */ /* 0x0000e2000c1e9900 */
[----:B-1----:R-:W-:-:S04]  /*0610*/  @!P4 IMAD.WIDE R24, R12, R29, c[0x0][0x168] ;  /* 0x00005a000c18c625 */ /* 0x002fc800078e021d */
[----:B------:R-:W-:Y:S02]  /*0620*/  @!P3 IMAD.WIDE R26, R14, R23, c[0x0][0x168] ;  /* 0x00005a000e1ab625 */ /* 0x000fe400078e0217 */
[----:B------:R1:W3:Y:S04]  /*0630*/  @!P4 LDG.E.CONSTANT R24, [R24.64] ;  /* 0x000000061818c981 */ /* 0x0002e8000c1e9900 */
[----:B------:R-:W3:Y:S01]  /*0640*/  @!P3 LDG.E.CONSTANT R26, [R26.64] ;  /* 0x000000061a1ab981 */ /* 0x000ee2000c1e9900 */
[----:B0-----:R-:W0:Y:S08]  /*0650*/  @!P6 LDC.S8 R11, c[0x0][0x1a0] ;  /* 0x00006800ff0beb82 */ /* 0x001e300000000200 */
[----:B----4-:R-:W4:Y:S01]  /*0660*/  @!P3 LDC.S8 R20, c[0x0][0x1a0] ;  /* 0x00006800ff14bb82 */ /* 0x010f220000000200 */
[----:B0-----:R-:W-:Y:S01]  /*0670*/  @!P6 MOV R18, R11 ;  /* 0x0000000b0012e202 */ /* 0x001fe20000000f00 */
[----:B------:R-:W-:Y:S01]  /*0680*/  UIADD3 UR4, UR4, 0x1, URZ ;  /* 0x0000000104047890 */ /* 0x000fe2000fffe03f */
[----:B--2--5:R-:W-:-:S04]  /*0690*/  @!P6 FADD.FTZ R17, -R6, R17 ;  /* 0x000000110611e221 */ /* 0x024fc80000010100 */
[----:B------:R-:W-:-:S04]  /*06a0*/  @!P6 FMUL.FTZ R17, R17, R4 ;  /* 0x000000041111e220 */ /* 0x000fc80000410000 */
[----:B------:R-:W-:-:S04]  /*06b0*/  @!P6 FFMA.FTZ R17, R8, R17, R5 ;  /* 0x000000110811e223 */ /* 0x000fc80000010005 */
[----:B---3--:R-:W-:Y:S02]  /*06c0*/  @!P6 FADD.FTZ R13, R17, R13 ;  /* 0x0000000d110de221 */ /* 0x008fe40000010000 */
[----:B------:R-:W0:Y:S01]  /*06d0*/  @!P5 LDC.S8 R17, c[0x0][0x1a0] ;  /* 0x00006800ff11db82 */ /* 0x000e220000000200 */
[----:B------:R-:W-:Y:S02]  /*06e0*/  @!P5 FADD.FTZ R11, -R6, R28 ;  /* 0x0000001c060bd221 */ /* 0x000fe40000010100 */
[----:B------:R-:W-:Y:S02]  /*06f0*/  @!P6 FSETP.GTU.FTZ.AND P0, PT, R13, RZ, PT ;  /* 0x000000ff0d00e20b */ /* 0x000fe40003f1c000 */
[----:B------:R-:W-:Y:S02]  /*0700*/  @!P5 FMUL.FTZ R11, R11, R4 ;  /* 0x000000040b0bd220 */ /* 0x000fe40000410000 */
[----:B------:R-:W-:Y:S02]  /*0710*/  @!P6 ISETP.NE.AND P0, PT, R18, RZ, !P0 ;  /* 0x000000ff1200e20c */ /* 0x000fe40004705270 */
[----:B------:R-:W2:Y:S01]  /*0720*/  @!P4 LDC.S8 R18, c[0x0][0x1a0] ;  /* 0x00006800ff12cb82 */ /* 0x000ea20000000200 */
[----:B------:R-:W-:-:S02]  /*0730*/  @!P5 FFMA.FTZ R11, R8, R11, R5 ;  /* 0x0000000b080bd223 */ /* 0x000fc40000010005 */
[C---:B------:R-:W-:Y:S02]  /*0740*/  @!P3 FADD.FTZ R21, -R6.reuse, R21 ;  /* 0x000000150615b221 */ /* 0x040fe40000010100 */
[----:B-1----:R-:W-:Y:S02]  /*0750*/  @!P5 FADD.FTZ R25, R11, R10 ;  /* 0x0000000a0b19d221 */ /* 0x002fe40000010000 */
[----:B------:R-:W-:Y:S02]  /*0760*/  @!P4 FADD.FTZ R19, -R6, R19 ;  /* 0x000000130613c221 */ /* 0x000fe40000010100 */
[-C--:B------:R-:W-:Y:S02]  /*0770*/  @!P3 FMUL.FTZ R21, R21, R4.reuse ;  /* 0x000000041515b220 */ /* 0x080fe40000410000 */
[----:B------:R-:W-:Y:S01]  /*0780*/  @!P4 FMUL.FTZ R19, R19, R4 ;  /* 0x000000041313c220 */ /* 0x000fe20000410000 */
[----:B------:R-:W-:Y:S01]  /*0790*/  @!P5 FSETP.GTU.FTZ.AND P1, PT, R25, RZ, PT ;  /* 0x000000ff1900d20b */ /* 0x000fe20003f3c000 */
[----:B------:R-:W-:-:S02]  /*07a0*/  @!P3 FFMA.FTZ R11, R8, R21, R5 ;  /* 0x00000015080bb223 */ /* 0x000fc40000010005 */
[----:B------:R-:W-:Y:S01]  /*07b0*/  @!P4 FFMA.FTZ R19, R8, R19, R5 ;  /* 0x000000130813c223 */ /* 0x000fe20000010005 */
[----:B0-----:R-:W-:Y:S01]  /*07c0*/  @!P5 ISETP.NE.AND P1, PT, R17, RZ, !P1 ;  /* 0x000000ff1100d20c */ /* 0x001fe20004f25270 */
[----:B------:R-:W-:Y:S02]  /*07d0*/  @!P3 FADD.FTZ R11, R11, R26 ;  /* 0x0000001a0b0bb221 */ /* 0x000fe40000010000 */
[----:B------:R-:W-:Y:S01]  /*07e0*/  @!P4 FADD.FTZ R10, R19, R24 ;  /* 0x00000018130ac221 */ /* 0x000fe20000010000 */
[----:B------:R-:W-:Y:S02]  /*07f0*/  @!P6 FSEL R13, R13, RZ, !P0 ;  /* 0x000000ff0d0de208 */ /* 0x000fe40004000000 */
[----:B------:R-:W-:Y:S02]  /*0800*/  @!P5 FSEL R17, R25, RZ, !P1 ;  /* 0x000000ff1911d208 */ /* 0x000fe40004800000 */
[----:B------:R-:W-:Y:S02]  /*0810*/  @!P4 FSETP.GTU.FTZ.AND P0, PT, R10, RZ, PT ;  /* 0x000000ff0a00c20b */ /* 0x000fe40003f1c000 */
[----:B------:R-:W-:-:S02]  /*0820*/  @!P3 FSETP.GTU.FTZ.AND P1, PT, R11, RZ, PT ;  /* 0x000000ff0b00b20b */ /* 0x000fc40003f3c000 */
[----:B--2---:R-:W-:Y:S01]  /*0830*/  @!P4 ISETP.NE.AND P0, PT, R18, RZ, !P0 ;  /* 0x000000ff1200c20c */ /* 0x004fe20004705270 */
[----:B------:R-:W-:Y:S01]  /*0840*/  @!P6 IMAD.WIDE R18, R16, R15, c[0x0][0x190] ;  /* 0x000064001012e625 */ /* 0x000fe200078e020f */
[----:B----4-:R-:W-:-:S03]  /*0850*/  @!P3 ISETP.NE.AND P1, PT, R20, RZ, !P1 ;  /* 0x000000ff1400b20c */ /* 0x010fc60004f25270 */
[----:B------:R-:W-:Y:S01]  /*0860*/  @!P5 IMAD.WIDE R20, R0, R3, c[0x0][0x190] ;  /* 0x000064000014d625 */ /* 0x000fe200078e0203 */
[----:B------:R-:W-:Y:S02]  /*0870*/  @!P4 FSEL R3, R10, RZ, !P0 ;  /* 0x000000ff0a03c208 */ /* 0x000fe40004000000 */
[----:B------:R-:W-:Y:S01]  /*0880*/  @!P3 FSEL R11, R11, RZ, !P1 ;  /* 0x000000ff0b0bb208 */ /* 0x000fe20004800000 */
[----:B------:R-:W-:Y:S01]  /*0890*/  @!P4 IMAD.WIDE R24, R12, R29, c[0x0][0x190] ;  /* 0x000064000c18c625 */ /* 0x000fe200078e021d */
[----:B------:R0:W-:Y:S03]  /*08a0*/  @!P6 STG.E [R18.64], R13 ;  /* 0x0000000d1200e986 */ /* 0x0001e6000c101906 */
[----:B------:R-:W-:Y:S01]  /*08b0*/  @!P3 IMAD.WIDE R26, R14, R23, c[0x0][0x190] ;  /* 0x000064000e1ab625 */ /* 0x000fe200078e0217 */
[----:B------:R0:W-:Y:S04]  /*08c0*/  @!P5 STG.E [R20.64], R17 ;  /* 0x000000111400d986 */ /* 0x0001e8000c101906 */
[----:B------:R0:W-:Y:S04]  /*08d0*/  @!P4 STG.E [R24.64], R3 ;  /* 0x000000031800c986 */ /* 0x0001e8000c101906 */
[----:B------:R0:W-:Y:S01]  /*08e0*/  @!P3 STG.E [R26.64], R11 ;  /* 0x0000000b1a00b986 */ /* 0x0001e2000c101906 */
[----:B------:R-:W-:Y:S01]  /*08f0*/  ISETP.LE.AND P0, PT, R2, UR4, PT ;  /* 0x0000000402007c0c */ /* 0x000fe2000bf03270 */
[C---:B------:R-:W-:Y:S01]  /*0900*/  IMAD R0, R7.reuse, 0x4, R0 ;  /* 0x0000000407007824 */ /* 0x040fe200078e0200 */
[----:B------:R-:W-:-:S02]  /*0910*/  LEA R16, R7, R16, 0x2 ;  /* 0x0000001007107211 */ /* 0x000fc400078e10ff */
[----:B------:R-:W-:Y:S02]  /*0920*/  IADD3 R10, R22, R9, RZ ;  /* 0x00000009160a7210 */ /* 0x000fe40007ffe0ff */
[C---:B------:R-:W-:Y:S02]  /*0930*/  LEA R12, R7.reuse, R12, 0x2 ;  /* 0x0000000c070c7211 */ /* 0x040fe400078e10ff */
[----:B------:R-:W-:-:S05]  /*0940*/  LEA R14, R7, R14, 0x2 ;  /* 0x0000000e070e7211 */ /* 0x000fca00078e10ff */
[----:B0-----:R-:W-:Y:S05]  /*0950*/  @!P0 BRA `(.L_x_232) ;  /* 0xfffffb4000008947 */ /* 0x001fea000383ffff */
[----:B------:R-:W-:Y:S05]  /*0960*/  EXIT ;  /* 0x000000000000794d */ /* 0x000fea0003800000 */
.L_x_231:
[----:B0-----:R-:W-:Y:S01]  /*0970*/  MOV R12, c[0x0][0x10] ;  /* 0x00000400000c7a02 */ /* 0x001fe20000000f00 */
[----:B------:R-:W-:Y:S01]  /*0980*/  ULDC.S8 UR4, c[0x0][0x1a0] ;  /* 0x0000680000047ab9 */ /* 0x000fe20000000200 */
[----:B------:R-:W-:Y:S02]  /*0990*/  IADD3 R9, R11, c[0x0][0x10], RZ ;  /* 0x000004000b097a10 */ /* 0x000fe40007ffe0ff */
[C---:B------:R-:W-:Y:S01]  /*09a0*/  LEA R15, R12.reuse, R11, 0x1 ;  /* 0x0000000b0c0f7211 */ /* 0x040fe200078e08ff */
[----:B------:R-:W-:Y:S01]  /*09b0*/  IMAD R13, R12, 0x3, R11 ;  /* 0x000000030c0d7824 */ /* 0x000fe200078e020b */
[----:B------:R-:W-:Y:S01]  /*09c0*/  ISETP.NE.AND P2, PT, RZ, UR4, PT ;  /* 0x00000004ff007c0c */ /* 0x000fe2000bf45270 */
[--C-:B------:R-:W-:Y:S01]  /*09d0*/  IMAD R9, R9, c[0x0][0x4], R20.reuse ;  /* 0x0000010009097a24 */ /* 0x100fe200078e0214 */
[----:B------:R-:W-:Y:S01]  /*09e0*/  UMOV UR4, 0xffffffff ;  /* 0xffffffff00047882 */ /* 0x000fe20000000000 */
[--C-:B------:R-:W-:Y:S02]  /*09f0*/  IMAD R11, R13, c[0x0][0x4], R20.reuse ;  /* 0x000001000d0b7a24 */ /* 0x100fe400078e0214 */
[----:B------:R-:W-:-:S02]  /*0a00*/  IMAD R18, R15, c[0x0][0x4], R20 ;  /* 0x000001000f127a24 */ /* 0x000fc400078e0214 */
[--C-:B------:R-:W-:Y:S02]  /*0a10*/  IMAD R20, R10, c[0x0][0x19c], R3.reuse ;  /* 0x000067000a147a24 */ /* 0x100fe400078e0203 */
[--C-:B------:R-:W-:Y:S02]  /*0a20*/  IMAD R22, R9, c[0x0][0x19c], R3.reuse ;  /* 0x0000670009167a24 */ /* 0x100fe400078e0203 */
[--C-:B------:R-:W-:Y:S02]  /*0a30*/  IMAD R24, R11, c[0x0][0x19c], R3.reuse ;  /* 0x000067000b187a24 */ /* 0x100fe400078e0203 */
[----:B------:R-:W-:Y:S02]  /*0a40*/  IMAD R26, R18, c[0x0][0x19c], R3 ;  /* 0x00006700121a7a24 */ /* 0x000fe400078e0203 */
.L_x_236:
[----:B------:R-:W-:Y:S01]  /*0a50*/  ISETP.GE.AND P0, PT, R10, c[0x0][0x198], PT ;  /* 0x000066000a007a0c */ /* 0x000fe20003f06270 */
[----:B------:R-:W-:Y:S03]  /*0a60*/  BSSY B0, `(.L_x_233) ;  /* 0x0000051000007945 */ /* 0x000fe60003800000 */
[----:B------:R-:W-:Y:S01]  /*0a70*/  ISETP.LT.AND P0, PT, R3, c[0x0][0x19c], !P0 ;  /* 0x0000670003007a0c */ /* 0x000fe20004701270 */
[----:B------:R-:W-:Y:S10]  /*0a80*/  @P2 BRA `(.L_x_234) ;  /* 0x0000026000002947 */ /* 0x000ff40003800000 */
[----:B------:R-:W-:Y:S02]  /*0a90*/  ISETP.GE.AND P1, PT, R3, c[0x0][0x19c], PT ;  /* 0x0000670003007a0c */ /* 0x000fe40003f26270 */
[----:B------:R-:W-:-:S02]  /*0aa0*/  @P0 MOV R21, 0x4 ;  /* 0x0000000400150802 */ /* 0x000fc40000000f00 */
[----:B------:R-:W-:Y:S02]  /*0ab0*/  ISETP.GE.OR P3, PT, R9, c[0x0][0x198], P1 ;  /* 0x0000660009007a0c */ /* 0x000fe40000f66670 */
[----:B------:R-:W-:Y:S01]  /*0ac0*/  ISETP.GE.OR P4, PT, R18, c[0x0][0x198], P1 ;  /* 0x0000660012007a0c */ /* 0x000fe20000f86670 */
[----:B------:R-:W-:-:S06]  /*0ad0*/  @P0 IMAD.WIDE R12, R20, R21, c[0x0][0x160] ;  /* 0x00005800140c0625 */ /* 0x000fcc00078e0215 */
[----:B------:R-:W2:Y:S04]  /*0ae0*/  @P0 LDG.E.CONSTANT R13, [R12.64] ;  /* 0x000000060c0d0981 */ /* 0x000ea8000c1e9900 */
[----:B------:R-:W-:Y:S02]  /*0af0*/  @!P3 MOV R15, 0x4 ;  /* 0x00000004000fb802 */ /* 0x000fe40000000f00 */
[----:B------:R-:W-:-:S03]  /*0b00*/  @!P4 IMAD.MOV.U32 R19, RZ, RZ, 0x4 ;  /* 0x00000004ff13c424 */ /* 0x000fc600078e00ff */
[----:B------:R-:W-:-:S04]  /*0b10*/  @!P3 IMAD.WIDE R28, R22, R15, c[0x0][0x160] ;  /* 0x00005800161cb625 */ /* 0x000fc800078e020f */
[----:B------:R-:W-:Y:S02]  /*0b20*/  @!P4 IMAD.WIDE R16, R26, R19, c[0x0][0x160] ;  /* 0x000058001a10c625 */ /* 0x000fe400078e0213 */
[----:B------:R-:W3:Y:S04]  /*0b30*/  @!P3 LDG.E.CONSTANT R29, [R28.64] ;  /* 0x000000061c1db981 */ /* 0x000ee8000c1e9900 */
[----:B------:R-:W4:Y:S01]  /*0b40*/  @!P4 LDG.E.CONSTANT R17, [R16.64] ;  /* 0x000000061011c981 */ /* 0x000f22000c1e9900 */
[----:B------:R-:W-:-:S04]  /*0b50*/  @!P3 IMAD.WIDE R14, R22, R15, c[0x0][0x190] ;  /* 0x00006400160eb625 */ /* 0x000fc800078e020f */
[----:B--2--5:R-:W-:-:S04]  /*0b60*/  @P0 FADD.FTZ R23, -R6, R13 ;  /* 0x0000000d06170221 */ /* 0x024fc80000010100 */
[----:B------:R-:W-:Y:S02]  /*0b70*/  @P0 FMUL.FTZ R23, R23, R4 ;  /* 0x0000000417170220 */ /* 0x000fe40000410000 */
[----:B------:R-:W-:-:S04]  /*0b80*/  @P0 IMAD.WIDE R12, R20, R21, c[0x0][0x190] ;  /* 0x00006400140c0625 */ /* 0x000fc800078e0215 */
[C---:B---3--:R-:W-:Y:S02]  /*0b90*/  @!P3 FADD.FTZ R25, -R6.reuse, R29 ;  /* 0x0000001d0619b221 */ /* 0x048fe40000010100 */
[----:B----4-:R-:W-:Y:S02]  /*0ba0*/  @!P4 FADD.FTZ R27, -R6, R17 ;  /* 0x00000011061bc221 */ /* 0x010fe40000010100 */
[-C--:B------:R-:W-:Y:S02]  /*0bb0*/  @!P3 FMUL.FTZ R25, R25, R4.reuse ;  /* 0x000000041919b220 */ /* 0x080fe40000410000 */
[----:B------:R-:W-:Y:S02]  /*0bc0*/  @!P4 FMUL.FTZ R27, R27, R4 ;  /* 0x000000041b1bc220 */ /* 0x000fe40000410000 */
[C-C-:B------:R-:W-:Y:S02]  /*0bd0*/  @P0 FFMA.FTZ R23, R8.reuse, R23, R5.reuse ;  /* 0x0000001708170223 */ /* 0x140fe40000010005 */
[----:B------:R-:W-:-:S02]  /*0be0*/  @!P3 FFMA.FTZ R25, R8, R25, R5 ;  /* 0x000000190819b223 */ /* 0x000fc40000010005 */
[----:B------:R-:W-:Y:S02]  /*0bf0*/  @!P4 FFMA.FTZ R27, R8, R27, R5 ;  /* 0x0000001b081bc223 */ /* 0x000fe40000010005 */
[----:B------:R-:W-:Y:S01]  /*0c00*/  @!P4 IMAD.WIDE R16, R26, R19, c[0x0][0x190] ;  /* 0x000064001a10c625 */ /* 0x000fe200078e0213 */
[----:B------:R0:W-:Y:S04]  /*0c10*/  @P0 STG.E [R12.64], R23 ;  /* 0x000000170c000986 */ /* 0x0001e8000c101906 */
[----:B------:R0:W-:Y:S04]  /*0c20*/  @!P3 STG.E [R14.64], R25 ;  /* 0x000000190e00b986 */ /* 0x0001e8000c101906 */
[----:B------:R0:W-:Y:S01]  /*0c30*/  @!P4 STG.E [R16.64], R27 ;  /* 0x0000001b1000c986 */ /* 0x0001e2000c101906 */
[----:B------:R-:W-:-:S13]  /*0c40*/  ISETP.GE.OR P0, PT, R11, c[0x0][0x198], P1 ;  /* 0x000066000b007a0c */ /* 0x000fda0000f06670 */
[----:B------:R-:W-:Y:S05]  /*0c50*/  @P0 BRA `(.L_x_235) ;  /* 0x0000031000000947 */ /* 0x000fea0003800000 */
[----:B0-----:R-:W-:-:S10]  /*0c60*/  HFMA2.MMA R17, -RZ, RZ, 0, 2.384185791015625e-07 ;  /* 0x00000004ff117435 */ /* 0x001fd400000001ff */
[----:B------:R-:W-:-:S06]  /*0c70*/  IMAD.WIDE R14, R24, R17, c[0x0][0x160] ;  /* 0x00005800180e7625 */ /* 0x000fcc00078e0211 */
[----:B------:R-:W2:Y:S02]  /*0c80*/  LDG.E.CONSTANT R15, [R14.64] ;  /* 0x000000060e0f7981 */ /* 0x000ea4000c1e9900 */
[----:B--2---:R-:W-:-:S04]  /*0c90*/  FADD.FTZ R13, -R6, R15 ;  /* 0x0000000f060d7221 */ /* 0x004fc80000010100 */
[----:B------:R-:W-:Y:S02]  /*0ca0*/  FMUL.FTZ R16, R13, R4 ;  /* 0x000000040d107220 */ /* 0x000fe40000410000 */
[----:B------:R-:W-:-:S04]  /*0cb0*/  IMAD.WIDE R12, R24, R17, c[0x0][0x190] ;  /* 0x00006400180c7625 */ /* 0x000fc800078e0211 */
[----:B------:R-:W-:-:S05]  /*0cc0*/  FFMA.FTZ R17, R8, R16, R5 ;  /* 0x0000001008117223 */ /* 0x000fca0000010005 */
[----:B------:R0:W-:Y:S01]  /*0cd0*/  STG.E [R12.64], R17 ;  /* 0x000000110c007986 */ /* 0x0001e2000c101906 */
[----:B------:R-:W-:Y:S05]  /*0ce0*/  BRA `(.L_x_235) ;  /* 0x0000028000007947 */ /* 0x000fea0003800000 */
.L_x_234:
[----:B------:R-:W-:Y:S02]  /*0cf0*/  ISETP.GE.AND P1, PT, R3, c[0x0][0x19c], PT ;  /* 0x0000670003007a0c */ /* 0x000fe40003f26270 */
[----:B------:R-:W-:Y:S02]  /*0d00*/  @P0 MOV R23, 0x4 ;  /* 0x0000000400170802 */ /* 0x000fe40000000f00 */
[----:B------:R-:W-:Y:S02]  /*0d10*/  ISETP.GE.OR P3, PT, R9, c[0x0][0x198], P1 ;  /* 0x0000660009007a0c */ /* 0x000fe40000f66670 */
[----:B------:R-:W-:Y:S01]  /*0d20*/  ISETP.GE.OR P4, PT, R18, c[0x0][0x198], P1 ;  /* 0x0000660012007a0c */ /* 0x000fe20000f86670 */
[----:B------:R-:W-:Y:S01]  /*0d30*/  @P0 IMAD.WIDE R28, R20, R23, c[0x0][0x160] ;  /* 0x00005800141c0625 */ /* 0x000fe200078e0217 */
[----:B------:R-:W-:-:S05]  /*0d40*/  ISETP.GE.OR P1, PT, R11, c[0x0][0x198], P1 ;  /* 0x000066000b007a0c */ /* 0x000fca0000f26670 */
[----:B------:R-:W2:Y:S04]  /*0d50*/  @P0 LDG.E.CONSTANT R29, [R28.64] ;  /* 0x000000061c1d0981 */ /* 0x000ea8000c1e9900 */
[----:B------:R-:W-:Y:S02]  /*0d60*/  @!P3 MOV R25, 0x4 ;  /* 0x000000040019b802 */ /* 0x000fe40000000f00 */
[----:B------:R-:W-:Y:S02]  /*0d70*/  @!P4 MOV R21, 0x4 ;  /* 0x000000040015c802 */ /* 0x000fe40000000f00 */
[----:B------:R-:W-:Y:S01]  /*0d80*/  @!P1 MOV R19, 0x4 ;  /* 0x0000000400139802 */ /* 0x000fe20000000f00 */
[----:B------:R-:W-:-:S04]  /*0d90*/  @!P3 IMAD.WIDE R16, R22, R25, c[0x0][0x160] ;  /* 0x000058001610b625 */ /* 0x000fc800078e0219 */
[----:B------:R-:W-:Y:S02]  /*0da0*/  @!P4 IMAD.WIDE R14, R26, R21, c[0x0][0x160] ;  /* 0x000058001a0ec625 */ /* 0x000fe400078e0215 */
[----:B------:R-:W3:Y:S02]  /*0db0*/  @!P3 LDG.E.CONSTANT R17, [R16.64] ;  /* 0x000000061011b981 */ /* 0x000ee4000c1e9900 */
[----:B------:R-:W-:Y:S02]  /*0dc0*/  @!P1 IMAD.WIDE R12, R24, R19, c[0x0][0x160] ;  /* 0x00005800180c9625 */ /* 0x000fe400078e0213 */
[----:B------:R-:W4:Y:S04]  /*0dd0*/  @!P4 LDG.E.CONSTANT R15, [R14.64] ;  /* 0x000000060e0fc981 */ /* 0x000f28000c1e9900 */
[----:B------:R-:W4:Y:S01]  /*0de0*/  @!P1 LDG.E.CONSTANT R13, [R12.64] ;  /* 0x000000060c0d9981 */ /* 0x000f22000c1e9900 */
[----:B--2--5:R-:W-:-:S02]  /*0df0*/  @P0 FADD.FTZ R27, -R6, R29 ;  /* 0x0000001d061b0221 */ /* 0x024fc40000010100 */
[----:B------:R-:W-:-:S04]  /*0e00*/  @P0 IMAD.WIDE R28, R20, R23, c[0x0][0x190] ;  /* 0x00006400141c0625 */ /* 0x000fc800078e0217 */
[----:B------:R-:W-:-:S04]  /*0e10*/  @P0 FMUL.FTZ R27, R27, R4 ;  /* 0x000000041b1b0220 */ /* 0x000fc80000410000 */
[----:B------:R-:W-:Y:S02]  /*0e20*/  @P0 FFMA.FTZ R27, R8, R27, R5 ;  /* 0x0000001b081b0223 */ /* 0x000fe40000010005 */
[----:B---3--:R-:W-:-:S03]  /*0e30*/  @!P3 FADD.FTZ R17, -R6, R17 ;  /* 0x000000110611b221 */ /* 0x008fc60000010100 */
[----:B------:R-:W-:Y:S01]  /*0e40*/  @P0 FMNMX.NAN R27, RZ, R27, !PT ;  /* 0x0000001bff1b0209 */ /* 0x000fe20007820000 */
[C---:B----4-:R-:W-:Y:S02]  /*0e50*/  @!P4 FADD.FTZ R23, -R6.reuse, R15 ;  /* 0x0000000f0617c221 */ /* 0x050fe40000010100 */
[-C--:B------:R-:W-:Y:S02]  /*0e60*/  @!P3 FMUL.FTZ R17, R17, R4.reuse ;  /* 0x000000041111b220 */ /* 0x080fe40000410000 */
[----:B------:R0:W-:Y:S01]  /*0e70*/  @P0 STG.E [R28.64], R27 ;  /* 0x0000001b1c000986 */ /* 0x0001e2000c101906 */
[----:B------:R-:W-:Y:S02]  /*0e80*/  @!P1 FADD.FTZ R16, -R6, R13 ;  /* 0x0000000d06109221 */ /* 0x000fe40000010100 */
[-C--:B------:R-:W-:Y:S02]  /*0e90*/  @!P4 FMUL.FTZ R23, R23, R4.reuse ;  /* 0x000000041717c220 */ /* 0x080fe40000410000 */
[----:B------:R-:W-:-:S02]  /*0ea0*/  @!P1 FMUL.FTZ R16, R16, R4 ;  /* 0x0000000410109220 */ /* 0x000fc40000410000 */
[C-C-:B------:R-:W-:Y:S02]  /*0eb0*/  @!P3 FFMA.FTZ R17, R8.reuse, R17, R5.reuse ;  /* 0x000000110811b223 */ /* 0x140fe40000010005 */
[C-C-:B------:R-:W-:Y:S02]  /*0ec0*/  @!P4 FFMA.FTZ R23, R8.reuse, R23, R5.reuse ;  /* 0x000000170817c223 */ /* 0x140fe40000010005 */
[----:B------:R-:W-:Y:S02]  /*0ed0*/  @!P1 FFMA.FTZ R16, R8, R16, R5 ;  /* 0x0000001008109223 */ /* 0x000fe40000010005 */
[----:B------:R-:W-:Y:S01]  /*0ee0*/  @!P4 IMAD.WIDE R14, R26, R21, c[0x0][0x190] ;  /* 0x000064001a0ec625 */ /* 0x000fe200078e0215 */
[----:B------:R-:W-:Y:S02]  /*0ef0*/  @!P3 FMNMX.NAN R21, RZ, R17, !PT ;  /* 0x00000011ff15b209 */ /* 0x000fe40007820000 */
[----:B------:R-:W-:Y:S01]  /*0f00*/  @!P4 FMNMX.NAN R23, RZ, R23, !PT ;  /* 0x00000017ff17c209 */ /* 0x000fe20007820000 */
[----:B------:R-:W-:Y:S01]  /*0f10*/  @!P3 IMAD.WIDE R12, R22, R25, c[0x0][0x190] ;  /* 0x00006400160cb625 */ /* 0x000fe200078e0219 */
[----:B------:R-:W-:-:S03]  /*0f20*/  @!P1 FMNMX.NAN R25, RZ, R16, !PT ;  /* 0x00000010ff199209 */ /* 0x000fc60007820000 */
[----:B------:R-:W-:Y:S01]  /*0f30*/  @!P1 IMAD.WIDE R16, R24, R19, c[0x0][0x190] ;  /* 0x0000640018109625 */ /* 0x000fe200078e0213 */
[----:B------:R0:W-:Y:S04]  /*0f40*/  @!P3 STG.E [R12.64], R21 ;  /* 0x000000150c00b986 */ /* 0x0001e8000c101906 */
[----:B------:R0:W-:Y:S04]  /*0f50*/  @!P4 STG.E [R14.64], R23 ;  /* 0x000000170e00c986 */ /* 0x0001e8000c101906 */
[----:B------:R0:W-:Y:S02]  /*0f60*/  @!P1 STG.E [R16.64], R25 ;  /* 0x0000001910009986 */ /* 0x0001e4000c101906 */
.L_x_235:
[----:B0-----:R-:W-:Y:S05]  /*0f70*/  BSYNC B0 ;  /* 0x0000000000007941 */ /* 0x001fea0003800000 */
.L_x_233:
[----:B------:R-:W-:Y:S01]  /*0f80*/  UIADD3 UR4, UR4, 0x1, URZ ;  /* 0x0000000104047890 */ /* 0x000fe2000fffe03f */
[C---:B------:R-:W-:Y:S01]  /*0f90*/  LEA R20, R7.reuse, R20, 0x2 ;  /* 0x0000001407147211 */ /* 0x040fe200078e10ff */
[C---:B------:R-:W-:Y:S01]  /*0fa0*/  IMAD R24, R7.reuse, 0x4, R24 ;  /* 0x0000000407187824 */ /* 0x040fe200078e0218 */
[----:B------:R-:W-:-:S02]  /*0fb0*/  LEA R26, R7, R26, 0x2 ;  /* 0x0000001a071a7211 */ /* 0x000fc400078e10ff */
[----:B------:R-:W-:Y:S02]  /*0fc0*/  LEA R22, R7, R22, 0x2 ;  /* 0x0000001607167211 */ /* 0x000fe400078e10ff */
[----:B------:R-:W-:Y:S02]  /*0fd0*/  ISETP.LE.AND P0, PT, R2, UR4, PT ;  /* 0x0000000402007c0c */ /* 0x000fe4000bf03270 */
[C---:B------:R-:W-:Y:S02]  /*0fe0*/  IADD3 R10, R0.reuse, R10, RZ ;  /* 0x0000000a000a7210 */ /* 0x040fe40007ffe0ff */
[C---:B------:R-:W-:Y:S02]  /*0ff0*/  IADD3 R11, R0.reuse, R11, RZ ;  /* 0x0000000b000b7210 */ /* 0x040fe40007ffe0ff */
[C---:B------:R-:W-:Y:S02]  /*1000*/  IADD3 R18, R0.reuse, R18, RZ ;  /* 0x0000001200127210 */ /* 0x040fe40007ffe0ff */
[----:B------:R-:W-:-:S05]  /*1010*/  IADD3 R9, R0, R9, RZ ;  /* 0x0000000900097210 */ /* 0x000fca0007ffe0ff */
[----:B------:R-:W-:Y:S05]  /*1020*/  @!P0 BRA `(.L_x_236) ;  /* 0xfffffa2000008947 */ /* 0x000fea000383ffff */
[----:B------:R-:W-:Y:S05]  /*1030*/  EXIT ;  /* 0x000000000000794d */ /* 0x000fea0003800000 */
.L_x_237:
        /* <DEDUP_REMOVED lines=12> */
.L_x_687:


//--------------------- .text._Z21welford_kernel_c_lastIN3c104HalfEffLi4EEvPKT_PT1_S6_PVT0_Piii --------------------------
	.section	.text._Z21welford_kernel_c_lastIN3c104HalfEffLi4EEvPKT_PT1_S6_PVT0_Piii,"ax",@progbits
	.sectioninfo	@"SHI_REGISTERS=32"
	.align	128
        .global         _Z21welford_kernel_c_lastIN3c104HalfEffLi4EEvPKT_PT1_S6_PVT0_Piii
        .type           _Z21welford_kernel_c_lastIN3c104HalfEffLi4EEvPKT_PT1_S6_PVT0_Piii,@function
        .size           _Z21welford_kernel_c_lastIN3c104HalfEffLi4EEvPKT_PT1_S6_PVT0_Piii,(.L_x_688 - _Z21welford_kernel_c_lastIN3c104HalfEffLi4EEvPKT_PT1_S6_PVT0_Piii)
        .other          _Z21welford_kernel_c_lastIN3c104HalfEffLi4EEvPKT_PT1_S6_PVT0_Piii,@"STO_CUDA_ENTRY STV_DEFAULT"
_Z21welford_kernel_c_lastIN3c104HalfEffLi4EEvPKT_PT1_S6_PVT0_Piii:
.text._Z21welford_kernel_c_lastIN3c104HalfEffLi4EEvPKT_PT1_S6_PVT0_Piii:
[----:B------:R-:W-:Y:S02]  /*0000*/  MOV R1, c[0x0][0x28] ;  /* 0x00000a0000017a02 */ /* 0x000fe40000000f00 */
[----:B------:R-:W-:Y:S01]  /*0010*/  MOV R22, c[0x0][0x4] ;  /* 0x0000010000167a02 */ /* 0x000fe20000000f00 */
[----:B------:R-:W-:Y:S01]  /*0020*/  ULDC.64 UR6, c[0x0][0x118] ;  /* 0x0000460000067ab9 */ /* 0x000fe20000000a00 */
[----:B------:R-:W-:Y:S01]  /*0030*/  MOV R5, c[0x0][0x188] ;  /* 0x0000620000057a02 */ /* 0x000fe20000000f00 */
[----:B------:R-:W-:Y:S01]  /*0040*/  CS2R R12, SRZ ;  /* 0x00000000000c7805 */ /* 0x000fe2000001ff00 */
[----:B------:R-:W-:Y:S01]  /*0050*/  CS2R R14, SRZ ;  /* 0x00000000000e7805 */ /* 0x000fe2000001ff00 */
[----:B------:R-:W-:Y:S01]  /*0060*/  IMAD R16, R22, c[0x0][0x10], RZ ;  /* 0x0000040016107a24 */ /* 0x000fe200078e02ff */
[----:B------:R-:W-:Y:S01]  /*0070*/  IADD3 R5, R5, -0x1, RZ ;  /* 0xffffffff05057810 */ /* 0x000fe20007ffe0ff */
[----:B------:R-:W-:Y:S01]  /*0080*/  CS2R R18, SRZ ;  /* 0x0000000000127805 */ /* 0x000fe2000001ff00 */
[----:B------:R-:W-:Y:S02]  /*0090*/  MOV R20, RZ ;  /* 0x000000ff00147202 */ /* 0x000fe40000000f00 */
[----:B------:R-:W-:-:S02]  /*00a0*/  SHF.L.U32 R0, R16, 0x2, RZ ;  /* 0x0000000210007819 */ /* 0x000fc400000006ff */
[----:B------:R-:W-:Y:S02]  /*00b0*/  IABS R8, R5 ;  /* 0x0000000500087213 */ /* 0x000fe40000000000 */
[-C--:B------:R-:W-:Y:S02]  /*00c0*/  IABS R7, R0.reuse ;  /* 0x0000000000077213 */ /* 0x080fe40000000000 */
[-C--:B------:R-:W-:Y:S02]  /*00d0*/  IABS R10, R0.reuse ;  /* 0x00000000000a7213 */ /* 0x080fe40000000000 */
[----:B------:R-:W0:Y:S01]  /*00e0*/  I2F.RP R4, R7 ;  /* 0x0000000700047306 */ /* 0x000e220000209400 */
[----:B------:R-:W-:-:S04]  /*00f0*/  LOP3.LUT R5, R5, R0, RZ, 0x3c, !PT ;  /* 0x0000000005057212 */ /* 0x000fc800078e3cff */
[----:B------:R-:W-:-:S03]  /*0100*/  ISETP.GE.AND P2, PT, R5, RZ, PT ;  /* 0x000000ff0500720c */ /* 0x000fc60003f46270 */
[----:B0-----:R-:W0:Y:S02]  /*0110*/  MUFU.RCP R4, R4 ;  /* 0x0000000400047308 */ /* 0x001e240000001000 */
[----:B0-----:R-:W-:-:S06]  /*0120*/  IADD3 R2, R4, 0xffffffe, RZ ;  /* 0x0ffffffe04027810 */ /* 0x001fcc0007ffe0ff */
[----:B------:R0:W1:Y:S02]  /*0130*/  F2I.FTZ.U32.TRUNC.NTZ R3, R2 ;  /* 0x0000000200037305 */ /* 0x000064000021f000 */
[----:B0-----:R-:W-:Y:S01]  /*0140*/  HFMA2.MMA R2, -RZ, RZ, 0, 0 ;  /* 0x00000000ff027435 */ /* 0x001fe200000001ff */
[----:B-1----:R-:W-:-:S05]  /*0150*/  IADD3 R6, RZ, -R3, RZ ;  /* 0x80000003ff067210 */ /* 0x002fca0007ffe0ff */
[----:B------:R-:W-:Y:S01]  /*0160*/  IMAD R9, R6, R7, RZ ;  /* 0x0000000706097224 */ /* 0x000fe200078e02ff */
[----:B------:R-:W-:-:S03]  /*0170*/  MOV R6, R8 ;  /* 0x0000000800067202 */ /* 0x000fc60000000f00 */
[----:B------:R-:W-:Y:S01]  /*0180*/  IMAD.HI.U32 R3, R3, R9, R2 ;  /* 0x0000000903037227 */ /* 0x000fe200078e0002 */
[----:B------:R-:W-:Y:S01]  /*0190*/  IADD3 R2, RZ, -R10, RZ ;  /* 0x8000000aff027210 */ /* 0x000fe20007ffe0ff */
[----:B------:R-:W-:Y:S01]  /*01a0*/  CS2R R8, SRZ ;  /* 0x0000000000087805 */ /* 0x000fe2000001ff00 */
[----:B------:R-:W-:-:S03]  /*01b0*/  CS2R R10, SRZ ;  /* 0x00000000000a7805 */ /* 0x000fc6000001ff00 */
[----:B------:R-:W-:Y:S02]  /*01c0*/  IMAD.HI.U32 R17, R3, R6, RZ ;  /* 0x0000000603117227 */ /* 0x000fe400078e00ff */
[----:B------:R-:W0:Y:S02]  /*01d0*/  S2R R3, SR_TID.X ;  /* 0x0000000000037919 */ /* 0x000e240000002100 */
[----:B------:R-:W-:Y:S02]  /*01e0*/  IMAD R2, R17, R2, R6 ;  /* 0x0000000211027224 */ /* 0x000fe400078e0206 */
[----:B------:R-:W0:Y:S03]  /*01f0*/  S2R R6, SR_CTAID.X ;  /* 0x0000000000067919 */ /* 0x000e260000002500 */
[----:B------:R-:W-:-:S13]  /*0200*/  ISETP.GT.U32.AND P1, PT, R7, R2, PT ;  /* 0x000000020700720c */ /* 0x000fda0003f24070 */
[-C--:B------:R-:W-:Y:S02]  /*0210*/  @!P1 IADD3 R2, R2, -R7.reuse, RZ ;  /* 0x8000000702029210 */ /* 0x080fe40007ffe0ff */
[----:B------:R-:W-:Y:S02]  /*0220*/  @!P1 IADD3 R17, R17, 0x1, RZ ;  /* 0x0000000111119810 */ /* 0x000fe40007ffe0ff */
[----:B------:R-:W-:Y:S01]  /*0230*/  ISETP.GE.U32.AND P0, PT, R2, R7, PT ;  /* 0x000000070200720c */ /* 0x000fe20003f06070 */
[----:B------:R-:W-:Y:S01]  /*0240*/  HFMA2.MMA R7, -RZ, RZ, 0, 0 ;  /* 0x00000000ff077435 */ /* 0x000fe200000001ff */
[----:B------:R-:W-:Y:S01]  /*0250*/  ISETP.NE.AND P1, PT, R0, RZ, PT ;  /* 0x000000ff0000720c */ /* 0x000fe20003f25270 */
[----:B0-----:R-:W-:-:S10]  /*0260*/  IMAD R6, R6, c[0x0][0x0], R3 ;  /* 0x0000000006067a24 */ /* 0x001fd400078e0203 */
[----:B------:R-:W-:-:S04]  /*0270*/  @P0 IADD3 R17, R17, 0x1, RZ ;  /* 0x0000000111110810 */ /* 0x000fc80007ffe0ff */
[----:B------:R-:W-:Y:S02]  /*0280*/  @!P2 IADD3 R17, -R17, RZ, RZ ;  /* 0x000000ff1111a210 */ /* 0x000fe40007ffe1ff */
[----:B------:R-:W-:Y:S02]  /*0290*/  @!P1 LOP3.LUT R17, RZ, R0, RZ, 0x33, !PT ;  /* 0x00000000ff119212 */ /* 0x000fe400078e33ff */
[----:B------:R-:W0:Y:S02]  /*02a0*/  S2R R0, SR_TID.Y ;  /* 0x0000000000007919 */ /* 0x000e240000002200 */
[----:B------:R-:W-:-:S13]  /*02b0*/  ISETP.GE.AND P0, PT, R17, RZ, PT ;  /* 0x000000ff1100720c */ /* 0x000fda0003f06270 */
[----:B------:R-:W-:Y:S05]  /*02c0*/  @!P0 BRA `(.L_x_238) ;  /* 0x000005b000008947 */ /* 0x000fea0003800000 */
[----:B------:R-:W1:Y:S01]  /*02d0*/  S2R R23, SR_CTAID.Y ;  /* 0x0000000000177919 */ /* 0x000e620000002600 */
[----:B------:R-:W-:Y:S01]  /*02e0*/  ISETP.GE.AND P0, PT, R6, c[0x0][0x18c], PT ;  /* 0x0000630006007a0c */ /* 0x000fe20003f06270 */
[----:B------:R-:W-:Y:S01]  /*02f0*/  CS2R R8, SRZ ;  /* 0x0000000000087805 */ /* 0x000fe2000001ff00 */
[----:B------:R-:W-:Y:S01]  /*0300*/  CS2R R10, SRZ ;  /* 0x00000000000a7805 */ /* 0x000fe2000001ff00 */
[----:B------:R-:W-:Y:S01]  /*0310*/  CS2R R12, SRZ ;  /* 0x00000000000c7805 */ /* 0x000fe2000001ff00 */
[----:B------:R-:W-:Y:S01]  /*0320*/  CS2R R14, SRZ ;  /* 0x00000000000e7805 */ /* 0x000fe2000001ff00 */
[----:B------:R-:W-:Y:S01]  /*0330*/  MOV R7, RZ ;  /* 0x000000ff00077202 */ /* 0x000fe20000000f00 */
[----:B------:R-:W-:Y:S01]  /*0340*/  IMAD R21, R16, c[0x0][0x18c], RZ ;  /* 0x0000630010157a24 */ /* 0x000fe200078e02ff */
[----:B------:R-:W-:Y:S01]  /*0350*/  UMOV UR4, URZ ;  /* 0x0000003f00047c82 */ /* 0x000fe20008000000 */
[----:B01----:R-:W-:-:S04]  /*0360*/  IMAD R23, R23, c[0x0][0x4], R0 ;  /* 0x0000010017177a24 */ /* 0x003fc800078e0200 */
[----:B------:R-:W-:Y:S02]  /*0370*/  IMAD R25, R23, c[0x0][0x18c], R6 ;  /* 0x0000630017197a24 */ /* 0x000fe400078e0206 */
.L_x_239:
[----:B------:R-:W-:-:S13]  /*0380*/  ISETP.GE.OR P1, PT, R23, c[0x0][0x188], P0 ;  /* 0x0000620017007a0c */ /* 0x000fda0000726670 */
[----:B------:R-:W-:-:S05]  /*0390*/  @!P1 MOV R2, 0x2 ;  /* 0x0000000200029802 */ /* 0x000fca0000000f00 */
[----:B------:R-:W-:-:S06]  /*03a0*/  @!P1 IMAD.WIDE R2, R25, R2, c[0x0][0x160] ;  /* 0x0000580019029625 */ /* 0x000fcc00078e0202 */
[----:B------:R0:W2:Y:S01]  /*03b0*/  @!P1 LDG.E.U16.CONSTANT R2, [R2.64] ;  /* 0x0000000602029981 */ /* 0x0000a2000c1e9500 */
[C---:B------:R-:W-:Y:S01]  /*03c0*/  IADD3 R23, R16.reuse, R23, RZ ;  /* 0x0000001710177210 */ /* 0x040fe20007ffe0ff */
[----:B------:R-:W-:-:S03]  /*03d0*/  IMAD R25, R16, c[0x0][0x18c], R25 ;  /* 0x0000630010197a24 */ /* 0x000fc600078e0219 */
[----:B------:R-:W-:Y:S02]  /*03e0*/  ISETP.GE.OR P2, PT, R23, c[0x0][0x188], P0 ;  /* 0x0000620017007a0c */ /* 0x000fe40000746670 */
[----:B------:R-:W-:-:S11]  /*03f0*/  IADD3 R27, R16, R23, RZ ;  /* 0x00000017101b7210 */ /* 0x000fd60007ffe0ff */
[----:B------:R-:W-:-:S05]  /*0400*/  @!P2 MOV R4, 0x2 ;  /* 0x000000020004a802 */ /* 0x000fca0000000f00 */
[----:B------:R-:W-:Y:S01]  /*0410*/  @!P2 IMAD.WIDE R4, R25, R4, c[0x0][0x160] ;  /* 0x000058001904a625 */ /* 0x000fe200078e0204 */
[----:B------:R-:W-:-:S04]  /*0420*/  MOV R22, c[0x0][0x4] ;  /* 0x0000010000167a02 */ /* 0x000fc80000000f00 */
[----:B------:R1:W3:Y:S01]  /*0430*/  @!P2 LDG.E.U16.CONSTANT R24, [R4.64] ;  /* 0x000000060418a981 */ /* 0x0002e2000c1e9500 */
[----:B------:R-:W-:Y:S01]  /*0440*/  ISETP.GE.OR P3, PT, R27, c[0x0][0x188], P0 ;  /* 0x000062001b007a0c */ /* 0x000fe20000766670 */
[----:B0-----:R-:W-:Y:S01]  /*0450*/  IMAD R3, R22, c[0x0][0x10], R27 ;  /* 0x0000040016037a24 */ /* 0x001fe200078e021b */
[----:B------:R-:W-:Y:S01]  /*0460*/  HFMA2.MMA R27, -RZ, RZ, 0, 0 ;  /* 0x00000000ff1b7435 */ /* 0x000fe200000001ff */
[----:B------:R-:W-:Y:S02]  /*0470*/  @!P1 IADD3 R20, R20, 0x1, RZ ;  /* 0x0000000114149810 */ /* 0x000fe40007ffe0ff */
[----:B------:R-:W-:Y:S02]  /*0480*/  MOV R29, RZ ;  /* 0x000000ff001d7202 */ /* 0x000fe40000000f00 */
[----:B------:R-:W-:Y:S01]  /*0490*/  ISETP.GE.OR P4, PT, R3, c[0x0][0x188], P0 ;  /* 0x0000620003007a0c */ /* 0x000fe20000786670 */
[----:B------:R-:W0:Y:S05]  /*04a0*/  @!P1 I2F R28, R20 ;  /* 0x00000014001c9306 */ /* 0x000e2a0000201400 */
[----:B------:R-:W-:-:S07]  /*04b0*/  @!P3 MOV R3, 0x2 ;  /* 0x000000020003b802 */ /* 0x000fce0000000f00 */
[----:B-1----:R-:W-:-:S04]  /*04c0*/  @!P4 IMAD R5, R16, c[0x0][0x18c], R25 ;  /* 0x000063001005ca24 */ /* 0x002fc800078e0219 */
[----:B------:R-:W-:Y:S01]  /*04d0*/  @!P4 IMAD R4, R16, c[0x0][0x18c], R5 ;  /* 0x000063001004ca24 */ /* 0x000fe200078e0205 */
[----:B------:R-:W-:Y:S01]  /*04e0*/  @!P4 MOV R5, 0x2 ;  /* 0x000000020005c802 */ /* 0x000fe20000000f00 */
[----:B0-----:R-:W0:Y:S04]  /*04f0*/  @!P1 MUFU.RCP R29, R28 ;  /* 0x0000001c001d9308 */ /* 0x001e280000001000 */
[----:B------:R-:W-:-:S06]  /*0500*/  @!P4 IMAD.WIDE R4, R4, R5, c[0x0][0x160] ;  /* 0x000058000404c625 */ /* 0x000fcc00078e0205 */
[----:B------:R1:W4:Y:S01]  /*0510*/  @!P4 LDG.E.U16.CONSTANT R4, [R4.64] ;  /* 0x000000060404c981 */ /* 0x000322000c1e9500 */
[----:B--2---:R-:W-:Y:S01]  /*0520*/  @!P1 HADD2.F32 R27, -RZ, R2.H0_H0 ;  /* 0x20000002ff1b9230 */ /* 0x004fe20000004100 */
[----:B------:R-:W-:-:S04]  /*0530*/  @!P3 IMAD R2, R16, c[0x0][0x18c], R25 ;  /* 0x000063001002ba24 */ /* 0x000fc800078e0219 */
[----:B------:R-:W-:-:S06]  /*0540*/  @!P3 IMAD.WIDE R2, R2, R3, c[0x0][0x160] ;  /* 0x000058000202b625 */ /* 0x000fcc00078e0203 */
[----:B------:R2:W5:Y:S01]  /*0550*/  @!P3 LDG.E.U16.CONSTANT R2, [R2.64] ;  /* 0x000000060202b981 */ /* 0x000562000c1e9500 */
[----:B------:R-:W-:Y:S01]  /*0560*/  @!P2 IADD3 R19, R19, 0x1, RZ ;  /* 0x000000011313a810 */ /* 0x000fe20007ffe0ff */
[----:B------:R-:W-:-:S04]  /*0570*/  FADD.FTZ R26, R27, -R8 ;  /* 0x800000081b1a7221 */ /* 0x000fc80000010000 */
[----:B0-----:R-:W-:Y:S01]  /*0580*/  FFMA.FTZ R8, R26, R29, R8 ;  /* 0x0000001d1a087223 */ /* 0x001fe20000010008 */
[----:B--2---:R-:W0:Y:S03]  /*0590*/  @!P2 I2F R3, R19 ;  /* 0x000000130003a306 */ /* 0x004e260000201400 */
[----:B------:R-:W-:Y:S01]  /*05a0*/  FADD.FTZ R27, -R8, R27 ;  /* 0x0000001b081b7221 */ /* 0x000fe20000010100 */
[----:B------:R-:W-:-:S03]  /*05b0*/  HFMA2.MMA R28, -RZ, RZ, 0, 0 ;  /* 0x00000000ff1c7435 */ /* 0x000fc600000001ff */
[----:B------:R-:W-:Y:S01]  /*05c0*/  FMUL.FTZ R27, R26, R27 ;  /* 0x0000001b1a1b7220 */ /* 0x000fe20000410000 */
[----:B------:R-:W-:-:S06]  /*05d0*/  HFMA2.MMA R26, -RZ, RZ, 0, 0 ;  /* 0x00000000ff1a7435 */ /* 0x000fcc00000001ff */
[----:B------:R-:W-:Y:S01]  /*05e0*/  @!P1 MOV R26, 0x3f800000 ;  /* 0x3f800000001a9802 */ /* 0x000fe20000000f00 */
[----:B0-----:R-:W0:Y:S04]  /*05f0*/  @!P2 MUFU.RCP R28, R3 ;  /* 0x00000003001ca308 */ /* 0x001e280000001000 */
[----:B------:R-:W-:Y:S01]  /*0600*/  FFMA.FTZ R7, R27, R26, R7 ;  /* 0x0000001a1b077223 */ /* 0x000fe20000010007 */
[----:B------:R-:W-:Y:S01]  /*0610*/  MOV R26, RZ ;  /* 0x000000ff001a7202 */ /* 0x000fe20000000f00 */
[----:B---3--:R-:W-:-:S05]  /*0620*/  @!P2 HADD2.F32 R26, -RZ, R24.H0_H0 ;  /* 0x20000018ff1aa230 */ /* 0x008fca0000004100 */
[--C-:B-1----:R-:W-:Y:S01]  /*0630*/  FADD.FTZ R5, R26, -R15.reuse ;  /* 0x8000000f1a057221 */ /* 0x102fe20000010000 */
[----:B------:R-:W-:Y:S01]  /*0640*/  HFMA2.MMA R24, -RZ, RZ, 0, 0 ;  /* 0x00000000ff187435 */ /* 0x000fe200000001ff */
[----:B------:R-:W-:Y:S02]  /*0650*/  @!P3 IADD3 R18, R18, 0x1, RZ ;  /* 0x000000011212b810 */ /* 0x000fe40007ffe0ff */
[----:B0-----:R-:W-:Y:S01]  /*0660*/  FFMA.FTZ R15, R5, R28, R15 ;  /* 0x0000001c050f7223 */ /* 0x001fe2000001000f */
[----:B------:R-:W-:-:S03]  /*0670*/  @!P4 IADD3 R9, R9, 0x1, RZ ;  /* 0x000000010909c810 */ /* 0x000fc60007ffe0ff */
[----:B------:R-:W-:Y:S01]  /*0680*/  FADD.FTZ R26, -R15, R26 ;  /* 0x0000001a0f1a7221 */ /* 0x000fe20000010100 */
[----:B------:R-:W-:Y:S01]  /*0690*/  @!P2 MOV R24, 0x3f800000 ;  /* 0x3f8000000018a802 */ /* 0x000fe20000000f00 */
[----:B------:R-:W-:Y:S02]  /*06a0*/  @!P4 I2F R28, R9 ;  /* 0x00000009001cc306 */ /* 0x000fe40000201400 */
[----:B------:R-:W-:-:S06]  /*06b0*/  FMUL.FTZ R26, R5, R26 ;  /* 0x0000001a051a7220 */ /* 0x000fcc0000410000 */
[----:B------:R-:W0:Y:S01]  /*06c0*/  @!P3 I2F R5, R18 ;  /* 0x000000120005b306 */ /* 0x000e220000201400 */
[----:B------:R-:W-:Y:S01]  /*06d0*/  FFMA.FTZ R11, R26, R24, R11 ;  /* 0x000000181a0b7223 */ /* 0x000fe2000001000b */
[----:B------:R-:W-:Y:S01]  /*06e0*/  HFMA2.MMA R24, -RZ, RZ, 0, 0 ;  /* 0x00000000ff187435 */ /* 0x000fe200000001ff */
[----:B------:R-:W-:Y:S01]  /*06f0*/  CS2R R26, SRZ ;  /* 0x00000000001a7805 */ /* 0x000fe2000001ff00 */
[----:B----4-:R-:W-:-:S05]  /*0700*/  @!P4 HADD2.F32 R27, -RZ, R4.H0_H0 ;  /* 0x20000004ff1bc230 */ /* 0x010fca0000004100 */
[----:B0-----:R0:W1:Y:S01]  /*0710*/  @!P3 MUFU.RCP R26, R5 ;  /* 0x00000005001ab308 */ /* 0x0010620000001000 */
[----:B------:R-:W-:Y:S01]  /*0720*/  FADD.FTZ R3, R27, -R10 ;  /* 0x8000000a1b037221 */ /* 0x000fe20000010000 */
[----:B------:R-:W-:Y:S01]  /*0730*/  ISETP.LE.AND P1, PT, R17, UR4, PT ;  /* 0x0000000411007c0c */ /* 0x000fe2000bf23270 */
[----:B0-----:R-:W-:Y:S01]  /*0740*/  HFMA2.MMA R5, -RZ, RZ, 0, 0 ;  /* 0x00000000ff057435 */ /* 0x001fe200000001ff */
[----:B------:R-:W-:-:S05]  /*0750*/  UIADD3 UR4, UR4, 0x1, URZ ;  /* 0x0000000104047890 */ /* 0x000fca000fffe03f */
[----:B------:R-:W-:Y:S01]  /*0760*/  @!P3 MOV R5, 0x3f800000 ;  /* 0x3f8000000005b802 */ /* 0x000fe20000000f00 */
[----:B------:R-:W-:Y:S02]  /*0770*/  IMAD R23, R16, 0x3, R23 ;  /* 0x0000000310177824 */ /* 0x000fe400078e0217 */
[----:B------:R-:W-:Y:S01]  /*0780*/  IMAD R25, R21, 0x3, R25 ;  /* 0x0000000315197824 */ /* 0x000fe200078e0219 */
[----:B-----5:R-:W-:Y:S01]  /*0790*/  @!P3 HADD2.F32 R24, -RZ, R2.H0_H0 ;  /* 0x20000002ff18b230 */ /* 0x020fe20000004100 */
[----:B------:R-:W-:-:S06]  /*07a0*/  MOV R2, RZ ;  /* 0x000000ff00027202 */ /* 0x000fcc0000000f00 */
[----:B------:R-:W0:Y:S01]  /*07b0*/  @!P4 MUFU.RCP R2, R28 ;  /* 0x0000001c0002c308 */ /* 0x000e220000001000 */
[----:B------:R-:W-:-:S04]  /*07c0*/  FADD.FTZ R4, R24, -R13 ;  /* 0x8000000d18047221 */ /* 0x000fc80000010000 */
[----:B-1----:R-:W-:-:S04]  /*07d0*/  FFMA.FTZ R13, R4, R26, R13 ;  /* 0x0000001a040d7223 */ /* 0x002fc8000001000d */
[----:B------:R-:W-:Y:S02]  /*07e0*/  FADD.FTZ R29, -R13, R24 ;  /* 0x000000180d1d7221 */ /* 0x000fe40000010100 */
[----:B0-----:R-:W-:-:S04]  /*07f0*/  FFMA.FTZ R10, R3, R2, R10 ;  /* 0x00000002030a7223 */ /* 0x001fc8000001000a */
[----:B------:R-:W-:Y:S01]  /*0800*/  FADD.FTZ R2, -R10, R27 ;  /* 0x0000001b0a027221 */ /* 0x000fe20000010100 */
[----:B------:R-:W-:Y:S01]  /*0810*/  MOV R27, RZ ;  /* 0x000000ff001b7202 */ /* 0x000fe20000000f00 */
[----:B------:R-:W-:Y:S01]  /*0820*/  FMUL.FTZ R29, R4, R29 ;  /* 0x0000001d041d7220 */ /* 0x000fe20000410000 */
[----:B------:R-:W-:Y:S01]  /*0830*/  @!P4 MOV R27, 0x3f800000 ;  /* 0x3f800000001bc802 */ /* 0x000fe20000000f00 */
[----:B------:R-:W-:Y:S02]  /*0840*/  FMUL.FTZ R2, R3, R2 ;  /* 0x0000000203027220 */ /* 0x000fe40000410000 */
[----:B------:R-:W-:Y:S02]  /*0850*/  FFMA.FTZ R14, R29, R5, R14 ;  /* 0x000000051d0e7223 */ /* 0x000fe4000001000e */
[----:B------:R-:W-:Y:S01]  /*0860*/  FFMA.FTZ R12, R2, R27, R12 ;  /* 0x0000001b020c7223 */ /* 0x000fe2000001000c */
[----:B------:R-:W-:Y:S05]  /*0870*/  @!P1 BRA `(.L_x_239) ;  /* 0xfffffb0000009947 */ /* 0x000fea000383ffff */
.L_x_238:
[----:B------:R-:W-:Y:S01]  /*0880*/  IADD3 R5, R20, R19, RZ ;  /* 0x0000001314057210 */ /* 0x000fe20007ffe0ff */
[----:B------:R-:W1:Y:S03]  /*0890*/  I2F R3, R20 ;  /* 0x0000001400037306 */ /* 0x000e660000201400 */
[----:B------:R-:W-:-:S02]  /*08a0*/  IMNMX R21, R5, 0x1, !PT ;  /* 0x0000000105157817 */ /* 0x000fc40007800200 */
[----:B------:R-:W-:-:S03]  /*08b0*/  IADD3 R4, R5, R18, RZ ;  /* 0x0000001205047210 */ /* 0x000fc60007ffe0ff */
[----:B------:R2:W3:Y:S01]  /*08c0*/  I2F R2, R19 ;  /* 0x0000001300027306 */ /* 0x0004e20000201400 */
[C---:B------:R-:W-:Y:S02]  /*08d0*/  IMNMX R25, R4.reuse, 0x1, !PT ;  /* 0x0000000104197817 */ /* 0x040fe40007800200 */
[----:B------:R-:W-:-:S05]  /*08e0*/  IADD3 R16, R4, R9, RZ ;  /* 0x0000000904107210 */ /* 0x000fca0007ffe0ff */
[----:B------:R-:W4:Y:S01]  /*08f0*/  I2F R21, R21 ;  /* 0x0000001500157306 */ /* 0x000f220000201400 */
[----:B-1----:R-:W-:Y:S01]  /*0900*/  FMUL.FTZ R23, R3, R8 ;  /* 0x0000000803177220 */ /* 0x002fe20000410000 */
[----:B--2---:R-:W-:Y:S01]  /*0910*/  IMNMX R19, R16, 0x1, !PT ;  /* 0x0000000110137817 */ /* 0x004fe20007800200 */
[----:B------:R-:W-:-:S05]  /*0920*/  FADD.FTZ R8, -R15, R8 ;  /* 0x000000080f087221 */ /* 0x000fca0000010100 */
[----:B------:R-:W-:Y:S01]  /*0930*/  I2F R17, R25 ;  /* 0x0000001900117306 */ /* 0x000fe20000201400 */
[----:B---3--:R-:W-:Y:S02]  /*0940*/  FFMA.FTZ R23, R2, R15, R23 ;  /* 0x0000000f02177223 */ /* 0x008fe40000010017 */
[----:B------:R-:W1:Y:S05]  /*0950*/  S2R R15, SR_TID.X ;  /* 0x00000000000f7919 */ /* 0x000e6a0000002100 */
[----:B----4-:R2:W3:Y:S08]  /*0960*/  MUFU.RCP R24, R21 ;  /* 0x0000001500187308 */ /* 0x0104f00000001000 */
[----:B------:R-:W4:Y:S01]  /*0970*/  I2F R5, R5 ;  /* 0x0000000500057306 */ /* 0x000f220000201400 */
[----:B--2---:R-:W-:-:S04]  /*0980*/  FMUL.FTZ R21, R8, R8 ;  /* 0x0000000808157220 */ /* 0x004fc80000410000 */
[----:B------:R-:W-:-:S03]  /*0990*/  FMUL.FTZ R2, R2, R21 ;  /* 0x0000001502027220 */ /* 0x000fc60000410000 */
[----:B------:R-:W2:Y:S01]  /*09a0*/  I2F R18, R18 ;  /* 0x0000001200127306 */ /* 0x000ea20000201400 */
[----:B---3--:R-:W-:Y:S02]  /*09b0*/  FMUL.FTZ R20, R24, R23 ;  /* 0x0000001718147220 */ /* 0x008fe40000410000 */
[----:B------:R-:W-:-:S04]  /*09c0*/  FMUL.FTZ R2, R3, R2 ;  /* 0x0000000203027220 */ /* 0x000fc80000410000 */
[----:B------:R-:W-:Y:S01]  /*09d0*/  FFMA.FTZ R2, R24, R2, R11 ;  /* 0x0000000218027223 */ /* 0x000fe2000001000b */
[----:B------:R-:W3:Y:S01]  /*09e0*/  MUFU.RCP R17, R17 ;  /* 0x0000001100117308 */ /* 0x000ee20000001000 */
[C---:B----4-:R-:W-:Y:S02]  /*09f0*/  FMUL.FTZ R23, R20.reuse, R5 ;  /* 0x0000000514177220 */ /* 0x050fe40000410000 */
[----:B------:R-:W-:Y:S02]  /*0a00*/  FADD.FTZ R20, R20, -R13 ;  /* 0x8000000d14147221 */ /* 0x000fe40000010000 */
[----:B------:R-:W-:Y:S02]  /*0a10*/  FADD.FTZ R2, R2, R7 ;  /* 0x0000000702027221 */ /* 0x000fe40000010000 */
[----:B------:R-:W-:Y:S01]  /*0a20*/  FMUL.FTZ R21, R20, R20 ;  /* 0x0000001414157220 */ /* 0x000fe20000410000 */
[----:B------:R-:W4:Y:S01]  /*0a30*/  I2F R19, R19 ;  /* 0x0000001300137306 */ /* 0x000f220000201400 */
[----:B--2---:R-:W-:-:S02]  /*0a40*/  FFMA.FTZ R26, R18, R13, R23 ;  /* 0x0000000d121a7223 */ /* 0x004fc40000010017 */
[----:B------:R-:W-:Y:S02]  /*0a50*/  FMUL.FTZ R18, R18, R21 ;  /* 0x0000001512127220 */ /* 0x000fe40000410000 */
[----:B01----:R-:W-:Y:S02]  /*0a60*/  IMAD R7, R0, c[0x0][0x0], R15 ;  /* 0x0000000000077a24 */ /* 0x003fe400078e020f */
[----:B------:R-:W-:Y:S01]  /*0a70*/  FMUL.FTZ R18, R5, R18 ;  /* 0x0000001205127220 */ /* 0x000fe20000410000 */
[----:B------:R-:W0:Y:S01]  /*0a80*/  I2F R9, R9 ;  /* 0x0000000900097306 */ /* 0x000e220000201400 */
[C---:B---3--:R-:W-:Y:S01]  /*0a90*/  FMUL.FTZ R13, R17.reuse, R26 ;  /* 0x0000001a110d7220 */ /* 0x048fe20000410000 */
[----:B------:R1:W-:Y:S01]  /*0aa0*/  STS [R7.X4+0x1000], R16 ;  /* 0x0010001007007388 */ /* 0x0003e20000004800 */
[----:B------:R-:W-:Y:S02]  /*0ab0*/  FFMA.FTZ R17, R17, R18, R14 ;  /* 0x0000001211117223 */ /* 0x000fe4000001000e */
[----:B------:R-:W-:-:S02]  /*0ac0*/  FADD.FTZ R8, R13, -R10 ;  /* 0x8000000a0d087221 */ /* 0x000fc40000010000 */
[----:B------:R-:W-:Y:S01]  /*0ad0*/  FADD.FTZ R2, R2, R17 ;  /* 0x0000001102027221 */ /* 0x000fe20000010000 */
[----:B------:R-:W2:Y:S01]  /*0ae0*/  I2F R4, R4 ;  /* 0x0000000400047306 */ /* 0x000ea20000201400 */
[----:B------:R-:W-:-:S07]  /*0af0*/  FMUL.FTZ R8, R8, R8 ;  /* 0x0000000808087220 */ /* 0x000fce0000410000 */
[----:B----4-:R-:W3:Y:S01]  /*0b00*/  MUFU.RCP R19, R19 ;  /* 0x0000001300137308 */ /* 0x010ee20000001000 */
[----:B0-----:R-:W-:Y:S01]  /*0b10*/  FMUL.FTZ R3, R9, R8 ;  /* 0x0000000809037220 */ /* 0x001fe20000410000 */
[----:B------:R-:W-:Y:S01]  /*0b20*/  SHF.L.U32 R8, R7, 0x2, RZ ;  /* 0x0000000207087819 */ /* 0x000fe200000006ff */
[----:B--2---:R-:W-:Y:S02]  /*0b30*/  FMUL.FTZ R13, R13, R4 ;  /* 0x000000040d0d7220 */ /* 0x004fe40000410000 */
[----:B------:R-:W-:Y:S02]  /*0b40*/  FMUL.FTZ R3, R4, R3 ;  /* 0x0000000304037220 */ /* 0x000fe40000410000 */
[----:B------:R-:W-:Y:S02]  /*0b50*/  FFMA.FTZ R10, R9, R10, R13 ;  /* 0x0000000a090a7223 */ /* 0x000fe4000001000d */
[C---:B---3--:R-:W-:Y:S02]  /*0b60*/  FFMA.FTZ R3, R19.reuse, R3, R12 ;  /* 0x0000000313037223 */ /* 0x048fe4000001000c */
[----:B------:R-:W-:-:S02]  /*0b70*/  FMUL.FTZ R14, R19, R10 ;  /* 0x0000000a130e7220 */ /* 0x000fc40000410000 */
[----:B------:R-:W-:Y:S01]  /*0b80*/  FADD.FTZ R12, R2, R3 ;  /* 0x00000003020c7221 */ /* 0x000fe20000010000 */
[----:B------:R-:W-:Y:S02]  /*0b90*/  SHF.R.U32.HI R3, RZ, 0x1, R22 ;  /* 0x00000001ff037819 */ /* 0x000fe40000011616 */
[----:B------:R1:W-:Y:S02]  /*0ba0*/  STS [R7.X4], R14 ;  /* 0x0000000e07007388 */ /* 0x0003e40000004800 */
[C---:B------:R-:W-:Y:S01]  /*0bb0*/  ISETP.NE.AND P0, PT, R3.reuse, RZ, PT ;  /* 0x000000ff0300720c */ /* 0x040fe20003f05270 */
[----:B------:R-:W-:Y:S01]  /*0bc0*/  IMAD R9, R3, c[0x0][0x0], RZ ;  /* 0x0000000003097a24 */ /* 0x000fe200078e02ff */
[----:B------:R1:W-:Y:S04]  /*0bd0*/  STS [R7.X4+0x800], R12 ;  /* 0x0008000c07007388 */ /* 0x0003e80000004800 */
[----:B------:R-:W-:-:S07]  /*0be0*/  LEA R9, R9, R8, 0x2 ;  /* 0x0000000809097211 */ /* 0x000fce00078e10ff */
[----:B------:R-:W-:Y:S05]  /*0bf0*/  @!P0 BRA `(.L_x_240) ;  /* 0x000041a000008947 */ /* 0x000fea0003800000 */
[----:B-1----:R-:W-:Y:S01]  /*0c00*/  IADD3 R2, R3, R0, RZ ;  /* 0x0000000003027210 */ /* 0x002fe20007ffe0ff */
[----:B------:R-:W-:Y:S01]  /*0c10*/  BAR.SYNC.DEFER_BLOCKING 0x0 ;  /* 0x0000000000007b1d */ /* 0x000fe20000010000 */
[----:B------:R-:W-:Y:S02]  /*0c20*/  SHF.R.U32.HI R5, RZ, 0x2, R22 ;  /* 0x00000002ff057819 */ /* 0x000fe40000011616 */
[----:B------:R-:W-:Y:S02]  /*0c30*/  ISETP.GE.U32.AND P0, PT, R2, c[0x0][0x4], PT ;  /* 0x0000010002007a0c */ /* 0x000fe40003f06070 */
[----:B------:R-:W-:Y:S01]  /*0c40*/  ISETP.NE.AND P1, PT, R5, RZ, PT ;  /* 0x000000ff0500720c */ /* 0x000fe20003f25270 */
[----:B------:R-:W-:Y:S01]  /*0c50*/  BSSY B0, `(.L_x_241) ;  /* 0x0000019000007945 */ /* 0x000fe20003800000 */
[----:B------:R-:W-:-:S13]  /*0c60*/  ISETP.GE.U32.OR P0, PT, R0, R3, P0 ;  /* 0x000000030000720c */ /* 0x000fda0000706470 */
[----:B------:R-:W-:Y:S05]  /*0c70*/  @P0 BRA `(.L_x_242) ;  /* 0x0000016000000947 */ /* 0x000fea0003800000 */
[----:B------:R-:W0:Y:S01]  /*0c80*/  LDS R3, [R9+0x1000] ;  /* 0x0010000009037984 */ /* 0x000e220000000800 */
[----:B------:R1:W-:Y:S03]  /*0c90*/  I2F R17, R16 ;  /* 0x0000001000117306 */ /* 0x0003e60000201400 */
[----:B------:R-:W2:Y:S04]  /*0ca0*/  LDS R11, [R9] ;  /* 0x00000000090b7984 */ /* 0x000ea80000000800 */
[----:B------:R-:W3:Y:S01]  /*0cb0*/  LDS R19, [R9+0x800] ;  /* 0x0008000009137984 */ /* 0x000ee20000000800 */
[----:B0-----:R-:W-:Y:S01]  /*0cc0*/  IADD3 R2, R16, R3, RZ ;  /* 0x0000000310027210 */ /* 0x001fe20007ffe0ff */
[----:B------:R-:W0:Y:S03]  /*0cd0*/  I2F R18, R3 ;  /* 0x0000000300127306 */ /* 0x000e260000201400 */
[----:B------:R-:W-:Y:S01]  /*0ce0*/  IMNMX R4, R2, 0x1, !PT ;  /* 0x0000000102047817 */ /* 0x000fe20007800200 */
[----:B--2---:R-:W-:Y:S01]  /*0cf0*/  FADD.FTZ R13, R14, -R11 ;  /* 0x8000000b0e0d7221 */ /* 0x004fe20000010000 */
[----:B------:R2:W-:Y:S01]  /*0d00*/  STS [R7.X4+0x1000], R2 ;  /* 0x0010000207007388 */ /* 0x0005e20000004800 */
[----:B-1----:R-:W-:-:S02]  /*0d10*/  MOV R16, R2 ;  /* 0x0000000200107202 */ /* 0x002fc40000000f00 */
[----:B------:R-:W-:Y:S01]  /*0d20*/  FMUL.FTZ R13, R13, R13 ;  /* 0x0000000d0d0d7220 */ /* 0x000fe20000410000 */
[----:B------:R-:W1:Y:S03]  /*0d30*/  I2F R4, R4 ;  /* 0x0000000400047306 */ /* 0x000e660000201400 */
[----:B0-----:R-:W-:Y:S02]  /*0d40*/  FMUL.FTZ R20, R18, R13 ;  /* 0x0000000d12147220 */ /* 0x001fe40000410000 */
[----:B------:R-:W-:Y:S02]  /*0d50*/  FMUL.FTZ R11, R11, R18 ;  /* 0x000000120b0b7220 */ /* 0x000fe40000410000 */
[----:B------:R-:W-:Y:S02]  /*0d60*/  FMUL.FTZ R13, R17, R20 ;  /* 0x00000014110d7220 */ /* 0x000fe40000410000 */
[----:B------:R-:W-:Y:S01]  /*0d70*/  FFMA.FTZ R11, R14, R17, R11 ;  /* 0x000000110e0b7223 */ /* 0x000fe2000001000b */
[----:B-1----:R-:W3:Y:S02]  /*0d80*/  MUFU.RCP R10, R4 ;  /* 0x00000004000a7308 */ /* 0x002ee40000001000 */
[----:B---3--:R-:W-:-:S02]  /*0d90*/  FFMA.FTZ R13, R10, R13, R19 ;  /* 0x0000000d0a0d7223 */ /* 0x008fc40000010013 */
[----:B------:R-:W-:Y:S02]  /*0da0*/  FMUL.FTZ R14, R10, R11 ;  /* 0x0000000b0a0e7220 */ /* 0x000fe40000410000 */
[----:B------:R-:W-:-:S03]  /*0db0*/  FADD.FTZ R12, R12, R13 ;  /* 0x0000000d0c0c7221 */ /* 0x000fc60000010000 */
[----:B------:R2:W-:Y:S04]  /*0dc0*/  STS [R7.X4], R14 ;  /* 0x0000000e07007388 */ /* 0x0005e80000004800 */
[----:B------:R2:W-:Y:S02]  /*0dd0*/  STS [R7.X4+0x800], R12 ;  /* 0x0008000c07007388 */ /* 0x0005e40000004800 */
.L_x_242:
[----:B------:R-:W-:Y:S05]  /*0de0*/  BSYNC B0 ;  /* 0x0000000000007941 */ /* 0x000fea0003800000 */
.L_x_241:
[----:B------:R-:W-:Y:S05]  /*0df0*/  @!P1 BRA `(.L_x_240) ;  /* 0x00003fa000009947 */ /* 0x000fea0003800000 */
[----:B--2---:R-:W-:Y:S01]  /*0e00*/  IADD3 R2, R5, R0, RZ ;  /* 0x0000000005027210 */ /* 0x004fe20007ffe0ff */
[----:B------:R-:W-:Y:S01]  /*0e10*/  BAR.SYNC.DEFER_BLOCKING 0x0 ;  /* 0x0000000000007b1d */ /* 0x000fe20000010000 */
[----:B------:R-:W-:Y:S02]  /*0e20*/  SHF.R.U32.HI R3, RZ, 0x3, R22 ;  /* 0x00000003ff037819 */ /* 0x000fe40000011616 */
[----:B------:R-:W-:Y:S02]  /*0e30*/  ISETP.GE.U32.AND P0, PT, R2, c[0x0][0x4], PT ;  /* 0x0000010002007a0c */ /* 0x000fe40003f06070 */
[----:B------:R-:W-:Y:S01]  /*0e40*/  ISETP.NE.AND P1, PT, R3, RZ, PT ;  /* 0x000000ff0300720c */ /* 0x000fe20003f25270 */
[----:B------:R-:W-:Y:S01]  /*0e50*/  BSSY B0, `(.L_x_243) ;  /* 0x000001b000007945 */ /* 0x000fe20003800000 */
[----:B------:R-:W-:-:S13]  /*0e60*/  ISETP.GE.U32.OR P0, PT, R0, R5, P0 ;  /* 0x000000050000720c */ /* 0x000fda0000706470 */
[----:B------:R-:W-:Y:S05]  /*0e70*/  @P0 BRA `(.L_x_244) ;  /* 0x0000018000000947 */ /* 0x000fea0003800000 */
[----:B------:R-:W-:Y:S01]  /*0e80*/  IMAD R5, R5, c[0x0][0x0], RZ ;  /* 0x0000000005057a24 */ /* 0x000fe200078e02ff */
[----:B------:R0:W-:Y:S04]  /*0e90*/  I2F R20, R16 ;  /* 0x0000001000147306 */ /* 0x0001e80000201400 */
[----:B------:R-:W-:-:S05]  /*0ea0*/  LEA R19, R5, R8, 0x2 ;  /* 0x0000000805137211 */ /* 0x000fca00078e10ff */
[----:B------:R-:W1:Y:S04]  /*0eb0*/  LDS R5, [R19+0x1000] ;  /* 0x0010000013057984 */ /* 0x000e680000000800 */
[----:B------:R-:W2:Y:S04]  /*0ec0*/  LDS R11, [R19] ;  /* 0x00000000130b7984 */ /* 0x000ea80000000800 */
[----:B------:R-:W3:Y:S01]  /*0ed0*/  LDS R17, [R19+0x800] ;  /* 0x0008000013117984 */ /* 0x000ee20000000800 */
[----:B-1----:R-:W-:Y:S01]  /*0ee0*/  IADD3 R2, R16, R5, RZ ;  /* 0x0000000510027210 */ /* 0x002fe20007ffe0ff */
[----:B------:R-:W1:Y:S03]  /*0ef0*/  I2F R18, R5 ;  /* 0x0000000500127306 */ /* 0x000e660000201400 */
[----:B------:R-:W-:Y:S01]  /*0f00*/  IMNMX R4, R2, 0x1, !PT ;  /* 0x0000000102047817 */ /* 0x000fe20007800200 */
[----:B--2---:R-:W-:Y:S01]  /*0f10*/  FADD.FTZ R13, R14, -R11 ;  /* 0x8000000b0e0d7221 */ /* 0x004fe20000010000 */
[----:B------:R2:W-:Y:S01]  /*0f20*/  STS [R7.X4+0x1000], R2 ;  /* 0x0010000207007388 */ /* 0x0005e20000004800 */
[----:B0-----:R-:W-:-:S02]  /*0f30*/  MOV R16, R2 ;  /* 0x0000000200107202 */ /* 0x001fc40000000f00 */
[----:B------:R-:W-:Y:S01]  /*0f40*/  FMUL.FTZ R13, R13, R13 ;  /* 0x0000000d0d0d7220 */ /* 0x000fe20000410000 */
[----:B------:R-:W0:Y:S03]  /*0f50*/  I2F R4, R4 ;  /* 0x0000000400047306 */ /* 0x000e260000201400 */
[----:B-1----:R-:W-:Y:S02]  /*0f60*/  FMUL.FTZ R13, R18, R13 ;  /* 0x0000000d120d7220 */ /* 0x002fe40000410000 */
[----:B------:R-:W-:Y:S02]  /*0f70*/  FMUL.FTZ R11, R11, R18 ;  /* 0x000000120b0b7220 */ /* 0x000fe40000410000 */
[----:B------:R-:W-:Y:S02]  /*0f80*/  FMUL.FTZ R13, R20, R13 ;  /* 0x0000000d140d7220 */ /* 0x000fe40000410000 */
[----:B------:R-:W-:Y:S01]  /*0f90*/  FFMA.FTZ R11, R14, R20, R11 ;  /* 0x000000140e0b7223 */ /* 0x000fe2000001000b */
[----:B0-----:R-:W3:Y:S02]  /*0fa0*/  MUFU.RCP R10, R4 ;  /* 0x00000004000a7308 */ /* 0x001ee40000001000 */
[----:B---3--:R-:W-:-:S02]  /*0fb0*/  FFMA.FTZ R13, R10, R13, R17 ;  /* 0x0000000d0a0d7223 */ /* 0x008fc40000010011 */
[----:B------:R-:W-:Y:S02]  /*0fc0*/  FMUL.FTZ R14, R10, R11 ;  /* 0x0000000b0a0e7220 */ /* 0x000fe40000410000 */
[----:B------:R-:W-:-:S03]  /*0fd0*/  FADD.FTZ R12, R12, R13 ;  /* 0x0000000d0c0c7221 */ /* 0x000fc60000010000 */
[----:B------:R2:W-:Y:S04]  /*0fe0*/  STS [R7.X4], R14 ;  /* 0x0000000e07007388 */ /* 0x0005e80000004800 */
[----:B------:R2:W-:Y:S02]  /*0ff0*/  STS [R7.X4+0x800], R12 ;  /* 0x0008000c07007388 */ /* 0x0005e40000004800 */
.L_x_244:
[----:B------:R-:W-:Y:S05]  /*1000*/  BSYNC B0 ;  /* 0x0000000000007941 */ /* 0x000fea0003800000 */
.L_x_243:
        /* <DEDUP_REMOVED lines=33> */
.L_x_246:
[----:B------:R-:W-:Y:S05]  /*1220*/  BSYNC B0 ;  /* 0x0000000000007941 */ /* 0x000fea0003800000 */
.L_x_245:
        /* <DEDUP_REMOVED lines=33> */
.L_x_248:
[----:B------:R-:W-:Y:S05]  /*1440*/  BSYNC B0 ;  /* 0x0000000000007941 */ /* 0x000fea0003800000 */
.L_x_247:
        /* <DEDUP_REMOVED lines=33> */
.L_x_250:
[----:B------:R-:W-:Y:S05]  /*1660*/  BSYNC B0 ;  /* 0x0000000000007941 */ /* 0x000fea0003800000 */
.L_x_249:
        /* <DEDUP_REMOVED lines=33> */
.L_x_252:
[----:B------:R-:W-:Y:S05]  /*1880*/  BSYNC B0 ;  /* 0x0000000000007941 */ /* 0x000fea0003800000 */
.L_x_251:
        /* <DEDUP_REMOVED lines=33> */
.L_x_254:
[----:B------:R-:W-:Y:S05]  /*1aa0*/  BSYNC B0 ;  /* 0x0000000000007941 */ /* 0x000fea0003800000 */
.L_x_253:
        /* <DEDUP_REMOVED lines=33> */
.L_x_256:
[----:B------:R-:W-:Y:S05]  /*1cc0*/  BSYNC B0 ;  /* 0x0000000000007941 */ /* 0x000fea0003800000 */
.L_x_255:
        /* <DEDUP_REMOVED lines=33> */
.L_x_258:
[----:B------:R-:W-:Y:S05]  /*1ee0*/  BSYNC B0 ;  /* 0x0000000000007941 */ /* 0x000fea0003800000 */
.L_x_257:
        /* <DEDUP_REMOVED lines=33> */
.L_x_260:
[----:B------:R-:W-:Y:S05]  /*2100*/  BSYNC B0 ;  /* 0x0000000000007941 */ /* 0x000fea0003800000 */
.L_x_259:
        /* <DEDUP_REMOVED lines=33> */
.L_x_262:
[----:B------:R-:W-:Y:S05]  /*2320*/  BSYNC B0 ;  /* 0x0000000000007941 */ /* 0x000fea0003800000 */
.L_x_261:
        /* <DEDUP_REMOVED lines=33> */
.L_x_264:
[----:B------:R-:W-:Y:S05]  /*2540*/  BSYNC B0 ;  /* 0x0000000000007941 */ /* 0x000fea0003800000 */
.L_x_263:
        /* <DEDUP_REMOVED lines=33> */
.L_x_266:
[----:B------:R-:W-:Y:S05]  /*2760*/  BSYNC B0 ;  /* 0x0000000000007941 */ /* 0x000fea0003800000 */
.L_x_265:
        /* <DEDUP_REMOVED lines=33> */
.L_x_268:
[----:B------:R-:W-:Y:S05]  /*2980*/  BSYNC B0 ;  /* 0x0000000000007941 */ /* 0x000fea0003800000 */
.L_x_267:
        /* <DEDUP_REMOVED lines=33> */
.L_x_270:
[----:B------:R-:W-:Y:S05]  /*2ba0*/  BSYNC B0 ;  /* 0x0000000000007941 */ /* 0x000fea0003800000 */
.L_x_269:
        /* <DEDUP_REMOVED lines=33> */
.L_x_272:
[----:B------:R-:W-:Y:S05]  /*2dc0*/  BSYNC B0 ;  /* 0x0000000000007941 */ /* 0x000fea0003800000 */
.L_x_271:
        /* <DEDUP_REMOVED lines=33> */
.L_x_274:
[----:B------:R-:W-:Y:S05]  /*2fe0*/  BSYNC B0 ;  /* 0x0000000000007941 */ /* 0x000fea0003800000 */
.L_x_273:
        /* <DEDUP_REMOVED lines=33> */
.L_x_276:
[----:B------:R-:W-:Y:S05]  /*3200*/  BSYNC B0 ;  /* 0x0000000000007941 */ /* 0x000fea0003800000 */
.L_x_275:
        /* <DEDUP_REMOVED lines=33> */
.L_x_278:
[----:B------:R-:W-:Y:S05]  /*3420*/  BSYNC B0 ;  /* 0x0000000000007941 */ /* 0x000fea0003800000 */
.L_x_277:
        /* <DEDUP_REMOVED lines=33> */
.L_x_280:
[----:B------:R-:W-:Y:S05]  /*3640*/  BSYNC B0 ;  /* 0x0000000000007941 */ /* 0x000fea0003800000 */
.L_x_279:
        /* <DEDUP_REMOVED lines=33> */
.L_x_282:
[----:B------:R-:W-:Y:S05]  /*3860*/  BSYNC B0 ;  /* 0x0000000000007941 */ /* 0x000fea0003800000 */
.L_x_281:
        /* <DEDUP_REMOVED lines=33> */
.L_x_284:
[----:B------:R-:W-:Y:S05]  /*3a80*/  BSYNC B0 ;  /* 0x0000000000007941 */ /* 0x000fea0003800000 */
.L_x_283:
        /* <DEDUP_REMOVED lines=33> */
.L_x_286:
[----:B------:R-:W-:Y:S05]  /*3ca0*/  BSYNC B0 ;  /* 0x0000000000007941 */ /* 0x000fea0003800000 */
.L_x_285:
        /* <DEDUP_REMOVED lines=33> */
.L_x_288:
[----:B------:R-:W-:Y:S05]  /*3ec0*/  BSYNC B0 ;  /* 0x0000000000007941 */ /* 0x000fea0003800000 */
.L_x_287:
        /* <DEDUP_REMOVED lines=33> */
.L_x_290:
[----:B------:R-:W-:Y:S05]  /*40e0*/  BSYNC B0 ;  /* 0x0000000000007941 */ /* 0x000fea0003800000 */
.L_x_289:
        /* <DEDUP_REMOVED lines=33> */
.L_x_292:
[----:B------:R-:W-:Y:S05]  /*4300*/  BSYNC B0 ;  /* 0x0000000000007941 */ /* 0x000fea0003800000 */
.L_x_291:
        /* <DEDUP_REMOVED lines=33> */
.L_x_294:
[----:B------:R-:W-:Y:S05]  /*4520*/  BSYNC B0 ;  /* 0x0000000000007941 */ /* 0x000fea0003800000 */
.L_x_293:
        /* <DEDUP_REMOVED lines=33> */
.L_x_296:
[----:B------:R-:W-:Y:S05]  /*4740*/  BSYNC B0 ;  /* 0x0000000000007941 */ /* 0x000fea0003800000 */
.L_x_295:
        /* <DEDUP_REMOVED lines=33> */
.L_x_298:
[----:B------:R-:W-:Y:S05]  /*4960*/  BSYNC B0 ;  /* 0x0000000000007941 */ /* 0x000fea0003800000 */
.L_x_297:
        /* <DEDUP_REMOVED lines=33> */
.L_x_300:
[----:B------:R-:W-:Y:S05]  /*4b80*/  BSYNC B0 ;  /* 0x0000000000007941 */ /* 0x000fea0003800000 */
.L_x_299:
[----:B------:R-:W-:Y:S05]  /*4b90*/  @!P1 BRA `(.L_x_240) ;  /* 0x0000020000009947 */ /* 0x000fea0003800000 */
[----:B--2---:R-:W-:Y:S01]  /*4ba0*/  IADD3 R2, R3, R0, RZ ;  /* 0x0000000003027210 */ /* 0x004fe20007ffe0ff */
[----:B------:R-:W-:Y:S03]  /*4bb0*/  BAR.SYNC.DEFER_BLOCKING 0x0 ;  /* 0x0000000000007b1d */ /* 0x000fe60000010000 */
[----:B------:R-:W-:-:S03]  /*4bc0*/  ISETP.GE.U32.AND P0, PT, R2, c[0x0][0x4], PT ;  /* 0x0000010002007a0c */ /* 0x000fc60003f06070 */
[----:B------:R-:W-:Y:S01]  /*4bd0*/  BSSY B0, `(.L_x_240) ;  /* 0x000001c000007945 */ /* 0x000fe20003800000 */
[----:B------:R-:W-:-:S13]  /*4be0*/  ISETP.GE.U32.OR P0, PT, R0, R3, P0 ;  /* 0x000000030000720c */ /* 0x000fda0000706470 */
[----:B------:R-:W-:Y:S05]  /*4bf0*/  @P0 BRA `(.L_x_301) ;  /* 0x0000019000000947 */ /* 0x000fea0003800000 */
[----:B------:R-:W-:Y:S01]  /*4c00*/  SHF.R.S32.HI R22, RZ, 0x1f, R22 ;  /* 0x0000001fff167819 */ /* 0x000fe20000011416 */
[----:B------:R0:W-:Y:S03]  /*4c10*/  I2F R20, R16 ;  /* 0x0000001000147306 */ /* 0x0001e60000201400 */
[----:B------:R-:W-:-:S04]  /*4c20*/  LOP3.LUT R3, R22, c[0x0][0x0], RZ, 0xc0, !PT ;  /* 0x0000000016037a12 */ /* 0x000fc800078ec0ff */
        /* <DEDUP_REMOVED lines=22> */
.L_x_301:
[----:B------:R-:W-:Y:S05]  /*4d90*/  BSYNC B0 ;  /* 0x0000000000007941 */ /* 0x000fea0003800000 */
.L_x_240:
[----:B-1----:R-:W-:Y:S01]  /*4da0*/  MOV R11, c[0x0][0x10] ;  /* 0x00000400000b7a02 */ /* 0x002fe20000000f00 */
[----:B------:R-:W-:-:S03]  /*4db0*/  HFMA2.MMA R13, -RZ, RZ, 0, 2.384185791015625e-07 ;  /* 0x00000004ff0d7435 */ /* 0x000fc600000001ff */
[----:B------:R-:W-:-:S07]  /*4dc0*/  ISETP.GT.U32.AND P0, PT, R11, 0x1, PT ;  /* 0x000000010b00780c */ /* 0x000fce0003f04070 */
[----:B--2---:R-:W-:-:S04]  /*4dd0*/  IMAD.WIDE R2, R6, R13, c[0x0][0x168] ;  /* 0x00005a0006027625 */ /* 0x004fc800078e020d */
[----:B------:R-:W-:Y:S02]  /*4de0*/  IMAD.WIDE R4, R6, R13, c[0x0][0x170] ;  /* 0x00005c0006047625 */ /* 0x000fe400078e020d */
[----:B------:R-:W-:Y:S05]  /*4df0*/  @P0 BRA `(.L_x_302) ;  /* 0x000000a000000947 */ /* 0x000fea0003800000 */
[----:B------:R-:W0:Y:S02]  /*4e00*/  S2UR UR4, SR_CTAID.Y ;  /* 0x00000000000479c3 */ /* 0x000e240000002600 */
[----:B0-----:R-:W-:-:S04]  /*4e10*/  LOP3.LUT P0, RZ, R0, UR4, RZ, 0xfc, !PT ;  /* 0x0000000400ff7c12 */ /* 0x001fc8000f80fcff */
[----:B------:R-:W-:-:S13]  /*4e20*/  ISETP.GE.OR P0, PT, R6, c[0x0][0x18c], P0 ;  /* 0x0000630006007a0c */ /* 0x000fda0000706670 */
[----:B------:R-:W-:Y:S05]  /*4e30*/  @P0 EXIT ;  /* 0x000000000000094d */ /* 0x000fea0003800000 */
[----:B------:R-:W0:Y:S01]  /*4e40*/  I2F R16, R16 ;  /* 0x0000001000107306 */ /* 0x000e220000201400 */
[----:B------:R-:W-:Y:S07]  /*4e50*/  STG.E [R2.64], R14 ;  /* 0x0000000e02007986 */ /* 0x000fee000c101906 */
[----:B0-----:R-:W0:Y:S02]  /*4e60*/  MUFU.RCP R7, R16 ;  /* 0x0000001000077308 */ /* 0x001e240000001000 */
[----:B0-----:R-:W-:-:S05]  /*4e70*/  FMUL.FTZ R7, R7, R12 ;  /* 0x0000000c07077220 */ /* 0x001fca0000410000 */
[----:B------:R-:W-:Y:S01]  /*4e80*/  STG.E [R4.64], R7 ;  /* 0x0000000704007986 */ /* 0x000fe2000c101906 */
[----:B------:R-:W-:Y:S05]  /*4e90*/  EXIT ;  /* 0x000000000000794d */ /* 0x000fea0003800000 */
.L_x_302:
[----:B------:R-:W-:Y:S01]  /*4ea0*/  ISETP.GE.AND P0, PT, R6, c[0x0][0x18c], PT ;  /* 0x0000630006007a0c */ /* 0x000fe20003f06270 */
[----:B------:R-:W-:Y:S01]  /*4eb0*/  BSSY B0, `(.L_x_303) ;  /* 0x0000011000007945 */ /* 0x000fe20003800000 */
[----:B------:R-:W-:Y:S01]  /*4ec0*/  LOP3.LUT P1, RZ, R15, R0, RZ, 0xfc, !PT ;  /* 0x000000000fff7212 */ /* 0x000fe2000782fcff */
[----:B------:R-:W-:Y:S01]  /*4ed0*/  IMAD R10, R11, c[0x0][0x18c], RZ ;  /* 0x000063000b0a7a24 */ /* 0x000fe200078e02ff */
[----:B------:R-:W-:-:S13]  /*4ee0*/  ISETP.EQ.AND P0, PT, R0, RZ, !P0 ;  /* 0x000000ff0000720c */ /* 0x000fda0004702270 */
[----:B------:R-:W-:Y:S05]  /*4ef0*/  @!P0 BRA `(.L_x_304) ;  /* 0x000000c000008947 */ /* 0x000fea0003800000 */
[----:B------:R-:W0:Y:S01]  /*4f00*/  S2R R15, SR_CTAID.Y ;  /* 0x00000000000f7919 */ /* 0x000e220000002600 */
[----:B------:R-:W-:Y:S01]  /*4f10*/  SHF.L.U32 R23, R10, 0x2, RZ ;  /* 0x000000020a177819 */ /* 0x000fe200000006ff */
[----:B0-----:R-:W-:Y:S01]  /*4f20*/  IMAD R18, R15, c[0x0][0x18c], R6 ;  /* 0x000063000f127a24 */ /* 0x001fe200078e0206 */
[----:B------:R-:W-:-:S03]  /*4f30*/  SHF.R.U32.HI R15, RZ, 0x1e, R10 ;  /* 0x0000001eff0f7819 */ /* 0x000fc6000001160a */
[----:B------:R-:W-:-:S05]  /*4f40*/  IMAD.WIDE R18, R18, R13, c[0x0][0x178] ;  /* 0x00005e0012127625 */ /* 0x000fca00078e020d */
[----:B------:R-:W-:Y:S01]  /*4f50*/  IADD3 R20, P2, R18, R23, RZ ;  /* 0x0000001712147210 */ /* 0x000fe20007f5e0ff */
[----:B------:R0:W-:Y:S03]  /*4f60*/  STG.E.STRONG.SYS [R18.64], R14 ;  /* 0x0000000e12007986 */ /* 0x0001e6000c115906 */
[----:B------:R-:W-:Y:S02]  /*4f70*/  IADD3 R22, P3, R23, R20, RZ ;  /* 0x0000001417167210 */ /* 0x000fe40007f7e0ff */
[----:B------:R-:W-:-:S04]  /*4f80*/  IADD3.X R21, R19, R15, RZ, P2, !PT ;  /* 0x0000000f13157210 */ /* 0x000fc800017fe4ff */
[----:B------:R-:W-:Y:S01]  /*4f90*/  IADD3.X R23, R15, R21, RZ, P3, !PT ;  /* 0x000000150f177210 */ /* 0x000fe20001ffe4ff */
[----:B------:R0:W-:Y:S04]  /*4fa0*/  STG.E.STRONG.SYS [R20.64], R12 ;  /* 0x0000000c14007986 */ /* 0x0001e8000c115906 */
[----:B------:R0:W-:Y:S02]  /*4fb0*/  STG.E.STRONG.SYS [R22.64], R16 ;  /* 0x0000001016007986 */ /* 0x0001e4000c115906 */
.L_x_304:
[----:B------:R-:W-:Y:S05]  /*4fc0*/  BSYNC B0 ;  /* 0x0000000000007941 */ /* 0x000fea0003800000 */
.L_x_303:
[----:B------:R-:W-:Y:S06]  /*4fd0*/  MEMBAR.SC.GPU ;  /* 0x0000000000007992 */ /* 0x000fec0000002000 */
[----:B------:R-:W-:-:S00]  /*4fe0*/  ERRBAR ;  /* 0x00000000000079ab */ /* 0x000fc00000000000 */
[----:B------:R-:W-:-:S05]  /*4ff0*/  CCTL.IVALL ;  /* 0x00000000ff00798f */ /* 0x000fca0002000000 */
[----:B------:R-:W-:Y:S01]  /*5000*/  BSSY B0, `(.L_x_305) ;  /* 0x0000014000007945 */ /* 0x000fe20003800000 */
[----:B------:R-:W-:Y:S06]  /*5010*/  BAR.SYNC.DEFER_BLOCKING 0x0 ;  /* 0x0000000000007b1d */ /* 0x000fec0000010000 */
[----:B------:R-:W-:Y:S05]  /*5020*/  @P1 BRA `(.L_x_306) ;  /* 0x0000011000001947 */ /* 0x000fea0003800000 */
[----:B------:R-:W1:Y:S01]  /*5030*/  S2R R17, SR_LANEID ;  /* 0x0000000000117919 */ /* 0x000e620000000000 */
[----:B------:R-:W-:Y:S02]  /*5040*/  VOTEU.ANY UR4, UPT, PT ;  /* 0x0000000000047886 */ /* 0x000fe400038e0100 */
[----:B0-----:R-:W1:Y:S01]  /*5050*/  FLO.U32 R16, UR4 ;  /* 0x0000000400107d00 */ /* 0x001e6200080e0000 */
[----:B------:R-:W0:Y:S07]  /*5060*/  S2R R12, SR_CTAID.X ;  /* 0x00000000000c7919 */ /* 0x000e2e0000002500 */
[----:B------:R-:W2:Y:S01]  /*5070*/  POPC R15, UR4 ;  /* 0x00000004000f7d09 */ /* 0x000ea20008000000 */
[----:B-1----:R-:W-:Y:S01]  /*5080*/  ISETP.EQ.U32.AND P1, PT, R16, R17, PT ;  /* 0x000000111000720c */ /* 0x002fe20003f22070 */
[----:B0-----:R-:W-:-:S12]  /*5090*/  IMAD.WIDE.U32 R12, R12, R13, c[0x0][0x180] ;  /* 0x000060000c0c7625 */ /* 0x001fd800078e000d */
[----:B--2---:R-:W2:Y:S04]  /*50a0*/  @P1 ATOMG.E.ADD.STRONG.GPU PT, R13, [R12.64], R15 ;  /* 0x0000000f0c0d19a8 */ /* 0x004ea800081ee1c6 */
[----:B------:R-:W0:Y:S02]  /*50b0*/  S2R R14, SR_LTMASK ;  /* 0x00000000000e7919 */ /* 0x000e240000003900 */
[----:B0-----:R-:W-:Y:S02]  /*50c0*/  LOP3.LUT R17, R14, UR4, RZ, 0xc0, !PT ;  /* 0x000000040e117c12 */ /* 0x001fe4000f8ec0ff */
[----:B------:R-:W-:-:S04]  /*50d0*/  IADD3 R14, R11, -0x1, RZ ;  /* 0xffffffff0b0e7810 */ /* 0x000fc80007ffe0ff */
[----:B------:R-:W0:Y:S01]  /*50e0*/  POPC R17, R17 ;  /* 0x0000001100117309 */ /* 0x000e220000000000 */
[----:B--2---:R-:W0:Y:S02]  /*50f0*/  SHFL.IDX PT, R16, R13, R16, 0x1f ;  /* 0x00001f100d107589 */ /* 0x004e2400000e0000 */
[----:B0-----:R-:W-:-:S04]  /*5100*/  IADD3 R11, R16, R17, RZ ;  /* 0x00000011100b7210 */ /* 0x001fc80007ffe0ff */
[----:B------:R-:W-:-:S04]  /*5110*/  ISETP.NE.AND P1, PT, R11, R14, PT ;  /* 0x0000000e0b00720c */ /* 0x000fc80003f25270 */
[----:B------:R-:W-:-:S05]  /*5120*/  SEL R11, RZ, 0x1, P1 ;  /* 0x00000001ff0b7807 */ /* 0x000fca0000800000 */
[----:B------:R0:W-:Y:S04]  /*5130*/  STS.U8 [0x1800], R11 ;  /* 0x0018000bff007388 */ /* 0x0001e80000000000 */
.L_x_306:
[----:B------:R-:W-:Y:S05]  /*5140*/  BSYNC B0 ;  /* 0x0000000000007941 */ /* 0x000fea0003800000 */
.L_x_305:
[----:B------:R-:W-:Y:S06]  /*5150*/  BAR.SYNC.DEFER_BLOCKING 0x0 ;  /* 0x0000000000007b1d */ /* 0x000fec0000010000 */
[----:B0-----:R-:W0:Y:S02]  /*5160*/  LDS.U8 R11, [0x1800] ;  /* 0x00180000ff0b7984 */ /* 0x001e240000000000 */
[----:B0-----:R-:W-:-:S13]  /*5170*/  ISETP.NE.AND P1, PT, R11, RZ, PT ;  /* 0x000000ff0b00720c */ /* 0x001fda0003f25270 */
[----:B------:R-:W-:Y:S05]  /*5180*/  @!P1 EXIT ;  /* 0x000000000000994d */ /* 0x000fea0003800000 */
[----:B------:R-:W-:Y:S01]  /*5190*/  ISETP.GE.U32.AND P1, PT, R0, c[0x0][0x10], PT ;  /* 0x0000040000007a0c */ /* 0x000fe20003f26070 */
[----:B------:R-:W-:Y:S01]  /*51a0*/  BSSY B0, `(.L_x_307) ;  /* 0x000002f000007945 */ /* 0x000fe20003800000 */
[----:B------:R-:W-:Y:S01]  /*51b0*/  HFMA2.MMA R16, -RZ, RZ, 0, 0 ;  /* 0x00000000ff107435 */ /* 0x000fe200000001ff */
[----:B------:R-:W-:Y:S02]  /*51c0*/  MOV R14, RZ ;  /* 0x000000ff000e7202 */ /* 0x000fe40000000f00 */
[----:B------:R-:W-:-:S08]  /*51d0*/  MOV R12, RZ ;  /* 0x000000ff000c7202 */ /* 0x000fd00000000f00 */
[----:B------:R-:W-:Y:S05]  /*51e0*/  @P1 BRA `(.L_x_308) ;  /* 0x000002a000001947 */ /* 0x000fea0003800000 */
[----:B------:R-:W-:Y:S01]  /*51f0*/  BSSY B1, `(.L_x_309) ;  /* 0x0000028000017945 */ /* 0x000fe20003800000 */
[----:B------:R-:W-:Y:S01]  /*5200*/  MOV R11, R0 ;  /* 0x00000000000b7202 */ /* 0x000fe20000000f00 */
[----:B------:R-:W-:Y:S01]  /*5210*/  CS2R R14, SRZ ;  /* 0x00000000000e7805 */ /* 0x000fe2000001ff00 */
[----:B------:R-:W-:Y:S02]  /*5220*/  MOV R22, RZ ;  /* 0x000000ff00167202 */ /* 0x000fe40000000f00 */
.L_x_310:
[----:B------:R-:W-:Y:S01]  /*5230*/  ISETP.GE.AND P2, PT, R6, c[0x0][0x18c], PT ;  /* 0x0000630006007a0c */ /* 0x000fe20003f46270 */
[----:B------:R-:W-:-:S12]  /*5240*/  HFMA2.MMA R23, -RZ, RZ, 0, 0 ;  /* 0x00000000ff177435 */ /* 0x000fd800000001ff */
[----:B------:R-:W-:-:S05]  /*5250*/  @!P2 IMAD R17, R11, c[0x0][0x18c], R6 ;  /* 0x000063000b11aa24 */ /* 0x000fca00078e0206 */
[----:B------:R-:W-:Y:S02]  /*5260*/  @!P2 SHF.R.S32.HI R13, RZ, 0x1f, R17 ;  /* 0x0000001fff0da819 */ /* 0x000fe40000011411 */
[----:B------:R-:W-:-:S04]  /*5270*/  @!P2 LEA R12, P1, R10, R17, 0x1 ;  /* 0x000000110a0ca211 */ /* 0x000fc800078208ff */
[----:B------:R-:W-:Y:S02]  /*5280*/  @!P2 LEA.HI.X R13, R10, R13, RZ, 0x1, P1 ;  /* 0x0000000d0a0da211 */ /* 0x000fe400008f0cff */
[----:B------:R-:W-:-:S04]  /*5290*/  @!P2 LEA R18, P1, R12, c[0x0][0x178], 0x2 ;  /* 0x00005e000c12aa11 */ /* 0x000fc800078210ff */
[----:B------:R-:W-:-:S05]  /*52a0*/  @!P2 LEA.HI.X R19, R12, c[0x0][0x17c], R13, 0x2, P1 ;  /* 0x00005f000c13aa11 */ /* 0x000fca00008f140d */
[----:B------:R-:W2:Y:S01]  /*52b0*/  @!P2 LDG.E.STRONG.SYS R23, [R18.64] ;  /* 0x000000061217a981 */ /* 0x000ea2000c1f5900 */
[----:B------:R-:W-:Y:S01]  /*52c0*/  @!P2 MOV R16, 0x4 ;  /* 0x000000040010a802 */ /* 0x000fe20000000f00 */
[----:B------:R-:W-:-:S04]  /*52d0*/  CS2R R20, SRZ ;  /* 0x0000000000147805 */ /* 0x000fc8000001ff00 */
[----:B------:R-:W-:-:S05]  /*52e0*/  @!P2 IMAD.WIDE R16, R17, R16, c[0x0][0x178] ;  /* 0x00005e001110a625 */ /* 0x000fca00078e0210 */
[----:B------:R2:W3:Y:S01]  /*52f0*/  @!P2 LDG.E.STRONG.SYS R20, [R16.64] ;  /* 0x000000061014a981 */ /* 0x0004e2000c1f5900 */
[----:B------:R-:W-:-:S04]  /*5300*/  @!P2 LEA R12, P1, R10, R16, 0x2 ;  /* 0x000000100a0ca211 */ /* 0x000fc800078210ff */
[----:B------:R-:W-:-:S05]  /*5310*/  @!P2 LEA.HI.X R13, R10, R17, RZ, 0x2, P1 ;  /* 0x000000110a0da211 */ /* 0x000fca00008f14ff */
[----:B------:R-:W4:Y:S01]  /*5320*/  @!P2 LDG.E.STRONG.SYS R21, [R12.64] ;  /* 0x000000060c15a981 */ /* 0x000f22000c1f5900 */
[----:B------:R0:W-:Y:S01]  /*5330*/  I2F R25, R22 ;  /* 0x0000001600197306 */ /* 0x0001e20000201400 */
[----:B------:R-:W-:Y:S01]  /*5340*/  IADD3 R11, R11, c[0x0][0x4], RZ ;  /* 0x000001000b0b7a10 */ /* 0x000fe20007ffe0ff */
[----:B------:R-:W-:Y:S03]  /*5350*/  YIELD ;  /* 0x0000000000007946 */ /* 0x000fe60003800000 */
[----:B------:R-:W-:Y:S02]  /*5360*/  ISETP.GE.U32.AND P1, PT, R11, c[0x0][0x10], PT ;  /* 0x000004000b007a0c */ /* 0x000fe40003f26070 */
[----:B--2---:R-:W-:Y:S02]  /*5370*/  IADD3 R16, R23, R22, RZ ;  /* 0x0000001617107210 */ /* 0x004fe40007ffe0ff */
[----:B------:R-:W1:Y:S02]  /*5380*/  I2F R23, R23 ;  /* 0x0000001700177306 */ /* 0x000e640000201400 */
[----:B------:R-:W-:-:S02]  /*5390*/  IMNMX R18, R16, 0x1, !PT ;  /* 0x0000000110127817 */ /* 0x000fc40007800200 */
[----:B0-----:R-:W-:-:S04]  /*53a0*/  MOV R22, R16 ;  /* 0x0000001000167202 */ /* 0x001fc80000000f00 */
[----:B------:R-:W0:Y:S01]  /*53b0*/  I2F R18, R18 ;  /* 0x0000001200127306 */ /* 0x000e220000201400 */
[----:B---3--:R-:W-:-:S04]  /*53c0*/  FADD.FTZ R19, -R20, R15 ;  /* 0x0000000f14137221 */ /* 0x008fc80000010100 */
[----:B------:R-:W-:Y:S02]  /*53d0*/  FMUL.FTZ R26, R19, R19 ;  /* 0x00000013131a7220 */ /* 0x000fe40000410000 */
[C---:B-1----:R-:W-:Y:S02]  /*53e0*/  FMUL.FTZ R20, R23.reuse, R20 ;  /* 0x0000001417147220 */ /* 0x042fe40000410000 */
[----:B------:R-:W-:Y:S02]  /*53f0*/  FMUL.FTZ R26, R23, R26 ;  /* 0x0000001a171a7220 */ /* 0x000fe40000410000 */
[C---:B------:R-:W-:Y:S02]  /*5400*/  FFMA.FTZ R15, R25.reuse, R15, R20 ;  /* 0x0000000f190f7223 */ /* 0x040fe40000010014 */
[----:B------:R-:W-:Y:S01]  /*5410*/  FMUL.FTZ R26, R25, R26 ;  /* 0x0000001a191a7220 */ /* 0x000fe20000410000 */
[----:B0-----:R-:W4:Y:S03]  /*5420*/  MUFU.RCP R24, R18 ;  /* 0x0000001200187308 */ /* 0x001f260000001000 */
[----:B----4-:R-:W-:-:S02]  /*5430*/  FFMA.FTZ R21, R24, R26, R21 ;  /* 0x0000001a18157223 */ /* 0x010fc40000010015 */
[----:B------:R-:W-:Y:S02]  /*5440*/  FMUL.FTZ R15, R24, R15 ;  /* 0x0000000f180f7220 */ /* 0x000fe40000410000 */
[----:B------:R-:W-:Y:S01]  /*5450*/  FADD.FTZ R14, R21, R14 ;  /* 0x0000000e150e7221 */ /* 0x000fe20000010000 */
[----:B------:R-:W-:Y:S05]  /*5460*/  @!P1 BRA `(.L_x_310) ;  /* 0xfffffdc000009947 */ /* 0x000fea000383ffff */
[----:B------:R-:W-:Y:S05]  /*5470*/  BSYNC B1 ;  /* 0x0000000000017941 */ /* 0x000fea0003800000 */
.L_x_309:
[----:B------:R-:W-:Y:S02]  /*5480*/  MOV R12, R15 ;  /* 0x0000000f000c7202 */ /* 0x000fe40000000f00 */
.L_x_308:
[----:B------:R-:W-:Y:S05]  /*5490*/  BSYNC B0 ;  /* 0x0000000000007941 */ /* 0x000fea0003800000 */
.L_x_307:
[----:B------:R-:W-:Y:S01]  /*54a0*/  MOV R6, c[0x0][0x4] ;  /* 0x0000010000067a02 */ /* 0x000fe20000000f00 */
[----:B------:R0:W-:Y:S03]  /*54b0*/  STS [R7.X4], R12 ;  /* 0x0000000c07007388 */ /* 0x0001e60000004800 */
[----:B------:R-:W-:Y:S01]  /*54c0*/  SHF.R.U32.HI R13, RZ, 0x1, R6 ;  /* 0x00000001ff0d7819 */ /* 0x000fe20000011606 */
[----:B------:R0:W-:Y:S03]  /*54d0*/  STS [R7.X4+0x800], R14 ;  /* 0x0008000e07007388 */ /* 0x0001e60000004800 */
[----:B------:R-:W-:Y:S01]  /*54e0*/  ISETP.NE.AND P1, PT, R13, RZ, PT ;  /* 0x000000ff0d00720c */ /* 0x000fe20003f25270 */
[----:B------:R0:W-:-:S12]  /*54f0*/  STS [R7.X4+0x1000], R16 ;  /* 0x0010001007007388 */ /* 0x0001d80000004800 */
[----:B------:R-:W-:Y:S05]  /*5500*/  @!P1 BRA `(.L_x_311) ;  /* 0x000041b000009947 */ /* 0x000fea0003800000 */
[----:B0-----:R-:W-:Y:S01]  /*5510*/  IADD3 R10, R13, R0, RZ ;  /* 0x000000000d0a7210 */ /* 0x001fe20007ffe0ff */
[----:B------:R-:W-:Y:S01]  /*5520*/  WARPSYNC 0xffffffff ;  /* 0xffffffff00007948 */ /* 0x000fe20003800000 */
[----:B------:R-:W-:Y:S01]  /*5530*/  SHF.R.U32.HI R11, RZ, 0x2, R6 ;  /* 0x00000002ff0b7819 */ /* 0x000fe20000011606 */
[----:B------:R-:W-:Y:S01]  /*5540*/  BAR.SYNC.DEFER_BLOCKING 0x0 ;  /* 0x0000000000007b1d */ /* 0x000fe20000010000 */
[----:B------:R-:W-:Y:S02]  /*5550*/  ISETP.GE.U32.AND P1, PT, R10, c[0x0][0x4], PT ;  /* 0x000001000a007a0c */ /* 0x000fe40003f26070 */
[----:B------:R-:W-:Y:S02]  /*5560*/  ISETP.NE.AND P2, PT, R11, RZ, PT ;  /* 0x000000ff0b00720c */ /* 0x000fe40003f45270 */
[----:B------:R-:W-:Y:S01]  /*5570*/  ISETP.GE.U32.OR P1, PT, R0, R13, P1 ;  /* 0x0000000d0000720c */ /* 0x000fe20000f26470 */
[----:B------:R-:W-:-:S12]  /*5580*/  BSSY B0, `(.L_x_312) ;  /* 0x0000018000007945 */ /* 0x000fd80003800000 */
        /* <DEDUP_REMOVED lines=23> */
.L_x_313:
[----:B------:R-:W-:Y:S05]  /*5700*/  BSYNC B0 ;  /* 0x0000000000007941 */ /* 0x000fea0003800000 */
.L_x_312:
[----:B------:R-:W-:Y:S05]  /*5710*/  @!P2 BRA `(.L_x_311) ;  /* 0x00003fa00000a947 */ /* 0x000fea0003800000 */
[----:B------:R-:W-:Y:S01]  /*5720*/  IADD3 R9, R11, R0, RZ ;  /* 0x000000000b097210 */ /* 0x000fe20007ffe0ff */
[----:B------:R-:W-:Y:S03]  /*5730*/  BAR.SYNC.DEFER_BLOCKING 0x0 ;  /* 0x0000000000007b1d */ /* 0x000fe60000010000 */
[----:B------:R-:W-:Y:S02]  /*5740*/  ISETP.GE.U32.AND P1, PT, R9, c[0x0][0x4], PT ;  /* 0x0000010009007a0c */ /* 0x000fe40003f26070 */
[----:B------:R-:W-:Y:S01]  /*5750*/  SHF.R.U32.HI R9, RZ, 0x3, R6 ;  /* 0x00000003ff097819 */ /* 0x000fe20000011606 */
[----:B------:R-:W-:Y:S01]  /*5760*/  BSSY B0, `(.L_x_314) ;  /* 0x000001c000007945 */ /* 0x000fe20003800000 */
[----:B------:R-:W-:-:S02]  /*5770*/  ISETP.GE.U32.OR P1, PT, R0, R11, P1 ;  /* 0x0000000b0000720c */ /* 0x000fc40000f26470 */
[----:B------:R-:W-:-:S11]  /*5780*/  ISETP.NE.AND P2, PT, R9, RZ, PT ;  /* 0x000000ff0900720c */ /* 0x000fd60003f45270 */
[----:B------:R-:W-:Y:S05]  /*5790*/  @P1 BRA `(.L_x_315) ;  /* 0x0000018000001947 */ /* 0x000fea0003800000 */
[----:B------:R-:W-:Y:S01]  /*57a0*/  IMAD R11, R11, c[0x0][0x0], RZ ;  /* 0x000000000b0b7a24 */ /* 0x000fe200078e02ff */
[----:B------:R-:W-:Y:S04]  /*57b0*/  I2F R24, R16 ;  /* 0x0000001000187306 */ /* 0x000fe80000201400 */
[----:B------:R-:W-:-:S05]  /*57c0*/  LEA R22, R11, R8, 0x2 ;  /* 0x000000080b167211 */ /* 0x000fca00078e10ff */
[----:B------:R-:W0:Y:S04]  /*57d0*/  LDS R11, [R22+0x1000] ;  /* 0x00100000160b7984 */ /* 0x000e280000000800 */
[----:B------:R-:W1:Y:S04]  /*57e0*/  LDS R17, [R22] ;  /* 0x0000000016117984 */ /* 0x000e680000000800 */
[----:B------:R-:W3:Y:S01]  /*57f0*/  LDS R21, [R22+0x800] ;  /* 0x0008000016157984 */ /* 0x000ee20000000800 */
[----:B0-2---:R-:W-:Y:S01]  /*5800*/  IADD3 R10, R16, R11, RZ ;  /* 0x0000000b100a7210 */ /* 0x005fe20007ffe0ff */
[----:B------:R-:W0:Y:S03]  /*5810*/  I2F R20, R11 ;  /* 0x0000000b00147306 */ /* 0x000e260000201400 */
[----:B------:R-:W-:Y:S01]  /*5820*/  IMNMX R13, R10, 0x1, !PT ;  /* 0x000000010a0d7817 */ /* 0x000fe20007800200 */
[----:B-1----:R-:W-:Y:S01]  /*5830*/  FADD.FTZ R18, R12, -R17 ;  /* 0x800000110c127221 */ /* 0x002fe20000010000 */
[----:B------:R1:W-:Y:S03]  /*5840*/  STS [R7.X4+0x1000], R10 ;  /* 0x0010000a07007388 */ /* 0x0003e60000004800 */
[----:B------:R-:W-:Y:S01]  /*5850*/  FMUL.FTZ R19, R18, R18 ;  /* 0x0000001212137220 */ /* 0x000fe20000410000 */
[----:B------:R-:W2:Y:S03]  /*5860*/  I2F R13, R13 ;  /* 0x0000000d000d7306 */ /* 0x000ea60000201400 */
[----:B0-----:R-:W-:-:S02]  /*5870*/  FMUL.FTZ R19, R20, R19 ;  /* 0x0000001314137220 */ /* 0x001fc40000410000 */
[----:B------:R-:W-:Y:S02]  /*5880*/  FMUL.FTZ R17, R17, R20 ;  /* 0x0000001411117220 */ /* 0x000fe40000410000 */
[----:B------:R-:W-:Y:S02]  /*5890*/  FMUL.FTZ R16, R24, R19 ;  /* 0x0000001318107220 */ /* 0x000fe40000410000 */
[----:B------:R-:W-:Y:S01]  /*58a0*/  FFMA.FTZ R12, R12, R24, R17 ;  /* 0x000000180c0c7223 */ /* 0x000fe20000010011 */
[----:B--2---:R-:W3:Y:S02]  /*58b0*/  MUFU.RCP R15, R13 ;  /* 0x0000000d000f7308 */ /* 0x004ee40000001000 */
[C---:B---3--:R-:W-:Y:S01]  /*58c0*/  FFMA.FTZ R21, R15.reuse, R16, R21 ;  /* 0x000000100f157223 */ /* 0x048fe20000010015 */
[----:B------:R-:W-:Y:S01]  /*58d0*/  MOV R16, R10 ;  /* 0x0000000a00107202 */ /* 0x000fe20000000f00 */
[----:B------:R-:W-:Y:S02]  /*58e0*/  FMUL.FTZ R12, R15, R12 ;  /* 0x0000000c0f0c7220 */ /* 0x000fe40000410000 */
[----:B------:R-:W-:-:S03]  /*58f0*/  FADD.FTZ R14, R14, R21 ;  /* 0x000000150e0e7221 */ /* 0x000fc60000010000 */
[----:B------:R1:W-:Y:S04]  /*5900*/  STS [R7.X4], R12 ;  /* 0x0000000c07007388 */ /* 0x0003e80000004800 */
[----:B------:R1:W-:Y:S02]  /*5910*/  STS [R7.X4+0x800], R14 ;  /* 0x0008000e07007388 */ /* 0x0003e40000004800 */
.L_x_315:
[----:B------:R-:W-:Y:S05]  /*5920*/  BSYNC B0 ;  /* 0x0000000000007941 */ /* 0x000fea0003800000 */
.L_x_314:
[----:B------:R-:W-:Y:S05]  /*5930*/  @!P2 BRA `(.L_x_311) ;  /* 0x00003d800000a947 */ /* 0x000fea0003800000 */
[----:B-12---:R-:W-:Y:S01]  /*5940*/  IADD3 R10, R9, R0, RZ ;  /* 0x00000000090a7210 */ /* 0x006fe20007ffe0ff */
        /* <DEDUP_REMOVED lines=8> */
[----:B------:R-:W-:Y:S04]  /*59d0*/  I2F R24, R16 ;  /* 0x0000001000187306 */ /* 0x000fe80000201400 */
[----:B------:R-:W-:-:S05]  /*59e0*/  LEA R22, R9, R8, 0x2 ;  /* 0x0000000809167211 */ /* 0x000fca00078e10ff */
[----:B------:R-:W0:Y:S04]  /*59f0*/  LDS R9, [R22+0x1000] ;  /* 0x0010000016097984 */ /* 0x000e280000000800 */
[----:B------:R-:W1:Y:S04]  /*5a00*/  LDS R17, [R22] ;  /* 0x0000000016117984 */ /* 0x000e680000000800 */
[----:B------:R-:W2:Y:S01]  /*5a10*/  LDS R21, [R22+0x800] ;  /* 0x0008000016157984 */ /* 0x000ea20000000800 */
[----:B0-----:R-:W-:Y:S01]  /*5a20*/  IADD3 R10, R16, R9, RZ ;  /* 0x00000009100a7210 */ /* 0x001fe20007ffe0ff */
[----:B------:R-:W0:Y:S03]  /*5a30*/  I2F R20, R9 ;  /* 0x0000000900147306 */ /* 0x000e260000201400 */
[----:B------:R-:W-:Y:S01]  /*5a40*/  IMNMX R13, R10, 0x1, !PT ;  /* 0x000000010a0d7817 */ /* 0x000fe20007800200 */
[----:B-1----:R-:W-:Y:S01]  /*5a50*/  FADD.FTZ R18, R12, -R17 ;  /* 0x800000110c127221 */ /* 0x002fe20000010000 */
[----:B------:R1:W-:Y:S03]  /*5a60*/  STS [R7.X4+0x1000], R10 ;  /* 0x0010000a07007388 */ /* 0x0003e60000004800 */
[----:B------:R-:W-:Y:S01]  /*5a70*/  FMUL.FTZ R19, R18, R18 ;  /* 0x0000001212137220 */ /* 0x000fe20000410000 */
[----:B------:R-:W3:Y:S03]  /*5a80*/  I2F R13, R13 ;  /* 0x0000000d000d7306 */ /* 0x000ee60000201400 */
[----:B0-----:R-:W-:-:S02]  /*5a90*/  FMUL.FTZ R19, R20, R19 ;  /* 0x0000001314137220 */ /* 0x001fc40000410000 */
[----:B------:R-:W-:Y:S02]  /*5aa0*/  FMUL.FTZ R17, R17, R20 ;  /* 0x0000001411117220 */ /* 0x000fe40000410000 */
[----:B------:R-:W-:Y:S02]  /*5ab0*/  FMUL.FTZ R16, R24, R19 ;  /* 0x0000001318107220 */ /* 0x000fe40000410000 */
[----:B------:R-:W-:Y:S01]  /*5ac0*/  FFMA.FTZ R12, R12, R24, R17 ;  /* 0x000000180c0c7223 */ /* 0x000fe20000010011 */
[----:B---3--:R-:W2:Y:S02]  /*5ad0*/  MUFU.RCP R15, R13 ;  /* 0x0000000d000f7308 */ /* 0x008ea40000001000 */
[C---:B--2---:R-:W-:Y:S01]  /*5ae0*/  FFMA.FTZ R21, R15.reuse, R16, R21 ;  /* 0x000000100f157223 */ /* 0x044fe20000010015 */
[----:B------:R-:W-:Y:S01]  /*5af0*/  MOV R16, R10 ;  /* 0x0000000a00107202 */ /* 0x000fe20000000f00 */
[----:B------:R-:W-:Y:S02]  /*5b00*/  FMUL.FTZ R12, R15, R12 ;  /* 0x0000000c0f0c7220 */ /* 0x000fe40000410000 */
[----:B------:R-:W-:-:S03]  /*5b10*/  FADD.FTZ R14, R14, R21 ;  /* 0x000000150e0e7221 */ /* 0x000fc60000010000 */
[----:B------:R1:W-:Y:S04]  /*5b20*/  STS [R7.X4], R12 ;  /* 0x0000000c07007388 */ /* 0x0003e80000004800 */
[----:B------:R1:W-:Y:S02]  /*5b30*/  STS [R7.X4+0x800], R14 ;  /* 0x0008000e07007388 */ /* 0x0003e40000004800 */
.L_x_317:
[----:B------:R-:W-:Y:S05]  /*5b40*/  BSYNC B0 ;  /* 0x0000000000007941 */ /* 0x000fea0003800000 */
.L_x_316:
        /* <DEDUP_REMOVED lines=13> */
[----:B------:R-:W2:Y:S04]  /*5c20*/  LDS R17, [R22] ;  /* 0x0000000016117984 */ /* 0x000ea80000000800 */
[----:B------:R-:W3:Y:S01]  /*5c30*/  LDS R21, [R22+0x800] ;  /* 0x0008000016157984 */ /* 0x000ee20000000800 */
[----:B01----:R-:W-:Y:S01]  /*5c40*/  IADD3 R10, R16, R11, RZ ;  /* 0x0000000b100a7210 */ /* 0x003fe20007ffe0ff */
[----:B------:R-:W0:Y:S03]  /*5c50*/  I2F R20, R11 ;  /* 0x0000000b00147306 */ /* 0x000e260000201400 */
[----:B------:R-:W-:Y:S01]  /*5c60*/  IMNMX R13, R10, 0x1, !PT ;  /* 0x000000010a0d7817 */ /* 0x000fe20007800200 */
[----:B--2---:R-:W-:Y:S01]  /*5c70*/  FADD.FTZ R18, R12, -R17 ;  /* 0x800000110c127221 */ /* 0x004fe20000010000 */
        /* <DEDUP_REMOVED lines=14> */
.L_x_319:
[----:B------:R-:W-:Y:S05]  /*5d60*/  BSYNC B0 ;  /* 0x0000000000007941 */ /* 0x000fea0003800000 */
.L_x_318:
        /* <DEDUP_REMOVED lines=33> */
.L_x_321:
[----:B------:R-:W-:Y:S05]  /*5f80*/  BSYNC B0 ;  /* 0x0000000000007941 */ /* 0x000fea0003800000 */
.L_x_320:
        /* <DEDUP_REMOVED lines=33> */
.L_x_323:
[----:B------:R-:W-:Y:S05]  /*61a0*/  BSYNC B0 ;  /* 0x0000000000007941 */ /* 0x000fea0003800000 */
.L_x_322:
        /* <DEDUP_REMOVED lines=33> */
.L_x_325:
[----:B------:R-:W-:Y:S05]  /*63c0*/  BSYNC B0 ;  /* 0x0000000000007941 */ /* 0x000fea0003800000 */
.L_x_324:
        /* <DEDUP_REMOVED lines=33> */
.L_x_327:
[----:B------:R-:W-:Y:S05]  /*65e0*/  BSYNC B0 ;  /* 0x0000000000007941 */ /* 0x000fea0003800000 */
.L_x_326:
        /* <DEDUP_REMOVED lines=33> */
.L_x_329:
[----:B------:R-:W-:Y:S05]  /*6800*/  BSYNC B0 ;  /* 0x0000000000007941 */ /* 0x000fea0003800000 */
.L_x_328:
        /* <DEDUP_REMOVED lines=33> */
.L_x_331:
[----:B------:R-:W-:Y:S05]  /*6a20*/  BSYNC B0 ;  /* 0x0000000000007941 */ /* 0x000fea0003800000 */
.L_x_330:
        /* <DEDUP_REMOVED lines=33> */
.L_x_333:
[----:B------:R-:W-:Y:S05]  /*6c40*/  BSYNC B0 ;  /* 0x0000000000007941 */ /* 0x000fea0003800000 */
.L_x_332:
        /* <DEDUP_REMOVED lines=33> */
.L_x_335:
[----:B------:R-:W-:Y:S05]  /*6e60*/  BSYNC B0 ;  /* 0x0000000000007941 */ /* 0x000fea0003800000 */
.L_x_334:
        /* <DEDUP_REMOVED lines=33> */
.L_x_337:
[----:B------:R-:W-:Y:S05]  /*7080*/  BSYNC B0 ;  /* 0x0000000000007941 */ /* 0x000fea0003800000 */
.L_x_336:
        /* <DEDUP_REMOVED lines=33> */
.L_x_339:
[----:B------:R-:W-:Y:S05]  /*72a0*/  BSYNC B0 ;  /* 0x0000000000007941 */ /* 0x000fea0003800000 */
.L_x_338:
        /* <DEDUP_REMOVED lines=33> */
.L_x_341:
[----:B------:R-:W-:Y:S05]  /*74c0*/  BSYNC B0 ;  /* 0x0000000000007941 */ /* 0x000fea0003800000 */
.L_x_340:
        /* <DEDUP_REMOVED lines=33> */
.L_x_343:
[----:B------:R-:W-:Y:S05]  /*76e0*/  BSYNC B0 ;  /* 0x0000000000007941 */ /* 0x000fea0003800000 */
.L_x_342:
        /* <DEDUP_REMOVED lines=33> */
.L_x_345:
[----:B------:R-:W-:Y:S05]  /*7900*/  BSYNC B0 ;  /* 0x0000000000007941 */ /* 0x000fea0003800000 */
.L_x_344:
        /* <DEDUP_REMOVED lines=33> */
.L_x_347:
[----:B------:R-:W-:Y:S05]  /*7b20*/  BSYNC B0 ;  /* 0x0000000000007941 */ /* 0x000fea0003800000 */
.L_x_346:
        /* <DEDUP_REMOVED lines=33> */
.L_x_349:
[----:B------:R-:W-:Y:S05]  /*7d40*/  BSYNC B0 ;  /* 0x0000000000007941 */ /* 0x000fea0003800000 */
.L_x_348:
        /* <DEDUP_REMOVED lines=33> */
.L_x_351:
[----:B------:R-:W-:Y:S05]  /*7f60*/  BSYNC B0 ;  /* 0x0000000000007941 */ /* 0x000fea0003800000 */
.L_x_350:
        /* <DEDUP_REMOVED lines=33> */
.L_x_353:
[----:B------:R-:W-:Y:S05]  /*8180*/  BSYNC B0 ;  /* 0x0000000000007941 */ /* 0x000fea0003800000 */
.L_x_352:
        /* <DEDUP_REMOVED lines=33> */
.L_x_355:
[----:B------:R-:W-:Y:S05]  /*83a0*/  BSYNC B0 ;  /* 0x0000000000007941 */ /* 0x000fea0003800000 */
.L_x_354:
        /* <DEDUP_REMOVED lines=33> */
.L_x_357:
[----:B------:R-:W-:Y:S05]  /*85c0*/  BSYNC B0 ;  /* 0x0000000000007941 */ /* 0x000fea0003800000 */
.L_x_356:
        /* <DEDUP_REMOVED lines=33> */
.L_x_359:
[----:B------:R-:W-:Y:S05]  /*87e0*/  BSYNC B0 ;  /* 0x0000000000007941 */ /* 0x000fea0003800000 */
.L_x_358:
        /* <DEDUP_REMOVED lines=33> */
.L_x_361:
[----:B------:R-:W-:Y:S05]  /*8a00*/  BSYNC B0 ;  /* 0x0000000000007941 */ /* 0x000fea0003800000 */
.L_x_360:
        /* <DEDUP_REMOVED lines=33> */
.L_x_363:
[----:B------:R-:W-:Y:S05]  /*8c20*/  BSYNC B0 ;  /* 0x0000000000007941 */ /* 0x000fea0003800000 */
.L_x_362:
        /* <DEDUP_REMOVED lines=33> */
.L_x_365:
[----:B------:R-:W-:Y:S05]  /*8e40*/  BSYNC B0 ;  /* 0x0000000000007941 */ /* 0x000fea0003800000 */
.L_x_364:
        /* <DEDUP_REMOVED lines=33> */
.L_x_367:
[----:B------:R-:W-:Y:S05]  /*9060*/  BSYNC B0 ;  /* 0x0000000000007941 */ /* 0x000fea0003800000 */
.L_x_366:
        /* <DEDUP_REMOVED lines=33> */
.L_x_369:
[----:B------:R-:W-:Y:S05]  /*9280*/  BSYNC B0 ;  /* 0x0000000000007941 */ /* 0x000fea0003800000 */
.L_x_368:
        /* <DEDUP_REMOVED lines=33> */
.L_x_371:
[----:B------:R-:W-:Y:S05]  /*94a0*/  BSYNC B0 ;  /* 0x0000000000007941 */ /* 0x000fea0003800000 */
.L_x_370:
[----:B------:R-:W-:Y:S05]  /*94b0*/  @!P2 BRA `(.L_x_311) ;  /* 0x000002000000a947 */ /* 0x000fea0003800000 */
[----:B-1----:R-:W-:Y:S01]  /*94c0*/  IADD3 R10, R9, R0, RZ ;  /* 0x00000000090a7210 */ /* 0x002fe20007ffe0ff */
        /* <DEDUP_REMOVED lines=30> */
.L_x_372:
[----:B------:R-:W-:Y:S05]  /*96b0*/  BSYNC B0 ;  /* 0x0000000000007941 */ /* 0x000fea0003800000 */
.L_x_311:
[----:B0-----:R-:W-:Y:S05]  /*96c0*/  @!P0 EXIT ;  /* 0x000000000000894d */ /* 0x001fea0003800000 */
[----:B------:R-:W0:Y:S01]  /*96d0*/  I2F R16, R16 ;  /* 0x0000001000107306 */ /* 0x000e220000201400 */
[----:B------:R-:W-:Y:S07]  /*96e0*/  STG.E [R2.64], R12 ;  /* 0x0000000c02007986 */ /* 0x000fee000c101906 */
[----:B012---:R-:W0:Y:S02]  /*96f0*/  MUFU.RCP R7, R16 ;  /* 0x0000001000077308 */ /* 0x007e240000001000 */
[----:B0-----:R-:W-:-:S05]  /*9700*/  FMUL.FTZ R7, R7, R14 ;  /* 0x0000000e07077220 */ /* 0x001fca0000410000 */
[----:B------:R-:W-:Y:S01]  /*9710*/  STG.E [R4.64], R7 ;  /* 0x0000000704007986 */ /* 0x000fe2000c101906 */
[----:B------:R-:W-:Y:S05]  /*9720*/  EXIT ;  /* 0x000000000000794d */ /* 0x000fea0003800000 */
.L_x_373:
        /* <DEDUP_REMOVED lines=13> */
.L_x_688:


//--------------------- .text._Z21welford_kernel_c_lastIfffLi4EEvPKT_PT1_S4_PVT0_Piii --------------------------
	.section	.text._Z21welford_kernel_c_lastIfffLi4EEvPKT_PT1_S4_PVT0_Piii,"ax",@progbits
	.sectioninfo	@"SHI_REGISTERS=32"
	.align	128
        .global         _Z21welford_kernel_c_lastIfffLi4EEvPKT_PT1_S4_PVT0_Piii
        .type           _Z21welford_kernel_c_lastIfffLi4EEvPKT_PT1_S4_PVT0_Piii,@function
        .size           _Z21welford_kernel_c_lastIfffLi4EEvPKT_PT1_S4_PVT0_Piii,(.L_x_689 - _Z21welford_kernel_c_lastIfffLi4EEvPKT_PT1_S4_PVT0_Piii)
        .other          _Z21welford_kernel_c_lastIfffLi4EEvPKT_PT1_S4_PVT0_Piii,@"STO_CUDA_ENTRY STV_DEFAULT"
_Z21welford_kernel_c_lastIfffLi4EEvPKT_PT1_S4_PVT0_Piii:
.text._Z21welford_kernel_c_lastIfffLi4EEvPKT_PT1_S4_PVT0_Piii:
        /* <DEDUP_REMOVED lines=50> */
[----:B------:R-:W-:Y:S01]  /*0320*/  MOV R7, RZ ;  /* 0x000000ff00077202 */ /* 0x000fe20000000f00 */
[----:B------:R-:W-:Y:S01]  /*0330*/  CS2R R14, SRZ ;  /* 0x00000000000e7805 */ /* 0x000fe2000001ff00 */
[----:B------:R-:W-:Y:S01]  /*0340*/  IMAD R22, R17, c[0x0][0x18c], RZ ;  /* 0x0000630011167a24 */ /* 0x000fe200078e02ff */
[----:B------:R-:W-:Y:S01]  /*0350*/  UMOV UR4, URZ ;  /* 0x0000003f00047c82 */ /* 0x000fe20008000000 */
[----:B01----:R-:W-:-:S04]  /*0360*/  IMAD R24, R3, c[0x0][0x4], R0 ;  /* 0x0000010003187a24 */ /* 0x003fc800078e0200 */
[----:B------:R-:W-:Y:S02]  /*0370*/  IMAD R26, R24, c[0x0][0x18c], R6 ;  /* 0x00006300181a7a24 */ /* 0x000fe400078e0206 */
.L_x_375:
[----:B------:R-:W-:Y:S01]  /*0380*/  ISETP.GE.OR P3, PT, R24, c[0x0][0x188], P0 ;  /* 0x0000620018007a0c */ /* 0x000fe20000766670 */
[----:B------:R-:W-:-:S12]  /*0390*/  HFMA2.MMA R23, -RZ, RZ, 0, 0 ;  /* 0x00000000ff177435 */ /* 0x000fd800000001ff */
[----:B------:R-:W-:-:S05]  /*03a0*/  @!P3 MOV R3, 0x4 ;  /* 0x000000040003b802 */ /* 0x000fca0000000f00 */
[----:B------:R-:W-:-:S05]  /*03b0*/  @!P3 IMAD.WIDE R2, R26, R3, c[0x0][0x160] ;  /* 0x000058001a02b625 */ /* 0x000fca00078e0203 */
[----:B------:R0:W2:Y:S01]  /*03c0*/  @!P3 LDG.E.CONSTANT R23, [R2.64] ;  /* 0x000000060217b981 */ /* 0x0000a2000c1e9900 */
[C---:B------:R-:W-:Y:S01]  /*03d0*/  IADD3 R24, R17.reuse, R24, RZ ;  /* 0x0000001811187210 */ /* 0x040fe20007ffe0ff */
[----:B------:R-:W-:Y:S01]  /*03e0*/  HFMA2.MMA R28, -RZ, RZ, 0, 0 ;  /* 0x00000000ff1c7435 */ /* 0x000fe200000001ff */
[----:B------:R-:W-:Y:S02]  /*03f0*/  IMAD R26, R17, c[0x0][0x18c], R26 ;  /* 0x00006300111a7a24 */ /* 0x000fe400078e021a */
[----:B------:R-:W-:-:S13]  /*0400*/  ISETP.GE.OR P2, PT, R24, c[0x0][0x188], P0 ;  /* 0x0000620018007a0c */ /* 0x000fda0000746670 */
[----:B------:R-:W-:-:S05]  /*0410*/  @!P2 MOV R5, 0x4 ;  /* 0x000000040005a802 */ /* 0x000fca0000000f00 */
[----:B------:R-:W-:-:S05]  /*0420*/  @!P2 IMAD.WIDE R4, R26, R5, c[0x0][0x160] ;  /* 0x000058001a04a625 */ /* 0x000fca00078e0205 */
[----:B------:R1:W3:Y:S01]  /*0430*/  @!P2 LDG.E.CONSTANT R28, [R4.64] ;  /* 0x00000006041ca981 */ /* 0x0002e2000c1e9900 */
[----:B------:R-:W-:Y:S01]  /*0440*/  @!P3 IADD3 R21, R21, 0x1, RZ ;  /* 0x000000011515b810 */ /* 0x000fe20007ffe0ff */
[----:B0-----:R-:W-:Y:S01]  /*0450*/  HFMA2.MMA R3, -RZ, RZ, 0, 0 ;  /* 0x00000000ff037435 */ /* 0x001fe200000001ff */
[----:B------:R-:W-:Y:S02]  /*0460*/  MOV R25, RZ ;  /* 0x000000ff00197202 */ /* 0x000fe40000000f00 */
[----:B------:R-:W0:Y:S01]  /*0470*/  @!P3 I2F R27, R21 ;  /* 0x00000015001bb306 */ /* 0x000e220000201400 */
[----:B------:R-:W-:Y:S02]  /*0480*/  @!P2 IADD3 R20, R20, 0x1, RZ ;  /* 0x000000011414a810 */ /* 0x000fe40007ffe0ff */
[----:B------:R-:W-:Y:S01]  /*0490*/  MOV R16, c[0x0][0x4] ;  /* 0x0000010000107a02 */ /* 0x000fe20000000f00 */
[----:B-1----:R-:W-:Y:S01]  /*04a0*/  HFMA2.MMA R4, -RZ, RZ, 0, 0 ;  /* 0x00000000ff047435 */ /* 0x002fe200000001ff */
[----:B------:R-:W-:-:S03]  /*04b0*/  @!P3 MOV R3, 0x3f800000 ;  /* 0x3f8000000003b802 */ /* 0x000fc60000000f00 */
[----:B------:R-:W1:Y:S08]  /*04c0*/  @!P2 I2F R29, R20 ;  /* 0x00000014001da306 */ /* 0x000e700000201400 */
[----:B0-----:R-:W0:Y:S08]  /*04d0*/  @!P3 MUFU.RCP R25, R27 ;  /* 0x0000001b0019b308 */ /* 0x001e300000001000 */
[----:B-1----:R-:W1:Y:S01]  /*04e0*/  @!P2 MUFU.RCP R4, R29 ;  /* 0x0000001d0004a308 */ /* 0x002e620000001000 */
[----:B--2---:R-:W-:-:S04]  /*04f0*/  FADD.FTZ R2, R23, -R10 ;  /* 0x8000000a17027221 */ /* 0x004fc80000010000 */
[----:B0-----:R-:W-:Y:S01]  /*0500*/  FFMA.FTZ R10, R2, R25, R10 ;  /* 0x00000019020a7223 */ /* 0x001fe2000001000a */
[----:B------:R-:W-:-:S03]  /*0510*/  IADD3 R25, R17, R24, RZ ;  /* 0x0000001811197210 */ /* 0x000fc60007ffe0ff */
[----:B------:R-:W-:Y:S01]  /*0520*/  FADD.FTZ R23, -R10, R23 ;  /* 0x000000170a177221 */ /* 0x000fe20000010100 */
[----:B------:R-:W-:-:S03]  /*0530*/  ISETP.GE.OR P1, PT, R25, c[0x0][0x188], P0 ;  /* 0x0000620019007a0c */ /* 0x000fc60000726670 */
[----:B------:R-:W-:Y:S02]  /*0540*/  FMUL.FTZ R23, R2, R23 ;  /* 0x0000001702177220 */ /* 0x000fe40000410000 */
[----:B------:R-:W-:Y:S02]  /*0550*/  IMAD R2, R16, c[0x0][0x10], R25 ;  /* 0x0000040010027a24 */ /* 0x000fe400078e0219 */
[----:B------:R-:W-:Y:S01]  /*0560*/  FFMA.FTZ R8, R23, R3, R8 ;  /* 0x0000000317087223 */ /* 0x000fe20000010008 */
[----:B------:R-:W-:Y:S02]  /*0570*/  HFMA2.MMA R23, -RZ, RZ, 0, 0 ;  /* 0x00000000ff177435 */ /* 0x000fe400000001ff */
[----:B------:R-:W-:-:S03]  /*0580*/  ISETP.GE.OR P3, PT, R2, c[0x0][0x188], P0 ;  /* 0x0000620002007a0c */ /* 0x000fc60000766670 */
[----:B------:R-:W-:Y:S01]  /*0590*/  @!P1 MOV R3, 0x4 ;  /* 0x0000000400039802 */ /* 0x000fe20000000f00 */
[----:B------:R-:W-:-:S04]  /*05a0*/  @!P1 IMAD R2, R17, c[0x0][0x18c], R26 ;  /* 0x0000630011029a24 */ /* 0x000fc800078e021a */
[----:B------:R-:W-:-:S05]  /*05b0*/  @!P1 IMAD.WIDE R2, R2, R3, c[0x0][0x160] ;  /* 0x0000580002029625 */ /* 0x000fca00078e0203 */
[C---:B------:R-:W-:Y:S01]  /*05c0*/  @!P3 IMAD R5, R17.reuse, c[0x0][0x18c], R26 ;  /* 0x000063001105ba24 */ /* 0x040fe200078e021a */
[----:B------:R-:W-:Y:S01]  /*05d0*/  @!P3 MOV R25, 0x4 ;  /* 0x000000040019b802 */ /* 0x000fe20000000f00 */
[----:B---3--:R-:W-:Y:S01]  /*05e0*/  FADD.FTZ R27, R28, -R7 ;  /* 0x800000071c1b7221 */ /* 0x008fe20000010000 */
[----:B------:R0:W2:Y:S01]  /*05f0*/  @!P1 LDG.E.CONSTANT R23, [R2.64] ;  /* 0x0000000602179981 */ /* 0x0000a2000c1e9900 */
[----:B------:R-:W-:Y:S02]  /*0600*/  @!P3 IMAD R5, R17, c[0x0][0x18c], R5 ;  /* 0x000063001105ba24 */ /* 0x000fe400078e0205 */
[----:B-1----:R-:W-:Y:S02]  /*0610*/  FFMA.FTZ R7, R27, R4, R7 ;  /* 0x000000041b077223 */ /* 0x002fe40000010007 */
[----:B------:R-:W-:Y:S01]  /*0620*/  @!P3 IMAD.WIDE R4, R5, R25, c[0x0][0x160] ;  /* 0x000058000504b625 */ /* 0x000fe200078e0219 */
[----:B------:R-:W-:-:S10]  /*0630*/  HFMA2.MMA R25, -RZ, RZ, 0, 0 ;  /* 0x00000000ff197435 */ /* 0x000fd400000001ff */
[----:B------:R1:W3:Y:S01]  /*0640*/  @!P3 LDG.E.CONSTANT R25, [R4.64] ;  /* 0x000000060419b981 */ /* 0x0002e2000c1e9900 */
[----:B------:R-:W-:Y:S01]  /*0650*/  @!P3 IADD3 R9, R9, 0x1, RZ ;  /* 0x000000010909b810 */ /* 0x000fe20007ffe0ff */
[----:B------:R-:W-:Y:S01]  /*0660*/  FADD.FTZ R28, -R7, R28 ;  /* 0x0000001c071c7221 */ /* 0x000fe20000010100 */
[----:B------:R-:W-:Y:S01]  /*0670*/  @!P1 IADD3 R18, R18, 0x1, RZ ;  /* 0x0000000112129810 */ /* 0x000fe20007ffe0ff */
[----:B------:R-:W-:Y:S01]  /*0680*/  IMAD R24, R17, 0x3, R24 ;  /* 0x0000000311187824 */ /* 0x000fe200078e0218 */
[----:B------:R-:W4:Y:S01]  /*0690*/  @!P3 I2F R29, R9 ;  /* 0x00000009001db306 */ /* 0x000f220000201400 */
[----:B------:R-:W-:Y:S01]  /*06a0*/  FMUL.FTZ R28, R27, R28 ;  /* 0x0000001c1b1c7220 */ /* 0x000fe20000410000 */
[----:B0-----:R-:W-:Y:S01]  /*06b0*/  MOV R3, RZ ;  /* 0x000000ff00037202 */ /* 0x001fe20000000f00 */
[----:B------:R-:W-:Y:S01]  /*06c0*/  IMAD R26, R22, 0x3, R26 ;  /* 0x00000003161a7824 */ /* 0x000fe200078e021a */
[----:B------:R-:W-:Y:S02]  /*06d0*/  @!P2 MOV R3, 0x3f800000 ;  /* 0x3f8000000003a802 */ /* 0x000fe40000000f00 */
[----:B-1----:R-:W-:-:S02]  /*06e0*/  MOV R4, RZ ;  /* 0x000000ff00047202 */ /* 0x002fc40000000f00 */
[----:B------:R-:W0:Y:S01]  /*06f0*/  @!P1 I2F R27, R18 ;  /* 0x00000012001b9306 */ /* 0x000e220000201400 */
[----:B------:R-:W-:Y:S01]  /*0700*/  FFMA.FTZ R14, R28, R3, R14 ;  /* 0x000000031c0e7223 */ /* 0x000fe2000001000e */
[----:B------:R-:W-:-:S06]  /*0710*/  HFMA2.MMA R3, -RZ, RZ, 0, 0 ;  /* 0x00000000ff037435 */ /* 0x000fcc00000001ff */
[----:B----4-:R-:W-:Y:S08]  /*0720*/  @!P3 MUFU.RCP R4, R29 ;  /* 0x0000001d0004b308 */ /* 0x010ff00000001000 */
[----:B0-----:R-:W0:Y:S01]  /*0730*/  @!P1 MUFU.RCP R3, R27 ;  /* 0x0000001b00039308 */ /* 0x001e220000001000 */
[----:B--2---:R-:W-:-:S04]  /*0740*/  FADD.FTZ R5, R23, -R12 ;  /* 0x8000000c17057221 */ /* 0x004fc80000010000 */
[----:B0-----:R-:W-:-:S04]  /*0750*/  FFMA.FTZ R12, R5, R3, R12 ;  /* 0x00000003050c7223 */ /* 0x001fc8000001000c */
[----:B------:R-:W-:-:S04]  /*0760*/  FADD.FTZ R28, -R12, R23 ;  /* 0x000000170c1c7221 */ /* 0x000fc80000010100 */
[----:B------:R-:W-:Y:S01]  /*0770*/  FMUL.FTZ R5, R5, R28 ;  /* 0x0000001c05057220 */ /* 0x000fe20000410000 */
[----:B------:R-:W-:Y:S02]  /*0780*/  MOV R28, RZ ;  /* 0x000000ff001c7202 */ /* 0x000fe40000000f00 */
[----:B------:R-:W-:Y:S01]  /*0790*/  @!P3 MOV R28, 0x3f800000 ;  /* 0x3f800000001cb802 */ /* 0x000fe20000000f00 */
[----:B---3--:R-:W-:-:S04]  /*07a0*/  FADD.FTZ R2, R25, -R11 ;  /* 0x8000000b19027221 */ /* 0x008fc80000010000 */
[----:B------:R-:W-:Y:S01]  /*07b0*/  FFMA.FTZ R11, R2, R4, R11 ;  /* 0x00000004020b7223 */ /* 0x000fe2000001000b */
[----:B------:R-:W-:-:S03]  /*07c0*/  HFMA2.MMA R4, -RZ, RZ, 0, 0 ;  /* 0x00000000ff047435 */ /* 0x000fc600000001ff */
[----:B------:R-:W-:-:S03]  /*07d0*/  FADD.FTZ R25, -R11, R25 ;  /* 0x000000190b197221 */ /* 0x000fc60000010100 */
[----:B------:R-:W-:Y:S01]  /*07e0*/  @!P1 MOV R4, 0x3f800000 ;  /* 0x3f80000000049802 */ /* 0x000fe20000000f00 */
[----:B------:R-:W-:Y:S01]  /*07f0*/  FMUL.FTZ R25, R2, R25 ;  /* 0x0000001902197220 */ /* 0x000fe20000410000 */
[----:B------:R-:W-:Y:S01]  /*0800*/  ISETP.LE.AND P1, PT, R19, UR4, PT ;  /* 0x0000000413007c0c */ /* 0x000fe2000bf23270 */
[----:B------:R-:W-:Y:S02]  /*0810*/  UIADD3 UR4, UR4, 0x1, URZ ;  /* 0x0000000104047890 */ /* 0x000fe4000fffe03f */
[----:B------:R-:W-:Y:S02]  /*0820*/  FFMA.FTZ R15, R5, R4, R15 ;  /* 0x00000004050f7223 */ /* 0x000fe4000001000f */
[----:B------:R-:W-:-:S08]  /*0830*/  FFMA.FTZ R13, R25, R28, R13 ;  /* 0x0000001c190d7223 */ /* 0x000fd0000001000d */
[----:B------:R-:W-:Y:S05]  /*0840*/  @!P1 BRA `(.L_x_375) ;  /* 0xfffffb3000009947 */ /* 0x000fea000383ffff */
.L_x_374:
[----:B------:R-:W-:Y:S01]  /*0850*/  IADD3 R23, R21, R20, RZ ;  /* 0x0000001415177210 */ /* 0x000fe20007ffe0ff */
[----:B------:R-:W-:Y:S03]  /*0860*/  I2F R3, R18 ;  /* 0x0000001200037306 */ /* 0x000fe60000201400 */
[C---:B------:R-:W-:Y:S02]  /*0870*/  IMNMX R24, R23.reuse, 0x1, !PT ;  /* 0x0000000117187817 */ /* 0x040fe40007800200 */
[----:B------:R-:W-:-:S03]  /*0880*/  IADD3 R2, R23, R18, RZ ;  /* 0x0000001217027210 */ /* 0x000fc60007ffe0ff */
[----:B------:R-:W-:Y:S01]  /*0890*/  I2F R5, R24 ;  /* 0x0000001800057306 */ /* 0x000fe20000201400 */
[C---:B------:R-:W-:Y:S02]  /*08a0*/  IMNMX R25, R2.reuse, 0x1, !PT ;  /* 0x0000000102197817 */ /* 0x040fe40007800200 */
[----:B------:R-:W-:-:S04]  /*08b0*/  IADD3 R17, R2, R9, RZ ;  /* 0x0000000902117210 */ /* 0x000fc80007ffe0ff */
[----:B------:R-:W-:Y:S01]  /*08c0*/  IMNMX R19, R17, 0x1, !PT ;  /* 0x0000000111137817 */ /* 0x000fe20007800200 */
[----:B------:R-:W1:Y:S08]  /*08d0*/  I2F R21, R21 ;  /* 0x0000001500157306 */ /* 0x000e700000201400 */
[----:B------:R-:W2:Y:S08]  /*08e0*/  I2F R20, R20 ;  /* 0x0000001400147306 */ /* 0x000eb00000201400 */
[----:B------:R-:W3:Y:S01]  /*08f0*/  I2F R22, R25 ;  /* 0x0000001900167306 */ /* 0x000ee20000201400 */
[----:B-1----:R-:W-:-:S07]  /*0900*/  FMUL.FTZ R24, R21, R10 ;  /* 0x0000000a15187220 */ /* 0x002fce0000410000 */
[----:B------:R-:W1:Y:S01]  /*0910*/  MUFU.RCP R5, R5 ;  /* 0x0000000500057308 */ /* 0x000e620000001000 */
[----:B--2---:R-:W-:Y:S02]  /*0920*/  FFMA.FTZ R26, R20, R7, R24 ;  /* 0x00000007141a7223 */ /* 0x004fe40000010018 */
[----:B------:R-:W-:-:S05]  /*0930*/  FADD.FTZ R7, -R7, R10 ;  /* 0x0000000a07077221 */ /* 0x000fca0000010100 */
[----:B------:R2:W4:Y:S08]  /*0940*/  I2F R4, R23 ;  /* 0x0000001700047306 */ /* 0x0005300000201400 */
[----:B---3--:R-:W3:Y:S01]  /*0950*/  MUFU.RCP R22, R22 ;  /* 0x0000001600167308 */ /* 0x008ee20000001000 */
[----:B-1----:R-:W-:Y:S02]  /*0960*/  FMUL.FTZ R25, R5, R26 ;  /* 0x0000001a05197220 */ /* 0x002fe40000410000 */
[----:B--2---:R-:W-:-:S02]  /*0970*/  FMUL.FTZ R23, R7, R7 ;  /* 0x0000000707177220 */ /* 0x004fc40000410000 */
[----:B------:R-:W1:Y:S02]  /*0980*/  S2R R7, SR_TID.X ;  /* 0x0000000000077919 */ /* 0x000e640000002100 */
[----:B------:R-:W-:Y:S01]  /*0990*/  FMUL.FTZ R20, R20, R23 ;  /* 0x0000001714147220 */ /* 0x000fe20000410000 */
[----:B------:R-:W2:Y:S01]  /*09a0*/  I2F R19, R19 ;  /* 0x0000001300137306 */ /* 0x000ea20000201400 */
[C---:B----4-:R-:W-:Y:S02]  /*09b0*/  FMUL.FTZ R18, R25.reuse, R4 ;  /* 0x0000000419127220 */ /* 0x050fe40000410000 */
[----:B------:R-:W-:Y:S02]  /*09c0*/  FADD.FTZ R25, R25, -R12 ;  /* 0x8000000c19197221 */ /* 0x000fe40000010000 */
[----:B------:R-:W-:Y:S02]  /*09d0*/  FFMA.FTZ R27, R3, R12, R18 ;  /* 0x0000000c031b7223 */ /* 0x000fe40000010012 */
[----:B------:R-:W-:Y:S01]  /*09e0*/  FMUL.FTZ R18, R25, R25 ;  /* 0x0000001919127220 */ /* 0x000fe20000410000 */
[----:B------:R4:W5:Y:S01]  /*09f0*/  I2F R24, R9 ;  /* 0x0000000900187306 */ /* 0x0009620000201400 */
[----:B---3--:R-:W-:-:S02]  /*0a00*/  FMUL.FTZ R10, R22, R27 ;  /* 0x0000001b160a7220 */ /* 0x008fc40000410000 */
[----:B------:R-:W-:Y:S02]  /*0a10*/  FMUL.FTZ R20, R21, R20 ;  /* 0x0000001415147220 */ /* 0x000fe40000410000 */
[----:B------:R-:W-:Y:S02]  /*0a20*/  FMUL.FTZ R3, R3, R18 ;  /* 0x0000001203037220 */ /* 0x000fe40000410000 */
[----:B------:R-:W-:Y:S01]  /*0a30*/  FFMA.FTZ R5, R5, R20, R14 ;  /* 0x0000001405057223 */ /* 0x000fe2000001000e */
[----:B------:R-:W3:Y:S01]  /*0a40*/  I2F R2, R2 ;  /* 0x0000000200027306 */ /* 0x000ee20000201400 */
[----:B----4-:R-:W-:Y:S02]  /*0a50*/  FADD.FTZ R9, R10, -R11 ;  /* 0x8000000b0a097221 */ /* 0x010fe40000010000 */
[----:B------:R-:W-:Y:S02]  /*0a60*/  FMUL.FTZ R3, R4, R3 ;  /* 0x0000000304037220 */ /* 0x000fe40000410000 */
[----:B------:R-:W-:-:S02]  /*0a70*/  FMUL.FTZ R9, R9, R9 ;  /* 0x0000000909097220 */ /* 0x000fc40000410000 */
[----:B------:R-:W-:Y:S01]  /*0a80*/  FADD.FTZ R5, R5, R8 ;  /* 0x0000000805057221 */ /* 0x000fe20000010000 */
[----:B--2---:R-:W2:Y:S01]  /*0a90*/  MUFU.RCP R12, R19 ;  /* 0x00000013000c7308 */ /* 0x004ea20000001000 */
[----:B-----5:R-:W-:Y:S02]  /*0aa0*/  FMUL.FTZ R9, R24, R9 ;  /* 0x0000000918097220 */ /* 0x020fe40000410000 */
[----:B------:R-:W-:Y:S01]  /*0ab0*/  FFMA.FTZ R22, R22, R3, R15 ;  /* 0x0000000316167223 */ /* 0x000fe2000001000f */
[----:B------:R-:W-:Y:S01]  /*0ac0*/  SHF.R.U32.HI R3, RZ, 0x1, R16 ;  /* 0x00000001ff037819 */ /* 0x000fe20000011610 */
[----:B01----:R-:W-:Y:S02]  /*0ad0*/  IMAD R8, R0, c[0x0][0x0], R7 ;  /* 0x0000000000087a24 */ /* 0x003fe400078e0207 */
[----:B------:R-:W-:Y:S01]  /*0ae0*/  FADD.FTZ R5, R5, R22 ;  /* 0x0000001605057221 */ /* 0x000fe20000010000 */
[----:B------:R-:W-:Y:S01]  /*0af0*/  ISETP.NE.AND P0, PT, R3, RZ, PT ;  /* 0x000000ff0300720c */ /* 0x000fe20003f05270 */
[----:B---3--:R-:W-:Y:S01]  /*0b00*/  FMUL.FTZ R10, R10, R2 ;  /* 0x000000020a0a7220 */ /* 0x008fe20000410000 */
[----:B------:R0:W-:Y:S01]  /*0b10*/  STS [R8.X4+0x1000], R17 ;  /* 0x0010001108007388 */ /* 0x0001e20000004800 */
[----:B------:R-:W-:-:S02]  /*0b20*/  FMUL.FTZ R9, R2, R9 ;  /* 0x0000000902097220 */ /* 0x000fc40000410000 */
[----:B------:R-:W-:Y:S02]  /*0b30*/  FFMA.FTZ R11, R24, R11, R10 ;  /* 0x0000000b180b7223 */ /* 0x000fe4000001000a */
[----:B------:R-:W-:Y:S02]  /*0b40*/  IMAD R10, R3, c[0x0][0x0], RZ ;  /* 0x00000000030a7a24 */ /* 0x000fe400078e02ff */
[----:B--2---:R-:W-:Y:S01]  /*0b50*/  FFMA.FTZ R2, R12, R9, R13 ;  /* 0x000000090c027223 */ /* 0x004fe2000001000d */
[----:B------:R-:W-:Y:S01]  /*0b60*/  SHF.L.U32 R9, R8, 0x2, RZ ;  /* 0x0000000208097819 */ /* 0x000fe200000006ff */
[----:B------:R-:W-:Y:S02]  /*0b70*/  FMUL.FTZ R13, R12, R11 ;  /* 0x0000000b0c0d7220 */ /* 0x000fe40000410000 */
[----:B------:R-:W-:Y:S01]  /*0b80*/  FADD.FTZ R11, R5, R2 ;  /* 0x00000002050b7221 */ /* 0x000fe20000010000 */
[----:B------:R-:W-:Y:S02]  /*0b90*/  LEA R10, R10, R9, 0x2 ;  /* 0x000000090a0a7211 */ /* 0x000fe400078e10ff */
[----:B------:R0:W-:Y:S04]  /*0ba0*/  STS [R8.X4], R13 ;  /* 0x0000000d08007388 */ /* 0x0001e80000004800 */
[----:B------:R0:W-:Y:S01]  /*0bb0*/  STS [R8.X4+0x800], R11 ;  /* 0x0008000b08007388 */ /* 0x0001e20000004800 */
[----:B------:R-:W-:Y:S05]  /*0bc0*/  @!P0 BRA `(.L_x_376) ;  /* 0x000041a000008947 */ /* 0x000fea0003800000 */
[----:B------:R-:W-:Y:S01]  /*0bd0*/  IADD3 R2, R3, R0, RZ ;  /* 0x0000000003027210 */ /* 0x000fe20007ffe0ff */
[----:B------:R-:W-:Y:S01]  /*0be0*/  BAR.SYNC.DEFER_BLOCKING 0x0 ;  /* 0x0000000000007b1d */ /* 0x000fe20000010000 */
[----:B------:R-:W-:-:S02]  /*0bf0*/  SHF.R.U32.HI R5, RZ, 0x2, R16 ;  /* 0x00000002ff057819 */ /* 0x000fc40000011610 */
[----:B------:R-:W-:Y:S02]  /*0c00*/  ISETP.GE.U32.AND P0, PT, R2, c[0x0][0x4], PT ;  /* 0x0000010002007a0c */ /* 0x000fe40003f06070 */
[----:B------:R-:W-:Y:S01]  /*0c10*/  ISETP.NE.AND P1, PT, R5, RZ, PT ;  /* 0x000000ff0500720c */ /* 0x000fe20003f25270 */
[----:B------:R-:W-:Y:S01]  /*0c20*/  BSSY B0, `(.L_x_377) ;  /* 0x0000019000007945 */ /* 0x000fe20003800000 */
[----:B------:R-:W-:-:S13]  /*0c30*/  ISETP.GE.U32.OR P0, PT, R0, R3, P0 ;  /* 0x000000030000720c */ /* 0x000fda0000706470 */
[----:B------:R-:W-:Y:S05]  /*0c40*/  @P0 BRA `(.L_x_378) ;  /* 0x0000016000000947 */ /* 0x000fea0003800000 */
[----:B------:R-:W1:Y:S01]  /*0c50*/  LDS R2, [R10+0x1000] ;  /* 0x001000000a027984 */ /* 0x000e620000000800 */
[----:B------:R2:W-:Y:S03]  /*0c60*/  I2F R18, R17 ;  /* 0x0000001100127306 */ /* 0x0005e60000201400 */
[----:B------:R-:W3:Y:S04]  /*0c70*/  LDS R14, [R10] ;  /* 0x000000000a0e7984 */ /* 0x000ee80000000800 */
[----:B------:R-:W4:Y:S01]  /*0c80*/  LDS R21, [R10+0x800] ;  /* 0x000800000a157984 */ /* 0x000f220000000800 */
[----:B-1----:R-:W-:Y:S01]  /*0c90*/  IADD3 R3, R17, R2, RZ ;  /* 0x0000000211037210 */ /* 0x002fe20007ffe0ff */
[----:B------:R-:W1:Y:S03]  /*0ca0*/  I2F R19, R2 ;  /* 0x0000000200137306 */ /* 0x000e660000201400 */
[----:B------:R-:W-:Y:S01]  /*0cb0*/  IMNMX R4, R3, 0x1, !PT ;  /* 0x0000000103047817 */ /* 0x000fe20007800200 */
[----:B---3--:R-:W-:Y:S01]  /*0cc0*/  FADD.FTZ R15, R13, -R14 ;  /* 0x8000000e0d0f7221 */ /* 0x008fe20000010000 */
[----:B------:R3:W-:Y:S01]  /*0cd0*/  STS [R8.X4+0x1000], R3 ;  /* 0x0010000308007388 */ /* 0x0007e20000004800 */
[----:B0-2---:R-:W-:-:S02]  /*0ce0*/  MOV R17, R3 ;  /* 0x0000000300117202 */ /* 0x005fc40000000f00 */
[----:B------:R-:W-:Y:S01]  /*0cf0*/  FMUL.FTZ R20, R15, R15 ;  /* 0x0000000f0f147220 */ /* 0x000fe20000410000 */
[----:B------:R-:W0:Y:S03]  /*0d00*/  I2F R4, R4 ;  /* 0x0000000400047306 */ /* 0x000e260000201400 */
[----:B-1----:R-:W-:Y:S02]  /*0d10*/  FMUL.FTZ R15, R19, R20 ;  /* 0x00000014130f7220 */ /* 0x002fe40000410000 */
[----:B------:R-:W-:Y:S02]  /*0d20*/  FMUL.FTZ R14, R14, R19 ;  /* 0x000000130e0e7220 */ /* 0x000fe40000410000 */
[----:B------:R-:W-:Y:S02]  /*0d30*/  FMUL.FTZ R15, R18, R15 ;  /* 0x0000000f120f7220 */ /* 0x000fe40000410000 */
[----:B------:R-:W-:Y:S01]  /*0d40*/  FFMA.FTZ R13, R13, R18, R14 ;  /* 0x000000120d0d7223 */ /* 0x000fe2000001000e */
[----:B0-----:R-:W4:Y:S02]  /*0d50*/  MUFU.RCP R12, R4 ;  /* 0x00000004000c7308 */ /* 0x001f240000001000 */
[----:B----4-:R-:W-:-:S02]  /*0d60*/  FFMA.FTZ R14, R12, R15, R21 ;  /* 0x0000000f0c0e7223 */ /* 0x010fc40000010015 */
[----:B------:R-:W-:Y:S02]  /*0d70*/  FMUL.FTZ R13, R12, R13 ;  /* 0x0000000d0c0d7220 */ /* 0x000fe40000410000 */
[----:B------:R-:W-:-:S03]  /*0d80*/  FADD.FTZ R11, R11, R14 ;  /* 0x0000000e0b0b7221 */ /* 0x000fc60000010000 */
[----:B------:R3:W-:Y:S04]  /*0d90*/  STS [R8.X4], R13 ;  /* 0x0000000d08007388 */ /* 0x0007e80000004800 */
[----:B------:R3:W-:Y:S02]  /*0da0*/  STS [R8.X4+0x800], R11 ;  /* 0x0008000b08007388 */ /* 0x0007e40000004800 */
.L_x_378:
[----:B------:R-:W-:Y:S05]  /*0db0*/  BSYNC B0 ;  /* 0x0000000000007941 */ /* 0x000fea0003800000 */
.L_x_377:
[----:B------:R-:W-:Y:S05]  /*0dc0*/  @!P1 BRA `(.L_x_376) ;  /* 0x00003fa000009947 */ /* 0x000fea0003800000 */
[----:B------:R-:W-:Y:S01]  /*0dd0*/  IADD3 R2, R5, R0, RZ ;  /* 0x0000000005027210 */ /* 0x000fe20007ffe0ff */
[----:B------:R-:W-:Y:S01]  /*0de0*/  BAR.SYNC.DEFER_BLOCKING 0x0 ;  /* 0x0000000000007b1d */ /* 0x000fe20000010000 */
[----:B---3--:R-:W-:Y:S02]  /*0df0*/  SHF.R.U32.HI R3, RZ, 0x3, R16 ;  /* 0x00000003ff037819 */ /* 0x008fe40000011610 */
        /* <DEDUP_REMOVED lines=8> */
[----:B------:R-:W2:Y:S04]  /*0e80*/  LDS R2, [R21+0x1000] ;  /* 0x0010000015027984 */ /* 0x000ea80000000800 */
[----:B------:R-:W3:Y:S04]  /*0e90*/  LDS R14, [R21] ;  /* 0x00000000150e7984 */ /* 0x000ee80000000800 */
[----:B------:R-:W4:Y:S01]  /*0ea0*/  LDS R20, [R21+0x800] ;  /* 0x0008000015147984 */ /* 0x000f220000000800 */
[----:B--2---:R-:W-:Y:S01]  /*0eb0*/  IADD3 R5, R17, R2, RZ ;  /* 0x0000000211057210 */ /* 0x004fe20007ffe0ff */
[----:B------:R-:W2:Y:S03]  /*0ec0*/  I2F R19, R2 ;  /* 0x0000000200137306 */ /* 0x000ea60000201400 */
[----:B------:R-:W-:Y:S01]  /*0ed0*/  IMNMX R4, R5, 0x1, !PT ;  /* 0x0000000105047817 */ /* 0x000fe20007800200 */
[----:B---3--:R-:W-:Y:S01]  /*0ee0*/  FADD.FTZ R15, R13, -R14 ;  /* 0x8000000e0d0f7221 */ /* 0x008fe20000010000 */
[----:B------:R3:W-:Y:S01]  /*0ef0*/  STS [R8.X4+0x1000], R5 ;  /* 0x0010000508007388 */ /* 0x0007e20000004800 */
[----:B01----:R-:W-:-:S02]  /*0f00*/  MOV R17, R5 ;  /* 0x0000000500117202 */ /* 0x003fc40000000f00 */
[----:B------:R-:W-:Y:S01]  /*0f10*/  FMUL.FTZ R18, R15, R15 ;  /* 0x0000000f0f127220 */ /* 0x000fe20000410000 */
[----:B------:R-:W0:Y:S03]  /*0f20*/  I2F R4, R4 ;  /* 0x0000000400047306 */ /* 0x000e260000201400 */
[----:B--2---:R-:W-:Y:S02]  /*0f30*/  FMUL.FTZ R18, R19, R18 ;  /* 0x0000001213127220 */ /* 0x004fe40000410000 */
        /* <DEDUP_REMOVED lines=9> */
.L_x_380:
[----:B------:R-:W-:Y:S05]  /*0fd0*/  BSYNC B0 ;  /* 0x0000000000007941 */ /* 0x000fea0003800000 */
.L_x_379:
        /* <DEDUP_REMOVED lines=33> */
.L_x_382:
[----:B------:R-:W-:Y:S05]  /*11f0*/  BSYNC B0 ;  /* 0x0000000000007941 */ /* 0x000fea0003800000 */
.L_x_381:
        /* <DEDUP_REMOVED lines=33> */
.L_x_384:
[----:B------:R-:W-:Y:S05]  /*1410*/  BSYNC B0 ;  /* 0x0000000000007941 */ /* 0x000fea0003800000 */
.L_x_383:
        /* <DEDUP_REMOVED lines=33> */
.L_x_386:
[----:B------:R-:W-:Y:S05]  /*1630*/  BSYNC B0 ;  /* 0x0000000000007941 */ /* 0x000fea0003800000 */
.L_x_385:
        /* <DEDUP_REMOVED lines=33> */
.L_x_388:
[----:B------:R-:W-:Y:S05]  /*1850*/  BSYNC B0 ;  /* 0x0000000000007941 */ /* 0x000fea0003800000 */
.L_x_387:
        /* <DEDUP_REMOVED lines=33> */
.L_x_390:
[----:B------:R-:W-:Y:S05]  /*1a70*/  BSYNC B0 ;  /* 0x0000000000007941 */ /* 0x000fea0003800000 */
.L_x_389:
        /* <DEDUP_REMOVED lines=33> */
.L_x_392:
[----:B------:R-:W-:Y:S05]  /*1c90*/  BSYNC B0 ;  /* 0x0000000000007941 */ /* 0x000fea0003800000 */
.L_x_391:
        /* <DEDUP_REMOVED lines=33> */
.L_x_394:
[----:B------:R-:W-:Y:S05]  /*1eb0*/  BSYNC B0 ;  /* 0x0000000000007941 */ /* 0x000fea0003800000 */
.L_x_393:
        /* <DEDUP_REMOVED lines=33> */
.L_x_396:
[----:B------:R-:W-:Y:S05]  /*20d0*/  BSYNC B0 ;  /* 0x0000000000007941 */ /* 0x000fea0003800000 */
.L_x_395:
        /* <DEDUP_REMOVED lines=33> */
.L_x_398:
[----:B------:R-:W-:Y:S05]  /*22f0*/  BSYNC B0 ;  /* 0x0000000000007941 */ /* 0x000fea0003800000 */
.L_x_397:
        /* <DEDUP_REMOVED lines=33> */
.L_x_400:
[----:B------:R-:W-:Y:S05]  /*2510*/  BSYNC B0 ;  /* 0x0000000000007941 */ /* 0x000fea0003800000 */
.L_x_399:
        /* <DEDUP_REMOVED lines=33> */
.L_x_402:
[----:B------:R-:W-:Y:S05]  /*2730*/  BSYNC B0 ;  /* 0x0000000000007941 */ /* 0x000fea0003800000 */
.L_x_401:
        /* <DEDUP_REMOVED lines=33> */
.L_x_404:
[----:B------:R-:W-:Y:S05]  /*2950*/  BSYNC B0 ;  /* 0x0000000000007941 */ /* 0x000fea0003800000 */
.L_x_403:
        /* <DEDUP_REMOVED lines=33> */
.L_x_406:
[----:B------:R-:W-:Y:S05]  /*2b70*/  BSYNC B0 ;  /* 0x0000000000007941 */ /* 0x000fea0003800000 */
.L_x_405:
        /* <DEDUP_REMOVED lines=33> */
.L_x_408:
[----:B------:R-:W-:Y:S05]  /*2d90*/  BSYNC B0 ;  /* 0x0000000000007941 */ /* 0x000fea0003800000 */
.L_x_407:
        /* <DEDUP_REMOVED lines=33> */
.L_x_410:
[----:B------:R-:W-:Y:S05]  /*2fb0*/  BSYNC B0 ;  /* 0x0000000000007941 */ /* 0x000fea0003800000 */
.L_x_409:
        /* <DEDUP_REMOVED lines=33> */
.L_x_412:
[----:B------:R-:W-:Y:S05]  /*31d0*/  BSYNC B0 ;  /* 0x0000000000007941 */ /* 0x000fea0003800000 */
.L_x_411:
        /* <DEDUP_REMOVED lines=33> */
.L_x_414:
[----:B------:R-:W-:Y:S05]  /*33f0*/  BSYNC B0 ;  /* 0x0000000000007941 */ /* 0x000fea0003800000 */
.L_x_413:
        /* <DEDUP_REMOVED lines=33> */
.L_x_416:
[----:B------:R-:W-:Y:S05]  /*3610*/  BSYNC B0 ;  /* 0x0000000000007941 */ /* 0x000fea0003800000 */
.L_x_415:
        /* <DEDUP_REMOVED lines=33> */
.L_x_418:
[----:B------:R-:W-:Y:S05]  /*3830*/  BSYNC B0 ;  /* 0x0000000000007941 */ /* 0x000fea0003800000 */
.L_x_417:
        /* <DEDUP_REMOVED lines=33> */
.L_x_420:
[----:B------:R-:W-:Y:S05]  /*3a50*/  BSYNC B0 ;  /* 0x0000000000007941 */ /* 0x000fea0003800000 */
.L_x_419:
        /* <DEDUP_REMOVED lines=33> */
.L_x_422:
[----:B------:R-:W-:Y:S05]  /*3c70*/  BSYNC B0 ;  /* 0x0000000000007941 */ /* 0x000fea0003800000 */
.L_x_421:
        /* <DEDUP_REMOVED lines=33> */
.L_x_424:
[----:B------:R-:W-:Y:S05]  /*3e90*/  BSYNC B0 ;  /* 0x0000000000007941 */ /* 0x000fea0003800000 */
.L_x_423:
        /* <DEDUP_REMOVED lines=33> */
.L_x_426:
[----:B------:R-:W-:Y:S05]  /*40b0*/  BSYNC B0 ;  /* 0x0000000000007941 */ /* 0x000fea0003800000 */
.L_x_425:
        /* <DEDUP_REMOVED lines=33> */
.L_x_428:
[----:B------:R-:W-:Y:S05]  /*42d0*/  BSYNC B0 ;  /* 0x0000000000007941 */ /* 0x000fea0003800000 */
.L_x_427:
        /* <DEDUP_REMOVED lines=33> */
.L_x_430:
[----:B------:R-:W-:Y:S05]  /*44f0*/  BSYNC B0 ;  /* 0x0000000000007941 */ /* 0x000fea0003800000 */
.L_x_429:
        /* <DEDUP_REMOVED lines=33> */
.L_x_432:
[----:B------:R-:W-:Y:S05]  /*4710*/  BSYNC B0 ;  /* 0x0000000000007941 */ /* 0x000fea0003800000 */
.L_x_431:
        /* <DEDUP_REMOVED lines=33> */
.L_x_434:
[----:B------:R-:W-:Y:S05]  /*4930*/  BSYNC B0 ;  /* 0x0000000000007941 */ /* 0x000fea0003800000 */
.L_x_433:
        /* <DEDUP_REMOVED lines=33> */
.L_x_436:
[----:B------:R-:W-:Y:S05]  /*4b50*/  BSYNC B0 ;  /* 0x0000000000007941 */ /* 0x000fea0003800000 */
.L_x_435:
[----:B------:R-:W-:Y:S05]  /*4b60*/  @!P1 BRA `(.L_x_376) ;  /* 0x0000020000009947 */ /* 0x000fea0003800000 */
[----:B------:R-:W-:Y:S01]  /*4b70*/  IADD3 R2, R3, R0, RZ ;  /* 0x0000000003027210 */ /* 0x000fe20007ffe0ff */
        /* <DEDUP_REMOVED lines=9> */
[----:B------:R-:W2:Y:S04]  /*4c10*/  LDS R2, [R18+0x1000] ;  /* 0x0010000012027984 */ /* 0x000ea80000000800 */
[----:B------:R-:W4:Y:S04]  /*4c20*/  LDS R12, [R18] ;  /* 0x00000000120c7984 */ /* 0x000f280000000800 */
[----:B------:R-:W5:Y:S01]  /*4c30*/  LDS R16, [R18+0x800] ;  /* 0x0008000012107984 */ /* 0x000f620000000800 */
[----:B--2---:R-:W-:Y:S01]  /*4c40*/  IADD3 R3, R17, R2, RZ ;  /* 0x0000000211037210 */ /* 0x004fe20007ffe0ff */
[----:B------:R-:W2:Y:S03]  /*4c50*/  I2F R15, R2 ;  /* 0x00000002000f7306 */ /* 0x000ea60000201400 */
[----:B------:R-:W-:Y:S01]  /*4c60*/  IMNMX R4, R3, 0x1, !PT ;  /* 0x0000000103047817 */ /* 0x000fe20007800200 */
[----:B----4-:R-:W-:Y:S01]  /*4c70*/  FADD.FTZ R14, R13, -R12 ;  /* 0x8000000c0d0e7221 */ /* 0x010fe20000010000 */
        /* <DEDUP_REMOVED lines=8> */
[----:B0--3--:R-:W5:Y:S02]  /*4d00*/  MUFU.RCP R5, R4 ;  /* 0x0000000400057308 */ /* 0x009f640000001000 */
[----:B-----5:R-:W-:-:S02]  /*4d10*/  FFMA.FTZ R14, R5, R14, R16 ;  /* 0x0000000e050e7223 */ /* 0x020fc40000010010 */
[----:B------:R-:W-:Y:S02]  /*4d20*/  FMUL.FTZ R13, R5, R12 ;  /* 0x0000000c050d7220 */ /* 0x000fe40000410000 */
[----:B------:R-:W-:-:S03]  /*4d30*/  FADD.FTZ R11, R11, R14 ;  /* 0x0000000e0b0b7221 */ /* 0x000fc60000010000 */
[----:B------:R4:W-:Y:S04]  /*4d40*/  STS [R8.X4], R13 ;  /* 0x0000000d08007388 */ /* 0x0009e80000004800 */
[----:B------:R4:W-:Y:S02]  /*4d50*/  STS [R8.X4+0x800], R11 ;  /* 0x0008000b08007388 */ /* 0x0009e40000004800 */
.L_x_437:
[----:B------:R-:W-:Y:S05]  /*4d60*/  BSYNC B0 ;  /* 0x0000000000007941 */ /* 0x000fea0003800000 */
.L_x_376:
[----:B------:R-:W-:Y:S01]  /*4d70*/  MOV R12, c[0x0][0x10] ;  /* 0x00000400000c7a02 */ /* 0x000fe20000000f00 */
[----:B------:R-:W-:-:S03]  /*4d80*/  HFMA2.MMA R23, -RZ, RZ, 0, 2.384185791015625e-07 ;  /* 0x00000004ff177435 */ /* 0x000fc600000001ff */
[----:B------:R-:W-:-:S07]  /*4d90*/  ISETP.GT.U32.AND P0, PT, R12, 0x1, PT ;  /* 0x000000010c00780c */ /* 0x000fce0003f04070 */
[----:B---34-:R-:W-:-:S04]  /*4da0*/  IMAD.WIDE R2, R6, R23, c[0x0][0x168] ;  /* 0x00005a0006027625 */ /* 0x018fc800078e0217 */
[----:B------:R-:W-:Y:S02]  /*4db0*/  IMAD.WIDE R4, R6, R23, c[0x0][0x170] ;  /* 0x00005c0006047625 */ /* 0x000fe400078e0217 */
[----:B------:R-:W-:Y:S05]  /*4dc0*/  @P0 BRA `(.L_x_438) ;  /* 0x000000a000000947 */ /* 0x000fea0003800000 */
[----:B------:R-:W1:Y:S02]  /*4dd0*/  S2UR UR4, SR_CTAID.Y ;  /* 0x00000000000479c3 */ /* 0x000e640000002600 */
[----:B-1----:R-:W-:-:S04]  /*4de0*/  LOP3.LUT P0, RZ, R0, UR4, RZ, 0xfc, !PT ;  /* 0x0000000400ff7c12 */ /* 0x002fc8000f80fcff */
[----:B------:R-:W-:-:S13]  /*4df0*/  ISETP.GE.OR P0, PT, R6, c[0x0][0x18c], P0 ;  /* 0x0000630006007a0c */ /* 0x000fda0000706670 */
[----:B------:R-:W-:Y:S05]  /*4e00*/  @P0 EXIT ;  /* 0x000000000000094d */ /* 0x000fea0003800000 */
[----:B0-----:R-:W0:Y:S01]  /*4e10*/  I2F R17, R17 ;  /* 0x0000001100117306 */ /* 0x001e220000201400 */
[----:B------:R-:W-:Y:S07]  /*4e20*/  STG.E [R2.64], R13 ;  /* 0x0000000d02007986 */ /* 0x000fee000c101906 */
[----:B0-----:R-:W0:Y:S02]  /*4e30*/  MUFU.RCP R0, R17 ;  /* 0x0000001100007308 */ /* 0x001e240000001000 */
[----:B0-----:R-:W-:-:S05]  /*4e40*/  FMUL.FTZ R11, R0, R11 ;  /* 0x0000000b000b7220 */ /* 0x001fca0000410000 */
[----:B------:R-:W-:Y:S01]  /*4e50*/  STG.E [R4.64], R11 ;  /* 0x0000000b04007986 */ /* 0x000fe2000c101906 */
[----:B------:R-:W-:Y:S05]  /*4e60*/  EXIT ;  /* 0x000000000000794d */ /* 0x000fea0003800000 */
.L_x_438:
[----:B------:R-:W-:Y:S01]  /*4e70*/  ISETP.GE.AND P0, PT, R6, c[0x0][0x18c], PT ;  /* 0x0000630006007a0c */ /* 0x000fe20003f06270 */
[----:B------:R-:W-:Y:S01]  /*4e80*/  BSSY B0, `(.L_x_439) ;  /* 0x0000011000007945 */ /* 0x000fe20003800000 */
[----:B------:R-:W-:Y:S01]  /*4e90*/  LOP3.LUT P1, RZ, R7, R0, RZ, 0xfc, !PT ;  /* 0x0000000007ff7212 */ /* 0x000fe2000782fcff */
[----:B------:R-:W-:Y:S01]  /*4ea0*/  IMAD R7, R12, c[0x0][0x18c], RZ ;  /* 0x000063000c077a24 */ /* 0x000fe200078e02ff */
[----:B------:R-:W-:-:S13]  /*4eb0*/  ISETP.EQ.AND P0, PT, R0, RZ, !P0 ;  /* 0x000000ff0000720c */ /* 0x000fda0004702270 */
[----:B------:R-:W-:Y:S05]  /*4ec0*/  @!P0 BRA `(.L_x_440) ;  /* 0x000000c000008947 */ /* 0x000fea0003800000 */
[----:B------:R-:W1:Y:S01]  /*4ed0*/  S2R R15, SR_CTAID.Y ;  /* 0x00000000000f7919 */ /* 0x000e620000002600 */
[----:B------:R-:W-:Y:S02]  /*4ee0*/  SHF.L.U32 R21, R7, 0x2, RZ ;  /* 0x0000000207157819 */ /* 0x000fe400000006ff */
[----:B------:R-:W-:Y:S01]  /*4ef0*/  SHF.R.U32.HI R25, RZ, 0x1e, R7 ;  /* 0x0000001eff197819 */ /* 0x000fe20000011607 */
[----:B-1----:R-:W-:-:S04]  /*4f00*/  IMAD R14, R15, c[0x0][0x18c], R6 ;  /* 0x000063000f0e7a24 */ /* 0x002fc800078e0206 */
        /* <DEDUP_REMOVED lines=8> */
.L_x_440:
[----:B------:R-:W-:Y:S05]  /*4f90*/  BSYNC B0 ;  /* 0x0000000000007941 */ /* 0x000fea0003800000 */
.L_x_439:
[----:B------:R-:W-:Y:S06]  /*4fa0*/  MEMBAR.SC.GPU ;  /* 0x0000000000007992 */ /* 0x000fec0000002000 */
[----:B------:R-:W-:-:S00]  /*4fb0*/  ERRBAR ;  /* 0x00000000000079ab */ /* 0x000fc00000000000 */
[----:B------:R-:W-:-:S05]  /*4fc0*/  CCTL.IVALL ;  /* 0x00000000ff00798f */ /* 0x000fca0002000000 */
[----:B------:R-:W-:Y:S01]  /*4fd0*/  BSSY B0, `(.L_x_441) ;  /* 0x0000014000007945 */ /* 0x000fe20003800000 */
[----:B------:R-:W-:Y:S06]  /*4fe0*/  BAR.SYNC.DEFER_BLOCKING 0x0 ;  /* 0x0000000000007b1d */ /* 0x000fec0000010000 */
[----:B------:R-:W-:Y:S05]  /*4ff0*/  @P1 BRA `(.L_x_442) ;  /* 0x0000011000001947 */ /* 0x000fea0003800000 */
[----:B01----:R-:W0:Y:S01]  /*5000*/  S2R R11, SR_LANEID ;  /* 0x00000000000b7919 */ /* 0x003e220000000000 */
[----:B------:R-:W-:Y:S02]  /*5010*/  VOTEU.ANY UR4, UPT, PT ;  /* 0x0000000000047886 */ /* 0x000fe400038e0100 */
[----:B------:R-:W0:Y:S01]  /*5020*/  FLO.U32 R16, UR4 ;  /* 0x0000000400107d00 */ /* 0x000e2200080e0000 */
[----:B------:R-:W1:Y:S07]  /*5030*/  S2R R14, SR_CTAID.X ;  /* 0x00000000000e7919 */ /* 0x000e6e0000002500 */
[----:B------:R-:W2:Y:S01]  /*5040*/  POPC R13, UR4 ;  /* 0x00000004000d7d09 */ /* 0x000ea20008000000 */
[----:B0-----:R-:W-:Y:S01]  /*5050*/  ISETP.EQ.U32.AND P1, PT, R16, R11, PT ;  /* 0x0000000b1000720c */ /* 0x001fe20003f22070 */
[----:B-1----:R-:W-:-:S12]  /*5060*/  IMAD.WIDE.U32 R14, R14, R23, c[0x0][0x180] ;  /* 0x000060000e0e7625 */ /* 0x002fd800078e0017 */
        /* <DEDUP_REMOVED lines=10> */
.L_x_442:
[----:B------:R-:W-:Y:S05]  /*5110*/  BSYNC B0 ;  /* 0x0000000000007941 */ /* 0x000fea0003800000 */
.L_x_441:
[----:B------:R-:W-:Y:S06]  /*5120*/  BAR.SYNC.DEFER_BLOCKING 0x0 ;  /* 0x0000000000007b1d */ /* 0x000fec0000010000 */
[----:B01----:R-:W0:Y:S02]  /*5130*/  LDS.U8 R11, [0x1800] ;  /* 0x00180000ff0b7984 */ /* 0x003e240000000000 */
        /* <DEDUP_REMOVED lines=9> */
[----:B------:R-:W-:Y:S02]  /*51d0*/  MOV R19, R0 ;  /* 0x0000000000137202 */ /* 0x000fe40000000f00 */
[----:B------:R-:W-:Y:S02]  /*51e0*/  MOV R18, RZ ;  /* 0x000000ff00127202 */ /* 0x000fe40000000f00 */
[----:B------:R-:W-:Y:S02]  /*51f0*/  MOV R11, RZ ;  /* 0x000000ff000b7202 */ /* 0x000fe40000000f00 */
[----:B------:R-:W-:Y:S02]  /*5200*/  MOV R22, RZ ;  /* 0x000000ff00167202 */ /* 0x000fe40000000f00 */
.L_x_446:
        /* <DEDUP_REMOVED lines=20> */
[----:B--2---:R-:W-:Y:S01]  /*5350*/  IADD3 R15, R23, R22, RZ ;  /* 0x00000016170f7210 */ /* 0x004fe20007ffe0ff */
[----:B------:R-:W1:Y:S03]  /*5360*/  I2F R24, R23 ;  /* 0x0000001700187306 */ /* 0x000e660000201400 */
        /* <DEDUP_REMOVED lines=15> */
.L_x_445:
[----:B------:R-:W-:Y:S02]  /*5460*/  MOV R13, R18 ;  /* 0x00000012000d7202 */ /* 0x000fe40000000f00 */
.L_x_444:
[----:B------:R-:W-:Y:S05]  /*5470*/  BSYNC B0 ;  /* 0x0000000000007941 */ /* 0x000fea0003800000 */
.L_x_443:
        /* <DEDUP_REMOVED lines=9> */
[----:B------:R-:W-:Y:S02]  /*5510*/  BAR.SYNC.DEFER_BLOCKING 0x0 ;  /* 0x0000000000007b1d */ /* 0x000fe40000010000 */
[----:B------:R-:W-:Y:S02]  /*5520*/  ISETP.GE.U32.AND P1, PT, R7, c[0x0][0x4], PT ;  /* 0x0000010007007a0c */ /* 0x000fe40003f26070 */
[----:B------:R-:W-:Y:S02]  /*5530*/  SHF.R.U32.HI R7, RZ, 0x2, R6 ;  /* 0x00000002ff077819 */ /* 0x000fe40000011606 */
[----:B------:R-:W-:Y:S01]  /*5540*/  ISETP.GE.U32.OR P1, PT, R0, R17, P1 ;  /* 0x000000110000720c */ /* 0x000fe20000f26470 */
[----:B------:R-:W-:Y:S01]  /*5550*/  BSSY B0, `(.L_x_448) ;  /* 0x0000019000007945 */ /* 0x000fe20003800000 */
[----:B------:R-:W-:-:S11]  /*5560*/  ISETP.NE.AND P2, PT, R7, RZ, PT ;  /* 0x000000ff0700720c */ /* 0x000fd60003f45270 */
        /* <DEDUP_REMOVED lines=23> */
.L_x_449:
[----:B------:R-:W-:Y:S05]  /*56e0*/  BSYNC B0 ;  /* 0x0000000000007941 */ /* 0x000fea0003800000 */
.L_x_448:
[----:B------:R-:W-:Y:S05]  /*56f0*/  @!P2 BRA `(.L_x_447) ;  /* 0x00003fa00000a947 */ /* 0x000fea0003800000 */
[----:B------:R-:W-:Y:S01]  /*5700*/  IADD3 R10, R7, R0, RZ ;  /* 0x00000000070a7210 */ /* 0x000fe20007ffe0ff */
[----:B------:R-:W-:Y:S01]  /*5710*/  BAR.SYNC.DEFER_BLOCKING 0x0 ;  /* 0x0000000000007b1d */ /* 0x000fe20000010000 */
[----:B--2---:R-:W-:Y:S02]  /*5720*/  SHF.R.U32.HI R17, RZ, 0x3, R6 ;  /* 0x00000003ff117819 */ /* 0x004fe40000011606 */
        /* <DEDUP_REMOVED lines=29> */
.L_x_451:
[----:B------:R-:W-:Y:S05]  /*5900*/  BSYNC B0 ;  /* 0x0000000000007941 */ /* 0x000fea0003800000 */
.L_x_450:
[----:B------:R-:W-:Y:S05]  /*5910*/  @!P2 BRA `(.L_x_447) ;  /* 0x00003d800000a947 */ /* 0x000fea0003800000 */
[----:B-1----:R-:W-:Y:S01]  /*5920*/  IADD3 R7, R17, R0, RZ ;  /* 0x0000000011077210 */ /* 0x002fe20007ffe0ff */
        /* <DEDUP_REMOVED lines=31> */
.L_x_453:
[----:B------:R-:W-:Y:S05]  /*5b20*/  BSYNC B0 ;  /* 0x0000000000007941 */ /* 0x000fea0003800000 */
.L_x_452:
[----:B------:R-:W-:Y:S05]  /*5b30*/  @!P2 BRA `(.L_x_447) ;  /* 0x00003b600000a947 */ /* 0x000fea0003800000 */
[----:B------:R-:W-:Y:S01]  /*5b40*/  IADD3 R10, R7, R0, RZ ;  /* 0x00000000070a7210 */ /* 0x000fe20007ffe0ff */
[----:B------:R-:W-:Y:S01]  /*5b50*/  BAR.SYNC.DEFER_BLOCKING 0x0 ;  /* 0x0000000000007b1d */ /* 0x000fe20000010000 */
[----:B-1----:R-:W-:Y:S02]  /*5b60*/  SHF.R.U32.HI R17, RZ, 0x5, R6 ;  /* 0x00000005ff117819 */ /* 0x002fe40000011606 */
        /* <DEDUP_REMOVED lines=29> */
.L_x_455:
[----:B------:R-:W-:Y:S05]  /*5d40*/  BSYNC B0 ;  /* 0x0000000000007941 */ /* 0x000fea0003800000 */
.L_x_454:
        /* <DEDUP_REMOVED lines=33> */
.L_x_457:
[----:B------:R-:W-:Y:S05]  /*5f60*/  BSYNC B0 ;  /* 0x0000000000007941 */ /* 0x000fea0003800000 */
.L_x_456:
        /* <DEDUP_REMOVED lines=33> */
.L_x_459:
[----:B------:R-:W-:Y:S05]  /*6180*/  BSYNC B0 ;  /* 0x0000000000007941 */ /* 0x000fea0003800000 */
.L_x_458:
        /* <DEDUP_REMOVED lines=33> */
.L_x_461:
[----:B------:R-:W-:Y:S05]  /*63a0*/  BSYNC B0 ;  /* 0x0000000000007941 */ /* 0x000fea0003800000 */
.L_x_460:
        /* <DEDUP_REMOVED lines=33> */
.L_x_463:
[----:B------:R-:W-:Y:S05]  /*65c0*/  BSYNC B0 ;  /* 0x0000000000007941 */ /* 0x000fea0003800000 */
.L_x_462:
        /* <DEDUP_REMOVED lines=33> */
.L_x_465:
[----:B------:R-:W-:Y:S05]  /*67e0*/  BSYNC B0 ;  /* 0x0000000000007941 */ /* 0x000fea0003800000 */
.L_x_464:
        /* <DEDUP_REMOVED lines=33> */
.L_x_467:
[----:B------:R-:W-:Y:S05]  /*6a00*/  BSYNC B0 ;  /* 0x0000000000007941 */ /* 0x000fea0003800000 */
.L_x_466:
        /* <DEDUP_REMOVED lines=33> */
.L_x_469:
[----:B------:R-:W-:Y:S05]  /*6c20*/  BSYNC B0 ;  /* 0x0000000000007941 */ /* 0x000fea0003800000 */
.L_x_468:
        /* <DEDUP_REMOVED lines=33> */
.L_x_471:
[----:B------:R-:W-:Y:S05]  /*6e40*/  BSYNC B0 ;  /* 0x0000000000007941 */ /* 0x000fea0003800000 */
.L_x_470:
        /* <DEDUP_REMOVED lines=33> */
.L_x_473:
[----:B------:R-:W-:Y:S05]  /*7060*/  BSYNC B0 ;  /* 0x0000000000007941 */ /* 0x000fea0003800000 */
.L_x_472:
        /* <DEDUP_REMOVED lines=33> */
.L_x_475:
[----:B------:R-:W-:Y:S05]  /*7280*/  BSYNC B0 ;  /* 0x0000000000007941 */ /* 0x000fea0003800000 */
.L_x_474:
        /* <DEDUP_REMOVED lines=33> */
.L_x_477:
[----:B------:R-:W-:Y:S05]  /*74a0*/  BSYNC B0 ;  /* 0x0000000000007941 */ /* 0x000fea0003800000 */
.L_x_476:
        /* <DEDUP_REMOVED lines=33> */
.L_x_479:
[----:B------:R-:W-:Y:S05]  /*76c0*/  BSYNC B0 ;  /* 0x0000000000007941 */ /* 0x000fea0003800000 */
.L_x_478:
        /* <DEDUP_REMOVED lines=33> */
.L_x_481:
[----:B------:R-:W-:Y:S05]  /*78e0*/  BSYNC B0 ;  /* 0x0000000000007941 */ /* 0x000fea0003800000 */
.L_x_480:
        /* <DEDUP_REMOVED lines=33> */
.L_x_483:
[----:B------:R-:W-:Y:S05]  /*7b00*/  BSYNC B0 ;  /* 0x0000000000007941 */ /* 0x000fea0003800000 */
.L_x_482:
        /* <DEDUP_REMOVED lines=33> */
.L_x_485:
[----:B------:R-:W-:Y:S05]  /*7d20*/  BSYNC B0 ;  /* 0x0000000000007941 */ /* 0x000fea0003800000 */
.L_x_484:
        /* <DEDUP_REMOVED lines=33> */
.L_x_487:
[----:B------:R-:W-:Y:S05]  /*7f40*/  BSYNC B0 ;  /* 0x0000000000007941 */ /* 0x000fea0003800000 */
.L_x_486:
        /* <DEDUP_REMOVED lines=33> */
.L_x_489:
[----:B------:R-:W-:Y:S05]  /*8160*/  BSYNC B0 ;  /* 0x0000000000007941 */ /* 0x000fea0003800000 */
.L_x_488:
        /* <DEDUP_REMOVED lines=33> */
.L_x_491:
[----:B------:R-:W-:Y:S05]  /*8380*/  BSYNC B0 ;  /* 0x0000000000007941 */ /* 0x000fea0003800000 */
.L_x_490:
        /* <DEDUP_REMOVED lines=33> */
.L_x_493:
[----:B------:R-:W-:Y:S05]  /*85a0*/  BSYNC B0 ;  /* 0x0000000000007941 */ /* 0x000fea0003800000 */
.L_x_492:
        /* <DEDUP_REMOVED lines=33> */
.L_x_495:
[----:B------:R-:W-:Y:S05]  /*87c0*/  BSYNC B0 ;  /* 0x0000000000007941 */ /* 0x000fea0003800000 */
.L_x_494:
        /* <DEDUP_REMOVED lines=33> */
.L_x_497:
[----:B------:R-:W-:Y:S05]  /*89e0*/  BSYNC B0 ;  /* 0x0000000000007941 */ /* 0x000fea0003800000 */
.L_x_496:
        /* <DEDUP_REMOVED lines=33> */
.L_x_499:
[----:B------:R-:W-:Y:S05]  /*8c00*/  BSYNC B0 ;  /* 0x0000000000007941 */ /* 0x000fea0003800000 */
.L_x_498:
        /* <DEDUP_REMOVED lines=33> */
.L_x_501:
[----:B------:R-:W-:Y:S05]  /*8e20*/  BSYNC B0 ;  /* 0x0000000000007941 */ /* 0x000fea0003800000 */
.L_x_500:
        /* <DEDUP_REMOVED lines=33> */
.L_x_503:
[----:B------:R-:W-:Y:S05]  /*9040*/  BSYNC B0 ;  /* 0x0000000000007941 */ /* 0x000fea0003800000 */
.L_x_502:
        /* <DEDUP_REMOVED lines=33> */
.L_x_505:
[----:B------:R-:W-:Y:S05]  /*9260*/  BSYNC B0 ;  /* 0x0000000000007941 */ /* 0x000fea0003800000 */
.L_x_504:
        /* <DEDUP_REMOVED lines=33> */
.L_x_507:
[----:B------:R-:W-:Y:S05]  /*9480*/  BSYNC B0 ;  /* 0x0000000000007941 */ /* 0x000fea0003800000 */
.L_x_506:
        /* <DEDUP_REMOVED lines=32> */
.L_x_508:
[----:B------:R-:W-:Y:S05]  /*9690*/  BSYNC B0 ;  /* 0x0000000000007941 */ /* 0x000fea0003800000 */
.L_x_447:
[----:B0-----:R-:W-:Y:S05]  /*96a0*/  @!P0 EXIT ;  /* 0x000000000000894d */ /* 0x001fea0003800000 */
[----:B------:R-:W0:Y:S01]  /*96b0*/  I2F R15, R15 ;  /* 0x0000000f000f7306 */ /* 0x000e220000201400 */
[----:B------:R-:W-:Y:S07]  /*96c0*/  STG.E [R2.64], R13 ;  /* 0x0000000d02007986 */ /* 0x000fee000c101906 */
[----:B0-----:R-:W0:Y:S02]  /*96d0*/  MUFU.RCP R0, R15 ;  /* 0x0000000f00007308 */ /* 0x001e240000001000 */
[----:B012---:R-:W-:-:S05]  /*96e0*/  FMUL.FTZ R11, R0, R11 ;  /* 0x0000000b000b7220 */ /* 0x007fca0000410000 */
[----:B------:R-:W-:Y:S01]  /*96f0*/  STG.E [R4.64], R11 ;  /* 0x0000000b04007986 */ /* 0x000fe2000c101906 */
[----:B------:R-:W-:Y:S05]  /*9700*/  EXIT ;  /* 0x000000000000794d */ /* 0x000fea0003800000 */
.L_x_509:
        /* <DEDUP_REMOVED lines=15> */
.L_x_689:


//--------------------- .text._Z23welford_kernel_parallelIN3c104HalfEEvPKT_S4_PKiPS2_S7_S7_iif --------------------------
	.section	.text._Z23welford_kernel_parallelIN3c104HalfEEvPKT_S4_PKiPS2_S7_S7_iif,"ax",@progbits
	.sectioninfo	@"SHI_REGISTERS=32"
	.align	128
        .global         _Z23welford_kernel_parallelIN3c104HalfEEvPKT_S4_PKiPS2_S7_S7_iif
        .type           _Z23welford_kernel_parallelIN3c104HalfEEvPKT_S4_PKiPS2_S7_S7_iif,@function
        .size           _Z23welford_kernel_parallelIN3c104HalfEEvPKT_S4_PKiPS2_S7_S7_iif,(.L_x_690 - _Z23welford_kernel_parallelIN3c104HalfEEvPKT_S4_PKiPS2_S7_S7_iif)
        .other          _Z23welford_kernel_parallelIN3c104HalfEEvPKT_S4_PKiPS2_S7_S7_iif,@"STO_CUDA_ENTRY STV_DEFAULT"
_Z23welford_kernel_parallelIN3c104HalfEEvPKT_S4_PKiPS2_S7_S7_iif:
.text._Z23welford_kernel_parallelIN3c104HalfEEvPKT_S4_PKiPS2_S7_S7_iif:
[----:B------:R-:W-:Y:S02]  /*0000*/  MOV R1, c[0x0][0x28] ;  /* 0x00000a0000017a02 */ /* 0x000fe40000000f00 */
[----:B------:R-:W0:Y:S04]  /*0010*/  S2R R0, SR_CTAID.X ;  /* 0x0000000000007919 */ /* 0x000e280000002500 */
[----:B------:R-:W0:Y:S02]  /*0020*/  S2R R3, SR_TID.X ;  /* 0x0000000000037919 */ /* 0x000e240000002100 */
[----:B0-----:R-:W-:-:S05]  /*0030*/  IMAD R0, R0, c[0x0][0x0], R3 ;  /* 0x0000000000007a24 */ /* 0x001fca00078e0203 */
[----:B------:R-:W-:-:S13]  /*0040*/  ISETP.GE.AND P0, PT, R0, c[0x0][0x194], PT ;  /* 0x0000650000007a0c */ /* 0x000fda0003f06270 */
[----:B------:R-:W-:Y:S05]  /*0050*/  @P0 EXIT ;  /* 0x000000000000094d */ /* 0x000fea0003800000 */
[----:B------:R-:W-:Y:S01]  /*0060*/  ISETP.LT.AND P0, PT, RZ, c[0x0][0x190], PT ;  /* 0x00006400ff007a0c */ /* 0x000fe20003f01270 */
[----:B------:R-:W-:-:S12]  /*0070*/  ULDC.64 UR4, c[0x0][0x118] ;  /* 0x0000460000047ab9 */ /* 0x000fd80000000a00 */
[----:B------:R-:W-:Y:S05]  /*0080*/  @P0 BRA `(.L_x_510) ;  /* 0x0000015000000947 */ /* 0x000fea0003800000 */
[----:B------:R-:W-:Y:S01]  /*0090*/  FMUL R2, RZ, +INF ;  /* 0x7f800000ff027820 */ /* 0x000fe20000400000 */
[----:B------:R-:W-:Y:S01]  /*00a0*/  HFMA2.MMA R9, -RZ, RZ, 0, 1.1920928955078125e-07 ;  /* 0x00000002ff097435 */ /* 0x000fe200000001ff */
[----:B------:R-:W-:Y:S02]  /*00b0*/  IMAD.MOV.U32 R10, RZ, RZ, 0x8000 ;  /* 0x00008000ff0a7424 */ /* 0x000fe400078e00ff */
[----:B------:R-:W-:Y:S01]  /*00c0*/  IMAD.MOV.U32 R11, RZ, RZ, c[0x0][0xc] ;  /* 0x00000300ff0b7624 */ /* 0x000fe200078e00ff */
[----:B------:R-:W-:-:S05]  /*00d0*/  F2FP.PACK_AB R2, RZ, R2 ;  /* 0x00000002ff02723e */ /* 0x000fca00000000ff */
[----:B------:R-:W-:-:S05]  /*00e0*/  HADD2.F32 R2, -RZ, R2.H0_H0 ;  /* 0x20000002ff027230 */ /* 0x000fca0000004100 */
[----:B------:R-:W-:-:S06]  /*00f0*/  FADD.FTZ R2, R2, c[0x0][0x198] ;  /* 0x0000660002027621 */ /* 0x000fcc0000010000 */
[----:B------:R-:W0:Y:S08]  /*0100*/  MUFU.SQRT R2, R2 ;  /* 0x0000000200027308 */ /* 0x000e300000002000 */
[----:B0-----:R-:W0:Y:S02]  /*0110*/  MUFU.RCP R3, R2 ;  /* 0x0000000200037308 */ /* 0x001e240000001000 */
[----:B0-----:R-:W-:-:S05]  /*0120*/  FADD.FTZ R3, R3, -RZ ;  /* 0x800000ff03037221 */ /* 0x001fca0000010000 */
[----:B------:R-:W-:Y:S02]  /*0130*/  F2FP.PACK_AB R8, RZ, R3 ;  /* 0x00000003ff08723e */ /* 0x000fe400000000ff */
.L_x_511:
[----:B------:R-:W-:-:S04]  /*0140*/  IMAD.WIDE R2, R0, R9, c[0x0][0x178] ;  /* 0x00005e0000027625 */ /* 0x000fc800078e0209 */
[CC--:B------:R-:W-:Y:S01]  /*0150*/  IMAD.WIDE R4, R0.reuse, R9.reuse, c[0x0][0x180] ;  /* 0x0000600000047625 */ /* 0x0c0fe200078e0209 */
[----:B------:R0:W-:Y:S03]  /*0160*/  STG.E.U16 [R2.64], RZ ;  /* 0x000000ff02007986 */ /* 0x0001e6000c101504 */
[----:B------:R-:W-:Y:S01]  /*0170*/  IMAD.WIDE R6, R0, R9, c[0x0][0x188] ;  /* 0x0000620000067625 */ /* 0x000fe200078e0209 */
[----:B------:R0:W-:Y:S03]  /*0180*/  STG.E.U16 [R4.64], R10 ;  /* 0x0000000a04007986 */ /* 0x0001e6000c101504 */
[----:B------:R-:W-:Y:S01]  /*0190*/  IMAD R0, R11, c[0x0][0x0], R0 ;  /* 0x000000000b007a24 */ /* 0x000fe200078e0200 */
[----:B------:R0:W-:Y:S04]  /*01a0*/  STG.E.U16 [R6.64], R8 ;  /* 0x0000000806007986 */ /* 0x0001e8000c101504 */
[----:B------:R-:W-:-:S13]  /*01b0*/  ISETP.GE.AND P0, PT, R0, c[0x0][0x194], PT ;  /* 0x0000650000007a0c */ /* 0x000fda0003f06270 */
[----:B0-----:R-:W-:Y:S05]  /*01c0*/  @!P0 BRA `(.L_x_511) ;  /* 0xffffff7000008947 */ /* 0x001fea000383ffff */
[----:B------:R-:W-:Y:S05]  /*01d0*/  EXIT ;  /* 0x000000000000794d */ /* 0x000fea0003800000 */
.L_x_510:
[----:B------:R-:W-:-:S04]  /*01e0*/  MOV R8, c[0x0][0x190] ;  /* 0x0000640000087a02 */ /* 0x000fc80000000f00 */
[C---:B------:R-:W-:Y:S02]  /*01f0*/  IADD3 R2, R8.reuse, -0x1, RZ ;  /* 0xffffffff08027810 */ /* 0x040fe40007ffe0ff */
[----:B------:R-:W-:Y:S02]  /*0200*/  LOP3.LUT R8, R8, 0x3, RZ, 0xc0, !PT ;  /* 0x0000000308087812 */ /* 0x000fe400078ec0ff */
[----:B------:R-:W-:Y:S02]  /*0210*/  ISETP.GE.U32.AND P0, PT, R2, 0x3, PT ;  /* 0x000000030200780c */ /* 0x000fe40003f06070 */
[----:B------:R-:W-:-:S04]  /*0220*/  IADD3 R9, -R8, c[0x0][0x190], RZ ;  /* 0x0000640008097a10 */ /* 0x000fc80007ffe1ff */
.L_x_516:
[----:B------:R-:W-:Y:S01]  /*0230*/  ISETP.NE.AND P2, PT, R8, RZ, PT ;  /* 0x000000ff0800720c */ /* 0x000fe20003f45270 */
[----:B------:R-:W-:Y:S01]  /*0240*/  IMAD.MOV.U32 R14, RZ, RZ, RZ ;  /* 0x000000ffff0e7224 */ /* 0x000fe200078e00ff */
[----:B------:R-:W-:Y:S01]  /*0250*/  MOV R10, R0 ;  /* 0x00000000000a7202 */ /* 0x000fe20000000f00 */
[----:B------:R-:W-:Y:S01]  /*0260*/  IMAD.MOV.U32 R25, RZ, RZ, RZ ;  /* 0x000000ffff197224 */ /* 0x000fe200078e00ff */
[----:B------:R-:W-:-:S02]  /*0270*/  PRMT R15, RZ, 0x7610, R15 ;  /* 0x00007610ff0f7816 */ /* 0x000fc4000000000f */
[----:B------:R-:W-:Y:S01]  /*0280*/  PRMT R12, RZ, 0x7610, R12 ;  /* 0x00007610ff0c7816 */ /* 0x000fe2000000000c */
[----:B------:R-:W-:Y:S06]  /*0290*/  @!P0 BRA `(.L_x_512) ;  /* 0x00000e3000008947 */ /* 0x000fec0003800000 */
[----:B------:R-:W-:Y:S01]  /*02a0*/  HFMA2.MMA R14, -RZ, RZ, 0, 0 ;  /* 0x00000000ff0e7435 */ /* 0x000fe200000001ff */
[----:B------:R-:W-:Y:S01]  /*02b0*/  IMAD.MOV.U32 R10, RZ, RZ, R0 ;  /* 0x000000ffff0a7224 */ /* 0x000fe200078e0000 */
[----:B------:R-:W-:-:S04]  /*02c0*/  MOV R11, R9 ;  /* 0x00000009000b7202 */ /* 0x000fc80000000f00 */
.L_x_513:
[----:B------:R-:W-:-:S04]  /*02d0*/  IMAD.MOV.U32 R3, RZ, RZ, 0x4 ;  /* 0x00000004ff037424 */ /* 0x000fc800078e00ff */
[----:B------:R-:W-:-:S05]  /*02e0*/  IMAD.WIDE R2, R14, R3, c[0x0][0x170] ;  /* 0x00005c000e027625 */ /* 0x000fca00078e0203 */
[----:B------:R0:W2:Y:S01]  /*02f0*/  LDG.E.CONSTANT R26, [R2.64] ;  /* 0x00000004021a7981 */ /* 0x0000a2000c1e9900 */
[----:B------:R-:W-:-:S03]  /*0300*/  MOV R19, 0x2 ;  /* 0x0000000200137802 */ /* 0x000fc60000000f00 */
[----:B------:R0:W3:Y:S02]  /*0310*/  LDG.E.CONSTANT R13, [R2.64+0x4] ;  /* 0x00000404020d7981 */ /* 0x0000e4000c1e9900 */
[----:B------:R-:W-:-:S05]  /*0320*/  IMAD.WIDE R20, R10, R19, c[0x0][0x160] ;  /* 0x000058000a147625 */ /* 0x000fca00078e0213 */
[----:B------:R-:W4:Y:S01]  /*0330*/  LDG.E.U16.CONSTANT R27, [R20.64] ;  /* 0x00000004141b7981 */ /* 0x000f22000c1e9500 */
[----:B------:R-:W-:-:S05]  /*0340*/  IMAD.WIDE R22, R10, R19, c[0x0][0x168] ;  /* 0x00005a000a167625 */ /* 0x000fca00078e0213 */
[----:B------:R1:W5:Y:S01]  /*0350*/  LDG.E.U16.CONSTANT R24, [R22.64] ;  /* 0x0000000416187981 */ /* 0x000362000c1e9500 */
[----:B------:R-:W-:-:S04]  /*0360*/  IMAD.WIDE R6, R19, c[0x0][0x194], R22 ;  /* 0x0000650013067a25 */ /* 0x000fc800078e0216 */
[C---:B------:R-:W-:Y:S01]  /*0370*/  IMAD.WIDE R4, R19.reuse, c[0x0][0x194], R20 ;  /* 0x0000650013047a25 */ /* 0x040fe200078e0214 */
[----:B------:R0:W3:Y:S04]  /*0380*/  LDG.E.U16.CONSTANT R18, [R6.64] ;  /* 0x0000000406127981 */ /* 0x0000e8000c1e9500 */
[----:B------:R1:W3:Y:S01]  /*0390*/  LDG.E.U16.CONSTANT R17, [R4.64] ;  /* 0x0000000404117981 */ /* 0x0002e2000c1e9500 */
[----:B------:R-:W-:Y:S01]  /*03a0*/  I2F R29, R25 ;  /* 0x00000019001d7306 */ /* 0x000fe20000201400 */
[----:B------:R-:W-:Y:S02]  /*03b0*/  HADD2.F32 R28, -RZ, R15.H0_H0 ;  /* 0x2000000fff1c7230 */ /* 0x000fe40000004100 */
[----:B------:R1:W3:Y:S01]  /*03c0*/  LDG.E.CONSTANT R15, [R2.64+0x8] ;  /* 0x00000804020f7981 */ /* 0x0002e2000c1e9900 */
[----:B0-----:R-:W-:-:S04]  /*03d0*/  IMAD.WIDE R6, R19, c[0x0][0x194], R6 ;  /* 0x0000650013067a25 */ /* 0x001fc800078e0206 */
[----:B-1----:R-:W-:Y:S01]  /*03e0*/  IMAD.WIDE R4, R19, c[0x0][0x194], R4 ;  /* 0x0000650013047a25 */ /* 0x002fe200078e0204 */
[----:B------:R0:W3:Y:S01]  /*03f0*/  LDG.E.CONSTANT R2, [R2.64+0xc] ;  /* 0x00000c0402027981 */ /* 0x0000e2000c1e9900 */
[----:B------:R-:W-:Y:S01]  /*0400*/  HADD2.F32 R12, -RZ, R12.H0_H0 ;  /* 0x2000000cff0c7230 */ /* 0x000fe20000004100 */
[----:B--2---:R-:W1:Y:S01]  /*0410*/  I2F R16, R26 ;  /* 0x0000001a00107306 */ /* 0x004e620000201400 */
[----:B----4-:R-:W-:Y:S01]  /*0420*/  HADD2.F32 R27, -RZ, R27.H0_H0 ;  /* 0x2000001bff1b7230 */ /* 0x010fe20000004100 */
[----:B-1----:R-:W-:-:S05]  /*0430*/  F2FP.PACK_AB R16, RZ, R16 ;  /* 0x00000010ff10723e */ /* 0x002fca00000000ff */
[----:B------:R-:W-:Y:S01]  /*0440*/  HADD2.F32 R20, -RZ, R16.H0_H0 ;  /* 0x20000010ff147230 */ /* 0x000fe20000004100 */
[----:B------:R-:W-:-:S04]  /*0450*/  IMAD.IADD R16, R26, 0x1, R25 ;  /* 0x000000011a107824 */ /* 0x000fc800078e0219 */
[----:B------:R-:W-:Y:S01]  /*0460*/  FMUL.FTZ R22, R20, R27 ;  /* 0x0000001b14167220 */ /* 0x000fe20000410000 */
[----:B------:R-:W-:-:S04]  /*0470*/  IMNMX R23, R16, 0x1, !PT ;  /* 0x0000000110177817 */ /* 0x000fc80007800200 */
[----:B------:R-:W-:Y:S02]  /*0480*/  F2FP.PACK_AB R22, R29, R22 ;  /* 0x000000161d16723e */ /* 0x000fe400000000ff */
[----:B------:R-:W1:Y:S03]  /*0490*/  I2F R23, R23 ;  /* 0x0000001700177306 */ /* 0x000e660000201400 */
[----:B------:R-:W-:Y:S02]  /*04a0*/  HADD2.F32 R21, -RZ, R22.H1_H1 ;  /* 0x30000016ff157230 */ /* 0x000fe40000004100 */
[----:B-----5:R-:W-:-:S03]  /*04b0*/  HADD2.F32 R25, -RZ, R24.H0_H0 ;  /* 0x20000018ff197230 */ /* 0x020fc60000004100 */
[----:B------:R-:W-:Y:S02]  /*04c0*/  FMUL.FTZ R26, R28, R21 ;  /* 0x000000151c1a7220 */ /* 0x000fe40000410000 */
[----:B------:R-:W-:-:S03]  /*04d0*/  FMUL.FTZ R24, R25, R20 ;  /* 0x0000001419187220 */ /* 0x000fc60000410000 */
[----:B------:R-:W-:Y:S01]  /*04e0*/  F2FP.PACK_AB R26, RZ, R26 ;  /* 0x0000001aff1a723e */ /* 0x000fe200000000ff */
[----:B------:R-:W-:Y:S01]  /*04f0*/  HADD2.F32 R22, -RZ, R22.H0_H0 ;  /* 0x20000016ff167230 */ /* 0x000fe20000004100 */
[----:B-1----:R-:W-:-:S03]  /*0500*/  F2FP.PACK_AB R24, R23, R24 ;  /* 0x000000181718723e */ /* 0x002fc600000000ff */
[----:B------:R-:W-:-:S05]  /*0510*/  HADD2.F32 R23, -RZ, R26.H0_H0 ;  /* 0x2000001aff177230 */ /* 0x000fca0000004100 */
[----:B------:R-:W-:Y:S02]  /*0520*/  FADD.FTZ R26, R22, R23 ;  /* 0x00000017161a7221 */ /* 0x000fe40000010000 */
[----:B------:R1:W2:Y:S04]  /*0530*/  LDG.E.U16.CONSTANT R23, [R6.64] ;  /* 0x0000000406177981 */ /* 0x0002a8000c1e9500 */
[----:B------:R4:W5:Y:S01]  /*0540*/  LDG.E.U16.CONSTANT R22, [R4.64] ;  /* 0x0000000404167981 */ /* 0x000962000c1e9500 */
[----:B------:R-:W-:Y:S01]  /*0550*/  FADD.FTZ R25, R28, -R27 ;  /* 0x8000001b1c197221 */ /* 0x000fe20000010000 */
[----:B------:R-:W-:-:S06]  /*0560*/  HADD2.F32 R27, -RZ, R24.H1_H1 ;  /* 0x30000018ff1b7230 */ /* 0x000fcc0000004100 */
[----:B------:R-:W0:Y:S02]  /*0570*/  MUFU.RCP R27, R27 ;  /* 0x0000001b001b7308 */ /* 0x000e240000001000 */
[----:B0-----:R-:W-:-:S05]  /*0580*/  FADD.FTZ R28, R27, -RZ ;  /* 0x800000ff1b1c7221 */ /* 0x001fca0000010000 */
[----:B------:R-:W-:Y:S02]  /*0590*/  F2FP.PACK_AB R25, R25, R28 ;  /* 0x0000001c1919723e */ /* 0x000fe400000000ff */
[----:B------:R-:W-:-:S03]  /*05a0*/  F2FP.PACK_AB R28, RZ, R26 ;  /* 0x0000001aff1c723e */ /* 0x000fc600000000ff */
[--C-:B------:R-:W-:Y:S02]  /*05b0*/  HADD2.F32 R26, -RZ, R25.reuse.H0_H0 ;  /* 0x20000019ff1a7230 */ /* 0x100fe40000004100 */
[----:B------:R-:W-:Y:S02]  /*05c0*/  HADD2.F32 R29, -RZ, R25.H1_H1 ;  /* 0x30000019ff1d7230 */ /* 0x000fe40000004100 */
[----:B------:R-:W-:-:S03]  /*05d0*/  HADD2.F32 R25, -RZ, R28.H0_H0 ;  /* 0x2000001cff197230 */ /* 0x000fc60000004100 */
[----:B------:R-:W-:Y:S02]  /*05e0*/  FMUL.FTZ R28, R29, R29 ;  /* 0x0000001d1d1c7220 */ /* 0x000fe40000410000 */
[----:B------:R-:W-:-:S05]  /*05f0*/  FMUL.FTZ R25, R25, R26 ;  /* 0x0000001a19197220 */ /* 0x000fca0000410000 */
[----:B------:R-:W-:-:S05]  /*0600*/  F2FP.PACK_AB R25, R28, R25 ;  /* 0x000000191c19723e */ /* 0x000fca00000000ff */
[----:B------:R-:W-:-:S05]  /*0610*/  HADD2.F32 R29, -RZ, R25.H1_H1 ;  /* 0x30000019ff1d7230 */ /* 0x000fca0000004100 */
[----:B------:R-:W-:-:S05]  /*0620*/  FMUL.FTZ R29, R20, R29 ;  /* 0x0000001d141d7220 */ /* 0x000fca0000410000 */
[----:B------:R-:W-:-:S05]  /*0630*/  F2FP.PACK_AB R29, RZ, R29 ;  /* 0x0000001dff1d723e */ /* 0x000fca00000000ff */
[----:B------:R-:W-:-:S05]  /*0640*/  HADD2.F32 R20, -RZ, R29.H0_H0 ;  /* 0x2000001dff147230 */ /* 0x000fca0000004100 */
[----:B------:R-:W-:-:S05]  /*0650*/  FMUL.FTZ R20, R21, R20 ;  /* 0x0000001415147220 */ /* 0x000fca0000410000 */
[----:B------:R-:W-:-:S05]  /*0660*/  F2FP.PACK_AB R20, RZ, R20 ;  /* 0x00000014ff14723e */ /* 0x000fca00000000ff */
[----:B------:R-:W-:-:S05]  /*0670*/  HADD2.F32 R21, -RZ, R20.H0_H0 ;  /* 0x20000014ff157230 */ /* 0x000fca0000004100 */
[----:B------:R-:W-:-:S05]  /*0680*/  FMUL.FTZ R21, R26, R21 ;  /* 0x000000151a157220 */ /* 0x000fca0000410000 */
[----:B------:R-:W-:Y:S01]  /*0690*/  F2FP.PACK_AB R21, RZ, R21 ;  /* 0x00000015ff15723e */ /* 0x000fe200000000ff */
[----:B------:R-:W-:Y:S01]  /*06a0*/  HADD2.F32 R24, -RZ, R24.H0_H0 ;  /* 0x20000018ff187230 */ /* 0x000fe20000004100 */
[----:B-1----:R-:W-:-:S03]  /*06b0*/  IMAD.WIDE R6, R19, c[0x0][0x194], R6 ;  /* 0x0000650013067a25 */ /* 0x002fc600078e0206 */
[----:B------:R-:W-:Y:S01]  /*06c0*/  HADD2.F32 R21, -RZ, R21.H0_H0 ;  /* 0x20000015ff157230 */ /* 0x000fe20000004100 */
[----:B----4-:R-:W-:Y:S02]  /*06d0*/  IMAD.WIDE R4, R19, c[0x0][0x194], R4 ;  /* 0x0000650013047a25 */ /* 0x010fe400078e0204 */
[----:B------:R0:W4:Y:S02]  /*06e0*/  LDG.E.U16.CONSTANT R6, [R6.64] ;  /* 0x0000000406067981 */ /* 0x000124000c1e9500 */
[----:B------:R-:W-:Y:S02]  /*06f0*/  FADD.FTZ R21, R24, R21 ;  /* 0x0000001518157221 */ /* 0x000fe40000010000 */
[----:B---3--:R-:W1:Y:S01]  /*0700*/  I2F R24, R13 ;  /* 0x0000000d00187306 */ /* 0x008e620000201400 */
[----:B------:R3:W4:Y:S02]  /*0710*/  LDG.E.U16.CONSTANT R4, [R4.64] ;  /* 0x0000000404047981 */ /* 0x000724000c1e9500 */
[----:B------:R-:W-:-:S02]  /*0720*/  F2FP.PACK_AB R21, RZ, R21 ;  /* 0x00000015ff15723e */ /* 0x000fc400000000ff */
[----:B------:R-:W-:-:S03]  /*0730*/  IADD3 R20, R16, R13, RZ ;  /* 0x0000000d10147210 */ /* 0x000fc60007ffe0ff */
[----:B------:R-:W-:Y:S01]  /*0740*/  HADD2.F32 R21, -RZ, R21.H0_H0 ;  /* 0x20000015ff157230 */ /* 0x000fe20000004100 */
[----:B------:R-:W-:-:S04]  /*0750*/  IMNMX R19, R20, 0x1, !PT ;  /* 0x0000000114137817 */ /* 0x000fc80007800200 */
[----:B------:R-:W-:Y:S01]  /*0760*/  FADD.FTZ R3, R12, R21 ;  /* 0x000000150c037221 */ /* 0x000fe20000010000 */
[----:B------:R-:W3:Y:S04]  /*0770*/  I2F R26, R19 ;  /* 0x00000013001a7306 */ /* 0x000ee80000201400 */
[----:B-1----:R-:W-:Y:S01]  /*0780*/  F2FP.PACK_AB R3, R24, R3 ;  /* 0x000000031803723e */ /* 0x002fe200000000ff */
[----:B------:R-:W-:-:S03]  /*0790*/  HADD2.F32 R18, -RZ, R18.H0_H0 ;  /* 0x20000012ff127230 */ /* 0x000fc60000004100 */
[----:B------:R-:W1:Y:S01]  /*07a0*/  I2F R16, R16 ;  /* 0x0000001000107306 */ /* 0x000e620000201400 */
[----:B0-----:R-:W-:Y:S02]  /*07b0*/  HADD2.F32 R7, -RZ, R3.H1_H1 ;  /* 0x30000003ff077230 */ /* 0x001fe40000004100 */
[----:B------:R-:W-:-:S03]  /*07c0*/  HADD2.F32 R12, -RZ, R17.H0_H0 ;  /* 0x20000011ff0c7230 */ /* 0x000fc60000004100 */
[----:B---3--:R-:W-:Y:S02]  /*07d0*/  FMUL.FTZ R5, R18, R7 ;  /* 0x0000000712057220 */ /* 0x008fe40000410000 */
[----:B------:R-:W-:-:S03]  /*07e0*/  FMUL.FTZ R13, R7, R12 ;  /* 0x0000000c070d7220 */ /* 0x000fc60000410000 */
[----:B------:R-:W-:Y:S02]  /*07f0*/  F2FP.PACK_AB R5, R26, R5 ;  /* 0x000000051a05723e */ /* 0x000fe400000000ff */
[----:B-1----:R-:W-:-:S03]  /*0800*/  F2FP.PACK_AB R18, R16, R13 ;  /* 0x0000000d1012723e */ /* 0x002fc600000000ff */
[----:B------:R-:W-:Y:S02]  /*0810*/  HADD2.F32 R17, -RZ, R5.H1_H1 ;  /* 0x30000005ff117230 */ /* 0x000fe40000004100 */
[----:B------:R-:W-:Y:S02]  /*0820*/  HADD2.F32 R25, -RZ, R25.H0_H0 ;  /* 0x20000019ff197230 */ /* 0x000fe40000004100 */
[----:B------:R-:W-:Y:S02]  /*0830*/  HADD2.F32 R13, -RZ, R18.H1_H1 ;  /* 0x30000012ff0d7230 */ /* 0x000fe40000004100 */
[----:B------:R-:W0:Y:S03]  /*0840*/  MUFU.RCP R17, R17 ;  /* 0x0000001100117308 */ /* 0x000e260000001000 */
[----:B------:R-:W-:-:S05]  /*0850*/  FMUL.FTZ R16, R25, R13 ;  /* 0x0000000d19107220 */ /* 0x000fca0000410000 */
[----:B------:R-:W-:Y:S01]  /*0860*/  F2FP.PACK_AB R16, RZ, R16 ;  /* 0x00000010ff10723e */ /* 0x000fe200000000ff */
[----:B------:R-:W-:Y:S01]  /*0870*/  HADD2.F32 R18, -RZ, R18.H0_H0 ;  /* 0x20000012ff127230 */ /* 0x000fe20000004100 */
[----:B------:R-:W-:-:S03]  /*0880*/  FADD.FTZ R25, R25, -R12 ;  /* 0x8000000c19197221 */ /* 0x000fc60000010000 */
[----:B------:R-:W-:Y:S01]  /*0890*/  HADD2.F32 R19, -RZ, R16.H0_H0 ;  /* 0x20000010ff137230 */ /* 0x000fe20000004100 */
[----:B0-----:R-:W-:-:S04]  /*08a0*/  FADD.FTZ R12, R17, -RZ ;  /* 0x800000ff110c7221 */ /* 0x001fc80000010000 */
[----:B------:R-:W-:Y:S01]  /*08b0*/  FADD.FTZ R18, R18, R19 ;  /* 0x0000001312127221 */ /* 0x000fe20000010000 */
[----:B------:R-:W-:-:S04]  /*08c0*/  F2FP.PACK_AB R16, R25, R12 ;  /* 0x0000000c1910723e */ /* 0x000fc800000000ff */
[----:B------:R-:W-:Y:S01]  /*08d0*/  F2FP.PACK_AB R18, RZ, R18 ;  /* 0x00000012ff12723e */ /* 0x000fe200000000ff */
        /* <DEDUP_REMOVED lines=15> */
[----:B------:R-:W-:-:S04]  /*09d0*/  HADD2.F32 R5, -RZ, R5.H0_H0 ;  /* 0x20000005ff057230 */ /* 0x000fc80000004100 */
[----:B------:R-:W-:Y:S01]  /*09e0*/  HADD2.F32 R12, -RZ, R7.H0_H0 ;  /* 0x20000007ff0c7230 */ /* 0x000fe20000004100 */
[----:B------:R-:W0:Y:S04]  /*09f0*/  I2F R18, R15 ;  /* 0x0000000f00127306 */ /* 0x000e280000201400 */
[----:B------:R-:W-:-:S05]  /*0a00*/  FADD.FTZ R5, R5, R12 ;  /* 0x0000000c05057221 */ /* 0x000fca0000010000 */
[----:B------:R-:W-:Y:S01]  /*0a10*/  F2FP.PACK_AB R7, RZ, R5 ;  /* 0x00000005ff07723e */ /* 0x000fe200000000ff */
[----:B------:R-:W-:Y:S01]  /*0a20*/  IMAD.IADD R5, R20, 0x1, R15 ;  /* 0x0000000114057824 */ /* 0x000fe200078e020f */
[----:B------:R-:W-:-:S03]  /*0a30*/  HADD2.F32 R3, -RZ, R3.H0_H0 ;  /* 0x20000003ff037230 */ /* 0x000fc60000004100 */
[----:B------:R-:W-:Y:S01]  /*0a40*/  HADD2.F32 R12, -RZ, R7.H0_H0 ;  /* 0x20000007ff0c7230 */ /* 0x000fe20000004100 */
[----:B------:R-:W-:-:S04]  /*0a50*/  IMNMX R13, R5, 0x1, !PT ;  /* 0x00000001050d7817 */ /* 0x000fc80007800200 */
[----:B------:R-:W-:Y:S02]  /*0a60*/  FADD.FTZ R3, R3, R12 ;  /* 0x0000000c03037221 */ /* 0x000fe40000010000 */
[----:B------:R-:W1:Y:S03]  /*0a70*/  I2F R13, R13 ;  /* 0x0000000d000d7306 */ /* 0x000e660000201400 */
[----:B0-----:R-:W-:-:S05]  /*0a80*/  F2FP.PACK_AB R3, R18, R3 ;  /* 0x000000031203723e */ /* 0x001fca00000000ff */
[----:B------:R-:W0:Y:S01]  /*0a90*/  I2F R20, R20 ;  /* 0x0000001400147306 */ /* 0x000e220000201400 */
[----:B------:R-:W-:Y:S02]  /*0aa0*/  HADD2.F32 R7, -RZ, R3.H1_H1 ;  /* 0x30000003ff077230 */ /* 0x000fe40000004100 */
[----:B------:R-:W-:Y:S02]  /*0ab0*/  HADD2.F32 R16, -RZ, R16.H0_H0 ;  /* 0x20000010ff107230 */ /* 0x000fe40000004100 */
[----:B--2---:R-:W-:Y:S02]  /*0ac0*/  HADD2.F32 R12, -RZ, R23.H0_H0 ;  /* 0x20000017ff0c7230 */ /* 0x004fe40000004100 */
[----:B-----5:R-:W-:-:S03]  /*0ad0*/  HADD2.F32 R22, -RZ, R22.H0_H0 ;  /* 0x20000016ff167230 */ /* 0x020fc60000004100 */
[----:B------:R-:W-:Y:S02]  /*0ae0*/  FMUL.FTZ R12, R12, R7 ;  /* 0x000000070c0c7220 */ /* 0x000fe40000410000 */
[----:B------:R-:W-:-:S03]  /*0af0*/  FMUL.FTZ R15, R7, R22 ;  /* 0x00000016070f7220 */ /* 0x000fc60000410000 */
[----:B-1----:R-:W-:Y:S02]  /*0b00*/  F2FP.PACK_AB R12, R13, R12 ;  /* 0x0000000c0d0c723e */ /* 0x002fe400000000ff */
[----:B0-----:R-:W-:-:S03]  /*0b10*/  F2FP.PACK_AB R17, R20, R15 ;  /* 0x0000000f1411723e */ /* 0x001fc600000000ff */
[----:B------:R-:W-:Y:S02]  /*0b20*/  HADD2.F32 R15, -RZ, R12.H1_H1 ;  /* 0x3000000cff0f7230 */ /* 0x000fe40000004100 */
[----:B------:R-:W-:-:S04]  /*0b30*/  HADD2.F32 R13, -RZ, R17.H1_H1 ;  /* 0x30000011ff0d7230 */ /* 0x000fc80000004100 */
[----:B------:R-:W0:Y:S01]  /*0b40*/  MUFU.RCP R15, R15 ;  /* 0x0000000f000f7308 */ /* 0x000e220000001000 */
        /* <DEDUP_REMOVED lines=25> */
[----:B------:R-:W-:-:S05]  /*0ce0*/  HADD2.F32 R7, -RZ, R16.H0_H0 ;  /* 0x20000010ff077230 */ /* 0x000fca0000004100 */
[----:B------:R-:W-:Y:S01]  /*0cf0*/  FADD.FTZ R7, R12, R7 ;  /* 0x000000070c077221 */ /* 0x000fe20000010000 */
[----:B------:R-:W0:Y:S04]  /*0d00*/  I2F R16, R2 ;  /* 0x0000000200107306 */ /* 0x000e280000201400 */
[----:B------:R-:W-:Y:S01]  /*0d10*/  F2FP.PACK_AB R7, RZ, R7 ;  /* 0x00000007ff07723e */ /* 0x000fe200000000ff */
[----:B------:R-:W-:Y:S01]  /*0d20*/  HADD2.F32 R3, -RZ, R3.H0_H0 ;  /* 0x20000003ff037230 */ /* 0x000fe20000004100 */
[----:B------:R-:W-:-:S03]  /*0d30*/  IADD3 R25, R5, R2, RZ ;  /* 0x0000000205197210 */ /* 0x000fc60007ffe0ff */
[----:B------:R-:W-:Y:S01]  /*0d40*/  HADD2.F32 R12, -RZ, R7.H0_H0 ;  /* 0x20000007ff0c7230 */ /* 0x000fe20000004100 */
[----:B------:R-:W-:-:S04]  /*0d50*/  IMNMX R13, R25, 0x1, !PT ;  /* 0x00000001190d7817 */ /* 0x000fc80007800200 */
[----:B------:R-:W-:Y:S02]  /*0d60*/  FADD.FTZ R3, R3, R12 ;  /* 0x0000000c03037221 */ /* 0x000fe40000010000 */
[----:B------:R-:W1:Y:S03]  /*0d70*/  I2F R13, R13 ;  /* 0x0000000d000d7306 */ /* 0x000e660000201400 */
[----:B0-----:R-:W-:Y:S01]  /*0d80*/  F2FP.PACK_AB R3, R16, R3 ;  /* 0x000000031003723e */ /* 0x001fe200000000ff */
[----:B----4-:R-:W-:-:S04]  /*0d90*/  HADD2.F32 R7, -RZ, R6.H0_H0 ;  /* 0x20000006ff077230 */ /* 0x010fc80000004100 */
[----:B------:R-:W0:Y:S01]  /*0da0*/  I2F R5, R5 ;  /* 0x0000000500057306 */ /* 0x000e220000201400 */
[----:B------:R-:W-:Y:S02]  /*0db0*/  HADD2.F32 R6, -RZ, R3.H1_H1 ;  /* 0x30000003ff067230 */ /* 0x000fe40000004100 */
[----:B------:R-:W-:-:S03]  /*0dc0*/  HADD2.F32 R12, -RZ, R4.H0_H0 ;  /* 0x20000004ff0c7230 */ /* 0x000fc60000004100 */
[----:B------:R-:W-:Y:S02]  /*0dd0*/  FMUL.FTZ R2, R7, R6 ;  /* 0x0000000607027220 */ /* 0x000fe40000410000 */
[----:B------:R-:W-:-:S03]  /*0de0*/  FMUL.FTZ R4, R6, R12 ;  /* 0x0000000c06047220 */ /* 0x000fc60000410000 */
[----:B-1----:R-:W-:Y:S02]  /*0df0*/  F2FP.PACK_AB R2, R13, R2 ;  /* 0x000000020d02723e */ /* 0x002fe400000000ff */
[----:B0-----:R-:W-:-:S03]  /*0e00*/  F2FP.PACK_AB R16, R5, R4 ;  /* 0x000000040510723e */ /* 0x001fc600000000ff */
[----:B------:R-:W-:Y:S02]  /*0e10*/  HADD2.F32 R7, -RZ, R2.H1_H1 ;  /* 0x30000002ff077230 */ /* 0x000fe40000004100 */
[----:B------:R-:W-:Y:S02]  /*0e20*/  HADD2.F32 R15, -RZ, R15.H0_H0 ;  /* 0x2000000fff0f7230 */ /* 0x000fe40000004100 */
[----:B------:R-:W-:Y:S02]  /*0e30*/  HADD2.F32 R4, -RZ, R16.H1_H1 ;  /* 0x30000010ff047230 */ /* 0x000fe40000004100 */
[----:B------:R-:W0:Y:S03]  /*0e40*/  MUFU.RCP R7, R7 ;  /* 0x0000000700077308 */ /* 0x000e260000001000 */
[----:B------:R-:W-:-:S05]  /*0e50*/  FMUL.FTZ R5, R15, R4 ;  /* 0x000000040f057220 */ /* 0x000fca0000410000 */
[----:B------:R-:W-:Y:S01]  /*0e60*/  F2FP.PACK_AB R5, RZ, R5 ;  /* 0x00000005ff05723e */ /* 0x000fe200000000ff */
[----:B------:R-:W-:-:S04]  /*0e70*/  HADD2.F32 R16, -RZ, R16.H0_H0 ;  /* 0x20000010ff107230 */ /* 0x000fc80000004100 */
[----:B------:R-:W-:Y:S01]  /*0e80*/  HADD2.F32 R13, -RZ, R5.H0_H0 ;  /* 0x20000005ff0d7230 */ /* 0x000fe20000004100 */
[----:B------:R-:W-:Y:S02]  /*0e90*/  FADD.FTZ R12, R15, -R12 ;  /* 0x8000000c0f0c7221 */ /* 0x000fe40000010000 */
[----:B0-----:R-:W-:Y:S02]  /*0ea0*/  FADD.FTZ R5, R7, -RZ ;  /* 0x800000ff07057221 */ /* 0x001fe40000010000 */
[----:B------:R-:W-:-:S03]  /*0eb0*/  FADD.FTZ R13, R16, R13 ;  /* 0x0000000d100d7221 */ /* 0x000fc60000010000 */
        /* <DEDUP_REMOVED lines=19> */
[----:B------:R-:W-:-:S04]  /*0ff0*/  IADD3 R11, R11, -0x4, RZ ;  /* 0xfffffffc0b0b7810 */ /* 0x000fc80007ffe0ff */
[----:B------:R-:W-:Y:S01]  /*1000*/  FADD.FTZ R2, R2, R5 ;  /* 0x0000000502027221 */ /* 0x000fe20000010000 */
[----:B------:R-:W-:-:S04]  /*1010*/  ISETP.NE.AND P1, PT, R11, RZ, PT ;  /* 0x000000ff0b00720c */ /* 0x000fc80003f25270 */
[----:B------:R-:W-:Y:S01]  /*1020*/  F2FP.PACK_AB R2, RZ, R2 ;  /* 0x00000002ff02723e */ /* 0x000fe200000000ff */
[----:B------:R-:W-:Y:S01]  /*1030*/  HADD2.F32 R3, -RZ, R3.H0_H0 ;  /* 0x20000003ff037230 */ /* 0x000fe20000004100 */
[----:B------:R-:W-:-:S03]  /*1040*/  IMAD.MOV.U32 R5, RZ, RZ, c[0x0][0x194] ;  /* 0x00006500ff057624 */ /* 0x000fc600078e00ff */
[----:B------:R-:W-:Y:S02]  /*1050*/  HADD2.F32 R2, -RZ, R2.H0_H0 ;  /* 0x20000002ff027230 */ /* 0x000fe40000004100 */
[----:B------:R-:W-:-:S03]  /*1060*/  LEA R10, R5, R10, 0x1 ;  /* 0x0000000a050a7211 */ /* 0x000fc600078e08ff */
[----:B------:R-:W-:Y:S02]  /*1070*/  FADD.FTZ R2, R3, R2 ;  /* 0x0000000203027221 */ /* 0x000fe40000010000 */
[----:B------:R-:W-:Y:S01]  /*1080*/  IMAD.MOV.U32 R3, RZ, RZ, c[0x0][0x194] ;  /* 0x00006500ff037624 */ /* 0x000fe200078e00ff */
[----:B------:R-:W-:Y:S02]  /*1090*/  IADD3 R14, R14, 0x4, RZ ;  /* 0x000000040e0e7810 */ /* 0x000fe40007ffe0ff */
[----:B------:R-:W-:Y:S02]  /*10a0*/  F2FP.PACK_AB R12, RZ, R2 ;  /* 0x00000002ff0c723e */ /* 0x000fe400000000ff */
[----:B------:R-:W-:Y:S01]  /*10b0*/  LEA R10, R3, R10, 0x1 ;  /* 0x0000000a030a7211 */ /* 0x000fe200078e08ff */
[----:B------:R-:W-:Y:S05]  /*10c0*/  @P1 BRA `(.L_x_513) ;  /* 0xfffff20000001947 */ /* 0x000fea000383ffff */
.L_x_512:
[----:B------:R-:W-:Y:S05]  /*10d0*/  @!P2 BRA `(.L_x_514) ;  /* 0x00000b200000a947 */ /* 0x000fea0003800000 */
[----:B------:R-:W-:-:S04]  /*10e0*/  IMAD.MOV.U32 R3, RZ, RZ, 0x4 ;  /* 0x00000004ff037424 */ /* 0x000fc800078e00ff */
[----:B------:R-:W-:-:S05]  /*10f0*/  IMAD.WIDE R2, R14, R3, c[0x0][0x170] ;  /* 0x00005c000e027625 */ /* 0x000fca00078e0203 */
[----:B------:R-:W2:Y:S01]  /*1100*/  LDG.E.CONSTANT R14, [R2.64] ;  /* 0x00000004020e7981 */ /* 0x000ea2000c1e9900 */
[----:B------:R-:W-:-:S10]  /*1110*/  HFMA2.MMA R5, -RZ, RZ, 0, 1.1920928955078125e-07 ;  /* 0x00000002ff057435 */ /* 0x000fd400000001ff */
[----:B------:R-:W-:-:S04]  /*1120*/  IMAD.WIDE R6, R10, R5, c[0x0][0x168] ;  /* 0x00005a000a067625 */ /* 0x000fc800078e0205 */
[----:B------:R-:W-:Y:S01]  /*1130*/  IMAD.WIDE R4, R10, R5, c[0x0][0x160] ;  /* 0x000058000a047625 */ /* 0x000fe200078e0205 */
[----:B------:R-:W3:Y:S04]  /*1140*/  LDG.E.U16.CONSTANT R13, [R6.64] ;  /* 0x00000004060d7981 */ /* 0x000ee8000c1e9500 */
[----:B------:R-:W4:Y:S01]  /*1150*/  LDG.E.U16.CONSTANT R19, [R4.64] ;  /* 0x0000000404137981 */ /* 0x000f22000c1e9500 */
[----:B------:R0:W-:Y:S01]  /*1160*/  I2F R21, R25 ;  /* 0x0000001900157306 */ /* 0x0001e20000201400 */
[----:B------:R-:W-:Y:S01]  /*1170*/  HADD2.F32 R15, -RZ, R15.H0_H0 ;  /* 0x2000000fff0f7230 */ /* 0x000fe20000004100 */
[----:B------:R-:W-:Y:S01]  /*1180*/  ISETP.NE.AND P1, PT, R8, 0x1, PT ;  /* 0x000000010800780c */ /* 0x000fe20003f25270 */
[----:B------:R-:W-:-:S05]  /*1190*/  HADD2.F32 R12, -RZ, R12.H0_H0 ;  /* 0x2000000cff0c7230 */ /* 0x000fca0000004100 */
[----:B--2---:R-:W1:Y:S01]  /*11a0*/  I2F R11, R14 ;  /* 0x0000000e000b7306 */ /* 0x004e620000201400 */
[----:B------:R-:W-:-:S05]  /*11b0*/  IMAD.IADD R10, R25, 0x1, R14 ;  /* 0x00000001190a7824 */ /* 0x000fca00078e020e */
[----:B------:R-:W-:Y:S02]  /*11c0*/  IMNMX R17, R10, 0x1, !PT ;  /* 0x000000010a117817 */ /* 0x000fe40007800200 */
[----:B0-----:R-:W-:Y:S02]  /*11d0*/  MOV R25, R10 ;  /* 0x0000000a00197202 */ /* 0x001fe40000000f00 */
[----:B------:R-:W0:Y:S01]  /*11e0*/  I2F R18, R17 ;  /* 0x0000001100127306 */ /* 0x000e220000201400 */
[----:B-1----:R-:W-:Y:S01]  /*11f0*/  F2FP.PACK_AB R11, RZ, R11 ;  /* 0x0000000bff0b723e */ /* 0x002fe200000000ff */
[----:B---3--:R-:W-:Y:S02]  /*1200*/  HADD2.F32 R16, -RZ, R13.H0_H0 ;  /* 0x2000000dff107230 */ /* 0x008fe40000004100 */
[----:B----4-:R-:W-:Y:S02]  /*1210*/  HADD2.F32 R20, -RZ, R19.H0_H0 ;  /* 0x20000013ff147230 */ /* 0x010fe40000004100 */
[----:B------:R-:W-:-:S05]  /*1220*/  HADD2.F32 R11, -RZ, R11.H0_H0 ;  /* 0x2000000bff0b7230 */ /* 0x000fca0000004100 */
[----:B------:R-:W-:Y:S02]  /*1230*/  FMUL.FTZ R13, R16, R11 ;  /* 0x0000000b100d7220 */ /* 0x000fe40000410000 */
[----:B------:R-:W-:Y:S02]  /*1240*/  FMUL.FTZ R16, R11, R20 ;  /* 0x000000140b107220 */ /* 0x000fe40000410000 */
[----:B------:R-:W-:Y:S01]  /*1250*/  FADD.FTZ R20, R15, -R20 ;  /* 0x800000140f147221 */ /* 0x000fe20000010000 */
[----:B0-----:R-:W-:Y:S02]  /*1260*/  F2FP.PACK_AB R13, R18, R13 ;  /* 0x0000000d120d723e */ /* 0x001fe400000000ff */
[----:B------:R-:W-:-:S03]  /*1270*/  F2FP.PACK_AB R18, R21, R16 ;  /* 0x000000101512723e */ /* 0x000fc600000000ff */
[--C-:B------:R-:W-:Y:S02]  /*1280*/  HADD2.F32 R16, -RZ, R13.reuse.H1_H1 ;  /* 0x3000000dff107230 */ /* 0x100fe40000004100 */
[--C-:B------:R-:W-:Y:S02]  /*1290*/  HADD2.F32 R14, -RZ, R18.reuse.H1_H1 ;  /* 0x30000012ff0e7230 */ /* 0x100fe40000004100 */
[----:B------:R-:W-:Y:S02]  /*12a0*/  HADD2.F32 R18, -RZ, R18.H0_H0 ;  /* 0x20000012ff127230 */ /* 0x000fe40000004100 */
[----:B------:R-:W0:Y:S01]  /*12b0*/  MUFU.RCP R16, R16 ;  /* 0x0000001000107308 */ /* 0x000e220000001000 */
[----:B------:R-:W-:Y:S01]  /*12c0*/  FMUL.FTZ R17, R15, R14 ;  /* 0x0000000e0f117220 */ /* 0x000fe20000410000 */
[----:B------:R-:W-:-:S04]  /*12d0*/  HADD2.F32 R13, -RZ, R13.H0_H0 ;  /* 0x2000000dff0d7230 */ /* 0x000fc80000004100 */
[----:B------:R-:W-:-:S05]  /*12e0*/  F2FP.PACK_AB R17, RZ, R17 ;  /* 0x00000011ff11723e */ /* 0x000fca00000000ff */
        /* <DEDUP_REMOVED lines=19> */
[----:B------:R-:W-:-:S05]  /*1420*/  F2FP.PACK_AB R11, RZ, R11 ;  /* 0x0000000bff0b723e */ /* 0x000fca00000000ff */
[----:B------:R-:W-:-:S05]  /*1430*/  HADD2.F32 R14, -RZ, R11.H0_H0 ;  /* 0x2000000bff0e7230 */ /* 0x000fca0000004100 */
[----:B------:R-:W-:-:S05]  /*1440*/  FADD.FTZ R13, R13, R14 ;  /* 0x0000000e0d0d7221 */ /* 0x000fca0000010000 */
[----:B------:R-:W-:-:S05]  /*1450*/  F2FP.PACK_AB R13, RZ, R13 ;  /* 0x0000000dff0d723e */ /* 0x000fca00000000ff */
[----:B------:R-:W-:-:S05]  /*1460*/  HADD2.F32 R13, -RZ, R13.H0_H0 ;  /* 0x2000000dff0d7230 */ /* 0x000fca0000004100 */
[----:B------:R-:W-:-:S05]  /*1470*/  FADD.FTZ R12, R12, R13 ;  /* 0x0000000d0c0c7221 */ /* 0x000fca0000010000 */
[----:B------:R-:W-:Y:S01]  /*1480*/  F2FP.PACK_AB R12, RZ, R12 ;  /* 0x0000000cff0c723e */ /* 0x000fe200000000ff */
[----:B------:R-:W-:Y:S05]  /*1490*/  @!P1 BRA `(.L_x_514) ;  /* 0x0000076000009947 */ /* 0x000fea0003800000 */
[----:B------:R-:W2:Y:S01]  /*14a0*/  LDG.E.CONSTANT R17, [R2.64+0x4] ;  /* 0x0000040402117981 */ /* 0x000ea2000c1e9900 */
[----:B------:R-:W-:-:S04]  /*14b0*/  IMAD.MOV.U32 R11, RZ, RZ, c[0x0][0x194] ;  /* 0x00006500ff0b7624 */ /* 0x000fc800078e00ff */
[----:B------:R-:W-:-:S04]  /*14c0*/  IMAD.WIDE R6, R11, 0x2, R6 ;  /* 0x000000020b067825 */ /* 0x000fc800078e0206 */
[----:B------:R-:W-:Y:S01]  /*14d0*/  IMAD.WIDE R4, R11, 0x2, R4 ;  /* 0x000000020b047825 */ /* 0x000fe200078e0204 */
[----:B------:R-:W3:Y:S04]  /*14e0*/  LDG.E.U16.CONSTANT R14, [R6.64] ;  /* 0x00000004060e7981 */ /* 0x000ee8000c1e9500 */
[----:B------:R-:W4:Y:S01]  /*14f0*/  LDG.E.U16.CONSTANT R16, [R4.64] ;  /* 0x0000000404107981 */ /* 0x000f22000c1e9500 */
[----:B------:R-:W-:Y:S01]  /*1500*/  I2F R21, R10 ;  /* 0x0000000a00157306 */ /* 0x000fe20000201400 */
[----:B------:R-:W-:Y:S01]  /*1510*/  ISETP.NE.AND P1, PT, R8, 0x2, PT ;  /* 0x000000020800780c */ /* 0x000fe20003f25270 */
[----:B------:R-:W-:-:S06]  /*1520*/  HADD2.F32 R12, -RZ, R12.H0_H0 ;  /* 0x2000000cff0c7230 */ /* 0x000fcc0000004100 */
[----:B--2---:R-:W0:Y:S01]  /*1530*/  I2F R13, R17 ;  /* 0x00000011000d7306 */ /* 0x004e220000201400 */
[----:B------:R-:W-:-:S04]  /*1540*/  IADD3 R25, R10, R17, RZ ;  /* 0x000000110a197210 */ /* 0x000fc80007ffe0ff */
[----:B------:R-:W-:-:S04]  /*1550*/  IMNMX R18, R25, 0x1, !PT ;  /* 0x0000000119127817 */ /* 0x000fc80007800200 */
[----:B------:R-:W1:Y:S01]  /*1560*/  I2F R19, R18 ;  /* 0x0000001200137306 */ /* 0x000e620000201400 */
[----:B---3--:R-:W-:Y:S02]  /*1570*/  HADD2.F32 R14, -RZ, R14.H0_H0 ;  /* 0x2000000eff0e7230 */ /* 0x008fe40000004100 */
[----:B----4-:R-:W-:Y:S01]  /*1580*/  HADD2.F32 R16, -RZ, R16.H0_H0 ;  /* 0x20000010ff107230 */ /* 0x010fe20000004100 */
[----:B0-----:R-:W-:-:S05]  /*1590*/  F2FP.PACK_AB R13, RZ, R13 ;  /* 0x0000000dff0d723e */ /* 0x001fca00000000ff */
[----:B------:R-:W-:-:S05]  /*15a0*/  HADD2.F32 R13, -RZ, R13.H0_H0 ;  /* 0x2000000dff0d7230 */ /* 0x000fca0000004100 */
[----:B------:R-:W-:Y:S02]  /*15b0*/  FMUL.FTZ R14, R14, R13 ;  /* 0x0000000d0e0e7220 */ /* 0x000fe40000410000 */
[----:B------:R-:W-:-:S03]  /*15c0*/  FMUL.FTZ R20, R13, R16 ;  /* 0x000000100d147220 */ /* 0x000fc60000410000 */
[----:B-1----:R-:W-:Y:S01]  /*15d0*/  F2FP.PACK_AB R14, R19, R14 ;  /* 0x0000000e130e723e */ /* 0x002fe200000000ff */
[----:B------:R-:W-:Y:S01]  /*15e0*/  HADD2.F32 R19, -RZ, R15.H0_H0 ;  /* 0x2000000fff137230 */ /* 0x000fe20000004100 */
[----:B------:R-:W-:-:S03]  /*15f0*/  F2FP.PACK_AB R20, R21, R20 ;  /* 0x000000141514723e */ /* 0x000fc600000000ff */
[----:B------:R-:W-:Y:S02]  /*1600*/  HADD2.F32 R17, -RZ, R14.H1_H1 ;  /* 0x3000000eff117230 */ /* 0x000fe40000004100 */
[--C-:B------:R-:W-:Y:S02]  /*1610*/  HADD2.F32 R15, -RZ, R20.reuse.H1_H1 ;  /* 0x30000014ff0f7230 */ /* 0x100fe40000004100 */
[----:B------:R-:W-:Y:S02]  /*1620*/  HADD2.F32 R20, -RZ, R20.H0_H0 ;  /* 0x20000014ff147230 */ /* 0x000fe40000004100 */
[----:B------:R-:W0:Y:S01]  /*1630*/  MUFU.RCP R17, R17 ;  /* 0x0000001100117308 */ /* 0x000e220000001000 */
[C---:B------:R-:W-:Y:S01]  /*1640*/  FMUL.FTZ R10, R19.reuse, R15 ;  /* 0x0000000f130a7220 */ /* 0x040fe20000410000 */
[----:B------:R-:W-:Y:S01]  /*1650*/  HADD2.F32 R14, -RZ, R14.H0_H0 ;  /* 0x2000000eff0e7230 */ /* 0x000fe20000004100 */
[----:B------:R-:W-:-:S03]  /*1660*/  FADD.FTZ R19, R19, -R16 ;  /* 0x8000001013137221 */ /* 0x000fc60000010000 */
        /* <DEDUP_REMOVED lines=16> */
[----:B------:R-:W-:Y:S01]  /*1770*/  FMUL.FTZ R18, R15, R18 ;  /* 0x000000120f127220 */ /* 0x000fe20000410000 */
[----:B------:R-:W-:-:S04]  /*1780*/  PRMT R15, R16, 0x7610, R15 ;  /* 0x00007610100f7816 */ /* 0x000fc8000000000f */
        /* <DEDUP_REMOVED lines=12> */
[----:B------:R-:W-:Y:S02]  /*1850*/  SHF.R.S32.HI R14, RZ, 0x1f, R11 ;  /* 0x0000001fff0e7819 */ /* 0x000fe4000001140b */
[C---:B------:R-:W-:Y:S02]  /*1860*/  SHF.L.U32 R13, R11.reuse, 0x1, RZ ;  /* 0x000000010b0d7819 */ /* 0x040fe400000006ff */
[----:B------:R-:W-:Y:S02]  /*1870*/  SHF.L.U64.HI R11, R11, 0x1, R14 ;  /* 0x000000010b0b7819 */ /* 0x000fe4000001020e */
[-C--:B------:R-:W-:Y:S02]  /*1880*/  IADD3 R6, P1, R6, R13.reuse, RZ ;  /* 0x0000000d06067210 */ /* 0x080fe40007f3e0ff */
[----:B------:R-:W-:-:S03]  /*1890*/  IADD3 R4, P2, R4, R13, RZ ;  /* 0x0000000d04047210 */ /* 0x000fc60007f5e0ff */
[----:B------:R-:W-:Y:S01]  /*18a0*/  IMAD.X R7, R7, 0x1, R11, P1 ;  /* 0x0000000107077824 */ /* 0x000fe200008e060b */
[----:B------:R-:W-:-:S04]  /*18b0*/  IADD3.X R5, R5, R11, RZ, P2, !PT ;  /* 0x0000000b05057210 */ /* 0x000fc800017fe4ff */
[----:B------:R-:W3:Y:S04]  /*18c0*/  LDG.E.U16.CONSTANT R6, [R6.64] ;  /* 0x0000000406067981 */ /* 0x000ee8000c1e9500 */
[----:B------:R-:W4:Y:S01]  /*18d0*/  LDG.E.U16.CONSTANT R4, [R4.64] ;  /* 0x0000000404047981 */ /* 0x000f22000c1e9500 */
[----:B------:R0:W-:Y:S01]  /*18e0*/  I2F R18, R25 ;  /* 0x0000001900127306 */ /* 0x0001e20000201400 */
[----:B------:R-:W-:Y:S02]  /*18f0*/  HADD2.F32 R15, -RZ, R15.H0_H0 ;  /* 0x2000000fff0f7230 */ /* 0x000fe40000004100 */
[----:B------:R-:W-:-:S05]  /*1900*/  HADD2.F32 R12, -RZ, R12.H0_H0 ;  /* 0x2000000cff0c7230 */ /* 0x000fca0000004100 */
[----:B--2---:R-:W1:Y:S01]  /*1910*/  I2F R11, R10 ;  /* 0x0000000a000b7306 */ /* 0x004e620000201400 */
[----:B------:R-:W-:-:S04]  /*1920*/  IADD3 R2, R25, R10, RZ ;  /* 0x0000000a19027210 */ /* 0x000fc80007ffe0ff */
[----:B------:R-:W-:Y:S01]  /*1930*/  IMNMX R13, R2, 0x1, !PT ;  /* 0x00000001020d7817 */ /* 0x000fe20007800200 */
[----:B0-----:R-:W-:-:S05]  /*1940*/  IMAD.MOV.U32 R25, RZ, RZ, R2 ;  /* 0x000000ffff197224 */ /* 0x001fca00078e0002 */
[----:B------:R-:W0:Y:S01]  /*1950*/  I2F R13, R13 ;  /* 0x0000000d000d7306 */ /* 0x000e220000201400 */
[----:B-1----:R-:W-:Y:S01]  /*1960*/  F2FP.PACK_AB R3, RZ, R11 ;  /* 0x0000000bff03723e */ /* 0x002fe200000000ff */
[----:B---3--:R-:W-:-:S04]  /*1970*/  HADD2.F32 R14, -RZ, R6.H0_H0 ;  /* 0x20000006ff0e7230 */ /* 0x008fc80000004100 */
[----:B------:R-:W-:Y:S02]  /*1980*/  HADD2.F32 R3, -RZ, R3.H0_H0 ;  /* 0x20000003ff037230 */ /* 0x000fe40000004100 */
[----:B----4-:R-:W-:-:S03]  /*1990*/  HADD2.F32 R16, -RZ, R4.H0_H0 ;  /* 0x20000004ff107230 */ /* 0x010fc60000004100 */
[----:B------:R-:W-:Y:S02]  /*19a0*/  FMUL.FTZ R14, R14, R3 ;  /* 0x000000030e0e7220 */ /* 0x000fe40000410000 */
[----:B------:R-:W-:Y:S02]  /*19b0*/  FMUL.FTZ R5, R3, R16 ;  /* 0x0000001003057220 */ /* 0x000fe40000410000 */
[----:B------:R-:W-:Y:S01]  /*19c0*/  FADD.FTZ R16, R15, -R16 ;  /* 0x800000100f107221 */ /* 0x000fe20000010000 */
[----:B0-----:R-:W-:Y:S02]  /*19d0*/  F2FP.PACK_AB R4, R13, R14 ;  /* 0x0000000e0d04723e */ /* 0x001fe400000000ff */
[----:B------:R-:W-:-:S03]  /*19e0*/  F2FP.PACK_AB R7, R18, R5 ;  /* 0x000000051207723e */ /* 0x000fc600000000ff */
[--C-:B------:R-:W-:Y:S02]  /*19f0*/  HADD2.F32 R6, -RZ, R4.reuse.H1_H1 ;  /* 0x30000004ff067230 */ /* 0x100fe40000004100 */
[----:B------:R-:W-:Y:S02]  /*1a00*/  HADD2.F32 R5, -RZ, R7.H1_H1 ;  /* 0x30000007ff057230 */ /* 0x000fe40000004100 */
[----:B------:R-:W-:Y:S02]  /*1a10*/  HADD2.F32 R4, -RZ, R4.H0_H0 ;  /* 0x20000004ff047230 */ /* 0x000fe40000004100 */
[----:B------:R-:W0:Y:S01]  /*1a20*/  MUFU.RCP R6, R6 ;  /* 0x0000000600067308 */ /* 0x000e220000001000 */
[----:B------:R-:W-:-:S05]  /*1a30*/  FMUL.FTZ R10, R15, R5 ;  /* 0x000000050f0a7220 */ /* 0x000fca0000410000 */
[----:B------:R-:W-:Y:S01]  /*1a40*/  F2FP.PACK_AB R11, RZ, R10 ;  /* 0x0000000aff0b723e */ /* 0x000fe200000000ff */
[----:B------:R-:W-:-:S04]  /*1a50*/  HADD2.F32 R10, -RZ, R7.H0_H0 ;  /* 0x20000007ff0a7230 */ /* 0x000fc80000004100 */
        /* <DEDUP_REMOVED lines=25> */
[----:B------:R-:W-:-:S04]  /*1bf0*/  F2FP.PACK_AB R12, RZ, R3 ;  /* 0x00000003ff0c723e */ /* 0x000fc800000000ff */
.L_x_514:
[----:B------:R-:W0:Y:S01]  /*1c00*/  I2F R2, R25 ;  /* 0x0000001900027306 */ /* 0x000e220000201400 */
[----:B------:R-:W-:Y:S01]  /*1c10*/  HADD2.F32 R6, -RZ, R12.H0_H0 ;  /* 0x2000000cff067230 */ /* 0x000fe20000004100 */
[----:B------:R-:W-:Y:S02]  /*1c20*/  MOV R7, 0x2 ;  /* 0x0000000200077802 */ /* 0x000fe40000000f00 */
[----:B0-----:R-:W-:-:S05]  /*1c30*/  F2FP.PACK_AB R2, RZ, R2 ;  /* 0x00000002ff02723e */ /* 0x001fca00000000ff */
[----:B------:R-:W-:Y:S01]  /*1c40*/  HADD2.F32 R5, -RZ, R2.H0_H0 ;  /* 0x20000002ff057230 */ /* 0x000fe20000004100 */
[----:B------:R-:W-:-:S03]  /*1c50*/  IADD3 R2, R25, -0x1, RZ ;  /* 0xffffffff19027810 */ /* 0x000fc60007ffe0ff */
[----:B------:R-:W0:Y:S08]  /*1c60*/  MUFU.RCP R3, R5 ;  /* 0x0000000500037308 */ /* 0x000e300000001000 */
[----:B------:R-:W1:Y:S01]  /*1c70*/  I2F R2, R2 ;  /* 0x0000000200027306 */ /* 0x000e620000201400 */
[----:B0-----:R-:W-:-:S05]  /*1c80*/  FMUL.FTZ R3, R6, R3 ;  /* 0x0000000306037220 */ /* 0x001fca0000410000 */
[----:B------:R-:W-:-:S05]  /*1c90*/  F2FP.PACK_AB R3, RZ, R3 ;  /* 0x00000003ff03723e */ /* 0x000fca00000000ff */
[----:B------:R-:W-:-:S05]  /*1ca0*/  HADD2.F32 R3, -RZ, R3.H0_H0 ;  /* 0x20000003ff037230 */ /* 0x000fca0000004100 */
[----:B------:R-:W-:Y:S01]  /*1cb0*/  FADD.FTZ R4, R3, c[0x0][0x198] ;  /* 0x0000660003047621 */ /* 0x000fe20000010000 */
[----:B-1----:R-:W-:-:S03]  /*1cc0*/  F2FP.PACK_AB R3, RZ, R2 ;  /* 0x00000002ff03723e */ /* 0x002fc600000000ff */
[----:B------:R-:W0:Y:S02]  /*1cd0*/  MUFU.SQRT R12, R4 ;  /* 0x00000004000c7308 */ /* 0x000e240000002000 */
[----:B------:R-:W-:-:S06]  /*1ce0*/  HADD2.F32 R10, -RZ, R3.H0_H0 ;  /* 0x20000003ff0a7230 */ /* 0x000fcc0000004100 */
[----:B------:R-:W1:Y:S08]  /*1cf0*/  MUFU.RCP R3, R10 ;  /* 0x0000000a00037308 */ /* 0x000e700000001000 */
[----:B0-----:R-:W0:Y:S01]  /*1d00*/  MUFU.RCP R5, R12 ;  /* 0x0000000c00057308 */ /* 0x001e220000001000 */
[----:B-1----:R-:W-:-:S05]  /*1d10*/  FMUL.FTZ R3, R6, R3 ;  /* 0x0000000306037220 */ /* 0x002fca0000410000 */
[----:B------:R-:W-:Y:S01]  /*1d20*/  F2FP.PACK_AB R11, RZ, R3 ;  /* 0x00000003ff0b723e */ /* 0x000fe200000000ff */
[----:B------:R-:W-:-:S03]  /*1d30*/  IMAD.WIDE R2, R0, R7, c[0x0][0x178] ;  /* 0x00005e0000027625 */ /* 0x000fc600078e0207 */
[----:B------:R-:W-:Y:S01]  /*1d40*/  PRMT R10, R11, 0x7610, R10 ;  /* 0x000076100b0a7816 */ /* 0x000fe2000000000a */
[----:B0-----:R-:W-:Y:S01]  /*1d50*/  FADD.FTZ R5, R5, -RZ ;  /* 0x800000ff05057221 */ /* 0x001fe20000010000 */
[----:B------:R-:W-:Y:S01]  /*1d60*/  MOV R11, c[0x0][0xc] ;  /* 0x00000300000b7a02 */ /* 0x000fe20000000f00 */
[----:B------:R0:W-:Y:S03]  /*1d70*/  STG.E.U16 [R2.64], R15 ;  /* 0x0000000f02007986 */ /* 0x0001e6000c101504 */
[----:B------:R-:W-:Y:S01]  /*1d80*/  F2FP.PACK_AB R13, RZ, R5 ;  /* 0x00000005ff0d723e */ /* 0x000fe200000000ff */
[----:B------:R-:W-:-:S04]  /*1d90*/  IMAD.WIDE R4, R0, R7, c[0x0][0x180] ;  /* 0x0000600000047625 */ /* 0x000fc800078e0207 */
[----:B------:R-:W-:Y:S01]  /*1da0*/  IMAD.WIDE R6, R0, R7, c[0x0][0x188] ;  /* 0x0000620000067625 */ /* 0x000fe200078e0207 */
[----:B------:R0:W-:Y:S03]  /*1db0*/  STG.E.U16 [R4.64], R10 ;  /* 0x0000000a04007986 */ /* 0x0001e6000c101504 */
[----:B------:R-:W-:Y:S01]  /*1dc0*/  IMAD R0, R11, c[0x0][0x0], R0 ;  /* 0x000000000b007a24 */ /* 0x000fe200078e0200 */
[----:B------:R0:W-:Y:S04]  /*1dd0*/  STG.E.U16 [R6.64], R13 ;  /* 0x0000000d06007986 */ /* 0x0001e8000c101504 */
[----:B------:R-:W-:-:S13]  /*1de0*/  ISETP.GE.AND P1, PT, R0, c[0x0][0x194], PT ;  /* 0x0000650000007a0c */ /* 0x000fda0003f26270 */
[----:B0-----:R-:W-:Y:S01]  /*1df0*/  @P1 CALL.REL.NOINC `(.L_x_515) ;  /* 0x0000001000001944 */ /* 0x001fe20003c00000 */
[----:B------:R-:W-:Y:S05]  /*1e00*/  BRA `(.L_x_516) ;  /* 0xffffe42000007947 */ /* 0x000fea000383ffff */
.L_x_515:
[----:B------:R-:W-:Y:S05]  /*1e10*/  EXIT ;  /* 0x000000000000794d */ /* 0x000fea0003800000 */
.L_x_517:
        /* <DEDUP_REMOVED lines=14> */
.L_x_690:


//--------------------- .text._Z23welford_kernel_parallelIfEvPKT_S2_PKiPS0_S5_S5_iif --------------------------
	.section	.text._Z23welford_kernel_parallelIfEvPKT_S2_PKiPS0_S5_S5_iif,"ax",@progbits
	.sectioninfo	@"SHI_REGISTERS=32"
	.align	128
        .global         _Z23welford_kernel_parallelIfEvPKT_S2_PKiPS0_S5_S5_iif
        .type           _Z23welford_kernel_parallelIfEvPKT_S2_PKiPS0_S5_S5_iif,@function
        .size           _Z23welford_kernel_parallelIfEvPKT_S2_PKiPS0_S5_S5_iif,(.L_x_691 - _Z23welford_kernel_parallelIfEvPKT_S2_PKiPS0_S5_S5_iif)
        .other          _Z23welford_kernel_parallelIfEvPKT_S2_PKiPS0_S5_S5_iif,@"STO_CUDA_ENTRY STV_DEFAULT"
_Z23welford_kernel_parallelIfEvPKT_S2_PKiPS0_S5_S5_iif:
.text._Z23welford_kernel_parallelIfEvPKT_S2_PKiPS0_S5_S5_iif:
        /* <DEDUP_REMOVED lines=10> */
[----:B------:R-:W-:Y:S01]  /*00a0*/  HFMA2.MMA R11, -RZ, RZ, 0, 2.384185791015625e-07 ;  /* 0x00000004ff0b7435 */ /* 0x000fe200000001ff */
[----:B------:R-:W-:Y:S02]  /*00b0*/  MOV R13, 0x80000000 ;  /* 0x80000000000d7802 */ /* 0x000fe40000000f00 */
[----:B------:R-:W-:Y:S01]  /*00c0*/  FADD.FTZ R0, R0, c[0x0][0x198] ;  /* 0x0000660000007621 */ /* 0x000fe20000010000 */
[----:B------:R-:W-:-:S03]  /*00d0*/  MOV R15, c[0x0][0xc] ;  /* 0x00000300000f7a02 */ /* 0x000fc60000000f00 */
[----:B------:R0:W1:Y:S04]  /*00e0*/  MUFU.RSQ R3, R0 ;  /* 0x0000000000037308 */ /* 0x0000680000001400 */
.L_x_519:
[----:B------:R-:W-:-:S04]  /*00f0*/  IMAD.WIDE R4, R2, R11, c[0x0][0x178] ;  /* 0x00005e0002047625 */ /* 0x000fc800078e020b */
[CC--:B------:R-:W-:Y:S01]  /*0100*/  IMAD.WIDE R6, R2.reuse, R11.reuse, c[0x0][0x180] ;  /* 0x0000600002067625 */ /* 0x0c0fe200078e020b */
[----:B------:R2:W-:Y:S03]  /*0110*/  STG.E [R4.64], RZ ;  /* 0x000000ff04007986 */ /* 0x0005e6000c101904 */
[----:B------:R-:W-:Y:S01]  /*0120*/  IMAD.WIDE R8, R2, R11, c[0x0][0x188] ;  /* 0x0000620002087625 */ /* 0x000fe200078e020b */
[----:B------:R2:W-:Y:S03]  /*0130*/  STG.E [R6.64], R13 ;  /* 0x0000000d06007986 */ /* 0x0005e6000c101904 */
[----:B------:R-:W-:Y:S01]  /*0140*/  IMAD R2, R15, c[0x0][0x0], R2 ;  /* 0x000000000f027a24 */ /* 0x000fe200078e0202 */
[----:B-1----:R2:W-:Y:S04]  /*0150*/  STG.E [R8.64], R3 ;  /* 0x0000000308007986 */ /* 0x0025e8000c101904 */
[----:B------:R-:W-:-:S13]  /*0160*/  ISETP.GE.AND P0, PT, R2, c[0x0][0x194], PT ;  /* 0x0000650002007a0c */ /* 0x000fda0003f06270 */
[----:B--2---:R-:W-:Y:S05]  /*0170*/  @!P0 BRA `(.L_x_519) ;  /* 0xffffff7000008947 */ /* 0x004fea000383ffff */
[----:B------:R-:W-:Y:S05]  /*0180*/  EXIT ;  /* 0x000000000000794d */ /* 0x000fea0003800000 */
.L_x_518:
[----:B------:R-:W-:-:S04]  /*0190*/  MOV R3, c[0x0][0x190] ;  /* 0x0000640000037a02 */ /* 0x000fc80000000f00 */
[C---:B------:R-:W-:Y:S02]  /*01a0*/  IADD3 R0, R3.reuse, -0x1, RZ ;  /* 0xffffffff03007810 */ /* 0x040fe40007ffe0ff */
[----:B------:R-:W-:Y:S02]  /*01b0*/  LOP3.LUT R3, R3, 0x3, RZ, 0xc0, !PT ;  /* 0x0000000303037812 */ /* 0x000fe400078ec0ff */
[----:B------:R-:W-:Y:S02]  /*01c0*/  ISETP.GE.U32.AND P0, PT, R0, 0x3, PT ;  /* 0x000000030000780c */ /* 0x000fe40003f06070 */
[----:B------:R-:W-:-:S03]  /*01d0*/  IADD3 R4, -R3, c[0x0][0x190], RZ ;  /* 0x0000640003047a10 */ /* 0x000fc60007ffe1ff */
.L_x_523:
[----:B------:R-:W-:Y:S01]  /*01e0*/  HFMA2.MMA R25, -RZ, RZ, 0, 0 ;  /* 0x00000000ff197435 */ /* 0x000fe200000001ff */
[----:B------:R-:W-:Y:S01]  /*01f0*/  ISETP.NE.AND P2, PT, R3, RZ, PT ;  /* 0x000000ff0300720c */ /* 0x000fe20003f45270 */
[----:B------:R-:W-:Y:S01]  /*0200*/  HFMA2.MMA R0, -RZ, RZ, 0, 0 ;  /* 0x00000000ff007435 */ /* 0x000fe200000001ff */
[----:B------:R-:W-:Y:S02]  /*0210*/  MOV R8, RZ ;  /* 0x000000ff00087202 */ /* 0x000fe40000000f00 */
[----:B------:R-:W-:-:S02]  /*0220*/  MOV R11, R2 ;  /* 0x00000002000b7202 */ /* 0x000fc40000000f00 */
[----:B------:R-:W-:Y:S01]  /*0230*/  MOV R5, RZ ;  /* 0x000000ff00057202 */ /* 0x000fe20000000f00 */
[----:B------:R-:W-:Y:S06]  /*0240*/  @!P0 BRA `(.L_x_520) ;  /* 0x0000062000008947 */ /* 0x000fec0003800000 */
[----:B------:R-:W-:Y:S02]  /*0250*/  MOV R25, RZ ;  /* 0x000000ff00197202 */ /* 0x000fe40000000f00 */
[----:B------:R-:W-:Y:S02]  /*0260*/  MOV R8, RZ ;  /* 0x000000ff00087202 */ /* 0x000fe40000000f00 */
[----:B------:R-:W-:Y:S02]  /*0270*/  MOV R11, R2 ;  /* 0x00000002000b7202 */ /* 0x000fe40000000f00 */
[----:B------:R-:W-:Y:S02]  /*0280*/  MOV R9, R4 ;  /* 0x0000000400097202 */ /* 0x000fe40000000f00 */
.L_x_521:
[----:B------:R-:W-:-:S10]  /*0290*/  HFMA2.MMA R29, -RZ, RZ, 0, 2.384185791015625e-07 ;  /* 0x00000004ff1d7435 */ /* 0x000fd400000001ff */
[----:B------:R-:W-:-:S05]  /*02a0*/  IMAD.WIDE R26, R8, R29, c[0x0][0x170] ;  /* 0x00005c00081a7625 */ /* 0x000fca00078e021d */
[----:B------:R0:W2:Y:S01]  /*02b0*/  LDG.E.CONSTANT R13, [R26.64] ;  /* 0x000000041a0d7981 */ /* 0x0000a2000c1e9900 */
[----:B------:R-:W-:-:S03]  /*02c0*/  IMAD.WIDE R22, R11, R29, c[0x0][0x160] ;  /* 0x000058000b167625 */ /* 0x000fc600078e021d */
[----:B------:R0:W3:Y:S04]  /*02d0*/  LDG.E.CONSTANT R7, [R26.64+0x4] ;  /* 0x000004041a077981 */ /* 0x0000e8000c1e9900 */
[----:B------:R1:W4:Y:S04]  /*02e0*/  LDG.E.CONSTANT R6, [R22.64] ;  /* 0x0000000416067981 */ /* 0x000328000c1e9900 */
[----:B------:R0:W5:Y:S01]  /*02f0*/  LDG.E.CONSTANT R24, [R26.64+0x8] ;  /* 0x000008041a187981 */ /* 0x000162000c1e9900 */
[----:B------:R-:W-:-:S03]  /*0300*/  IMAD.WIDE R18, R29, c[0x0][0x194], R22 ;  /* 0x000065001d127a25 */ /* 0x000fc600078e0216 */
[----:B------:R0:W3:Y:S01]  /*0310*/  LDG.E.CONSTANT R12, [R26.64+0xc] ;  /* 0x00000c041a0c7981 */ /* 0x0000e2000c1e9900 */
[----:B------:R-:W-:-:S03]  /*0320*/  IMAD.WIDE R14, R11, R29, c[0x0][0x168] ;  /* 0x00005a000b0e7625 */ /* 0x000fc600078e021d */
[----:B------:R0:W3:Y:S01]  /*0330*/  LDG.E.CONSTANT R28, [R18.64] ;  /* 0x00000004121c7981 */ /* 0x0000e2000c1e9900 */
[----:B------:R-:W-:-:S03]  /*0340*/  IMAD.WIDE R20, R29, c[0x0][0x194], R18 ;  /* 0x000065001d147a25 */ /* 0x000fc600078e0212 */
[----:B------:R1:W5:Y:S04]  /*0350*/  LDG.E.CONSTANT R10, [R14.64] ;  /* 0x000000040e0a7981 */ /* 0x000368000c1e9900 */
[----:B0-----:R0:W5:Y:S01]  /*0360*/  LDG.E.CONSTANT R18, [R20.64] ;  /* 0x0000000414127981 */ /* 0x001162000c1e9900 */
[----:B------:R-:W-:-:S04]  /*0370*/  IMAD.WIDE R16, R29, c[0x0][0x194], R20 ;  /* 0x000065001d107a25 */ /* 0x000fc800078e0214 */
[C---:B-1----:R-:W-:Y:S02]  /*0380*/  IMAD.WIDE R22, R29.reuse, c[0x0][0x194], R14 ;  /* 0x000065001d167a25 */ /* 0x042fe400078e020e */
[----:B------:R1:W5:Y:S04]  /*0390*/  LDG.E.CONSTANT R16, [R16.64] ;  /* 0x0000000410107981 */ /* 0x000368000c1e9900 */
[----:B------:R-:W-:-:S05]  /*03a0*/  IMAD.WIDE R26, R29, c[0x0][0x194], R22 ;  /* 0x000065001d1a7a25 */ /* 0x000fca00078e0216 */
[----:B------:R0:W5:Y:S01]  /*03b0*/  LDG.E.CONSTANT R19, [R26.64] ;  /* 0x000000041a137981 */ /* 0x000162000c1e9900 */
[----:B------:R-:W-:-:S03]  /*03c0*/  IMAD.WIDE R14, R29, c[0x0][0x194], R26 ;  /* 0x000065001d0e7a25 */ /* 0x000fc600078e021a */
[----:B-1----:R1:W5:Y:S04]  /*03d0*/  LDG.E.CONSTANT R17, [R22.64] ;  /* 0x0000000416117981 */ /* 0x002368000c1e9900 */
[----:B------:R0:W5:Y:S01]  /*03e0*/  LDG.E.CONSTANT R14, [R14.64] ;  /* 0x000000040e0e7981 */ /* 0x000162000c1e9900 */
[----:B-1----:R4:W-:Y:S01]  /*03f0*/  I2F R22, R0 ;  /* 0x0000000000167306 */ /* 0x0029e20000201400 */
[----:B------:R-:W-:-:S04]  /*0400*/  IADD3 R9, R9, -0x4, RZ ;  /* 0xfffffffc09097810 */ /* 0x000fc80007ffe0ff */
[----:B------:R-:W-:Y:S02]  /*0410*/  ISETP.NE.AND P1, PT, R9, RZ, PT ;  /* 0x000000ff0900720c */ /* 0x000fe40003f25270 */
[----:B------:R-:W-:Y:S01]  /*0420*/  IADD3 R8, R8, 0x4, RZ ;  /* 0x0000000408087810 */ /* 0x000fe20007ffe0ff */
[----:B--2---:R-:W1:Y:S01]  /*0430*/  I2F R29, R13 ;  /* 0x0000000d001d7306 */ /* 0x004e620000201400 */
[----:B0-----:R-:W-:Y:S01]  /*0440*/  IADD3 R21, R13, R0, RZ ;  /* 0x000000000d157210 */ /* 0x001fe20007ffe0ff */
[----:B----4-:R-:W-:Y:S02]  /*0450*/  FADD.FTZ R0, -R6, R25 ;  /* 0x0000001906007221 */ /* 0x010fe40000010100 */
[----:B-1----:R-:W-:Y:S01]  /*0460*/  FMUL.FTZ R15, R29, R6 ;  /* 0x000000061d0f7220 */ /* 0x002fe20000410000 */
[----:B------:R-:W-:-:S04]  /*0470*/  IMNMX R6, R21, 0x1, !PT ;  /* 0x0000000115067817 */ /* 0x000fc80007800200 */
[----:B------:R-:W0:Y:S01]  /*0480*/  I2F R26, R6 ;  /* 0x00000006001a7306 */ /* 0x000e220000201400 */
[----:B------:R-:W-:Y:S01]  /*0490*/  FMUL.FTZ R13, R0, R0 ;  /* 0x00000000000d7220 */ /* 0x000fe20000410000 */
[----:B---3--:R-:W-:-:S03]  /*04a0*/  IADD3 R27, R21, R7, RZ ;  /* 0x00000007151b7210 */ /* 0x008fc60007ffe0ff */
[----:B------:R-:W-:-:S03]  /*04b0*/  FMUL.FTZ R13, R29, R13 ;  /* 0x0000000d1d0d7220 */ /* 0x000fc60000410000 */
[----:B------:R1:W-:Y:S01]  /*04c0*/  I2F R20, R7 ;  /* 0x0000000700147306 */ /* 0x0003e20000201400 */
[C---:B------:R-:W-:Y:S01]  /*04d0*/  FMUL.FTZ R23, R22.reuse, R13 ;  /* 0x0000000d16177220 */ /* 0x040fe20000410000 */
[C---:B-----5:R-:W-:Y:S01]  /*04e0*/  IADD3 R13, R27.reuse, R24, RZ ;  /* 0x000000181b0d7210 */ /* 0x060fe20007ffe0ff */
[----:B------:R-:W-:Y:S01]  /*04f0*/  FFMA.FTZ R25, R22, R25, R15 ;  /* 0x0000001916197223 */ /* 0x000fe2000001000f */
[----:B-1----:R-:W-:-:S04]  /*0500*/  IMNMX R7, R27, 0x1, !PT ;  /* 0x000000011b077817 */ /* 0x002fc80007800200 */
[----:B------:R-:W-:Y:S01]  /*0510*/  I2F R6, R21 ;  /* 0x0000001500067306 */ /* 0x000fe20000201400 */
[----:B------:R-:W-:-:S07]  /*0520*/  IMNMX R22, R13, 0x1, !PT ;  /* 0x000000010d167817 */ /* 0x000fce0007800200 */
[----:B------:R-:W1:Y:S08]  /*0530*/  I2F R21, R7 ;  /* 0x0000000700157306 */ /* 0x000e700000201400 */
[----:B0-----:R-:W0:Y:S08]  /*0540*/  MUFU.RCP R0, R26 ;  /* 0x0000001a00007308 */ /* 0x001e300000001000 */
[----:B------:R-:W2:Y:S08]  /*0550*/  I2F R22, R22 ;  /* 0x0000001600167306 */ /* 0x000eb00000201400 */
[----:B-1----:R-:W1:Y:S01]  /*0560*/  MUFU.RCP R21, R21 ;  /* 0x0000001500157308 */ /* 0x002e620000001000 */
[----:B0-----:R-:W-:-:S02]  /*0570*/  FMUL.FTZ R23, R0, R23 ;  /* 0x0000001700177220 */ /* 0x001fc40000410000 */
[----:B------:R-:W-:Y:S01]  /*0580*/  FMUL.FTZ R25, R0, R25 ;  /* 0x0000001900197220 */ /* 0x000fe20000410000 */
[----:B------:R-:W-:-:S04]  /*0590*/  IADD3 R0, R13, R12, RZ ;  /* 0x0000000c0d007210 */ /* 0x000fc80007ffe0ff */
[----:B------:R0:W3:Y:S01]  /*05a0*/  I2F R7, R24 ;  /* 0x0000001800077306 */ /* 0x0000e20000201400 */
[----:B------:R-:W-:-:S07]  /*05b0*/  FMUL.FTZ R26, R20, R28 ;  /* 0x0000001c141a7220 */ /* 0x000fce0000410000 */
[----:B------:R-:W4:Y:S01]  /*05c0*/  I2F R15, R27 ;  /* 0x0000001b000f7306 */ /* 0x000f220000201400 */
[----:B0-----:R-:W-:Y:S01]  /*05d0*/  IMNMX R24, R0, 0x1, !PT ;  /* 0x0000000100187817 */ /* 0x001fe20007800200 */
[C---:B------:R-:W-:Y:S02]  /*05e0*/  FADD.FTZ R28, R25.reuse, -R28 ;  /* 0x8000001c191c7221 */ /* 0x040fe40000010000 */
[----:B------:R-:W-:-:S04]  /*05f0*/  FFMA.FTZ R26, R25, R6, R26 ;  /* 0x00000006191a7223 */ /* 0x000fc8000001001a */
[----:B--2---:R-:W0:Y:S01]  /*0600*/  MUFU.RCP R22, R22 ;  /* 0x0000001600167308 */ /* 0x004e220000001000 */
[----:B------:R-:W-:Y:S02]  /*0610*/  FFMA.FTZ R10, R29, R10, R23 ;  /* 0x0000000a1d0a7223 */ /* 0x000fe40000010017 */
[----:B------:R-:W-:Y:S02]  /*0620*/  FMUL.FTZ R25, R28, R28 ;  /* 0x0000001c1c197220 */ /* 0x000fe40000410000 */
[----:B-1----:R-:W-:-:S03]  /*0630*/  FMUL.FTZ R26, R21, R26 ;  /* 0x0000001a151a7220 */ /* 0x002fc60000410000 */
[----:B------:R-:W1:Y:S01]  /*0640*/  I2F R24, R24 ;  /* 0x0000001800187306 */ /* 0x000e620000201400 */
[----:B------:R-:W-:-:S07]  /*0650*/  FMUL.FTZ R25, R20, R25 ;  /* 0x0000001914197220 */ /* 0x000fce0000410000 */
[----:B------:R3:W2:Y:S02]  /*0660*/  I2F R23, R12 ;  /* 0x0000000c00177306 */ /* 0x0006a40000201400 */
[----:B---3--:R-:W-:Y:S02]  /*0670*/  FMUL.FTZ R12, R7, R18 ;  /* 0x00000012070c7220 */ /* 0x008fe40000410000 */
[C---:B------:R-:W-:Y:S02]  /*0680*/  FADD.FTZ R18, R26.reuse, -R18 ;  /* 0x800000121a127221 */ /* 0x040fe40000010000 */
[----:B----4-:R-:W-:Y:S02]  /*0690*/  FFMA.FTZ R27, R26, R15, R12 ;  /* 0x0000000f1a1b7223 */ /* 0x010fe4000001000c */
[----:B------:R-:W3:Y:S01]  /*06a0*/  I2F R13, R13 ;  /* 0x0000000d000d7306 */ /* 0x000ee20000201400 */
[----:B------:R-:W-:Y:S02]  /*06b0*/  FMUL.FTZ R12, R6, R25 ;  /* 0x00000019060c7220 */ /* 0x000fe40000410000 */
[----:B------:R-:W-:-:S02]  /*06c0*/  FMUL.FTZ R18, R18, R18 ;  /* 0x0000001212127220 */ /* 0x000fc40000410000 */
[----:B0-----:R-:W-:Y:S02]  /*06d0*/  FMUL.FTZ R6, R22, R27 ;  /* 0x0000001b16067220 */ /* 0x001fe40000410000 */
[----:B------:R-:W-:Y:S01]  /*06e0*/  FMUL.FTZ R12, R21, R12 ;  /* 0x0000000c150c7220 */ /* 0x000fe20000410000 */
[----:B-1----:R-:W0:Y:S01]  /*06f0*/  MUFU.RCP R24, R24 ;  /* 0x0000001800187308 */ /* 0x002e220000001000 */
[----:B------:R-:W-:Y:S02]  /*0700*/  FMUL.FTZ R18, R7, R18 ;  /* 0x0000001207127220 */ /* 0x000fe40000410000 */
[----:B------:R-:W-:Y:S02]  /*0710*/  FADD.FTZ R21, R6, -R16 ;  /* 0x8000001006157221 */ /* 0x000fe40000010000 */
[----:B------:R-:W-:Y:S02]  /*0720*/  FMUL.FTZ R15, R15, R18 ;  /* 0x000000120f0f7220 */ /* 0x000fe40000410000 */
[----:B------:R-:W-:-:S04]  /*0730*/  FMUL.FTZ R18, R21, R21 ;  /* 0x0000001515127220 */ /* 0x000fc80000410000 */
[----:B--2---:R-:W-:Y:S02]  /*0740*/  FMUL.FTZ R18, R23, R18 ;  /* 0x0000001217127220 */ /* 0x004fe40000410000 */
[----:B------:R-:W-:Y:S02]  /*0750*/  FADD.FTZ R10, R10, R5 ;  /* 0x000000050a0a7221 */ /* 0x000fe40000010000 */
[----:B------:R-:W-:Y:S02]  /*0760*/  FFMA.FTZ R17, R20, R17, R12 ;  /* 0x0000001114117223 */ /* 0x000fe4000001000c */
[----:B------:R-:W-:Y:S02]  /*0770*/  FMUL.FTZ R22, R22, R15 ;  /* 0x0000000f16167220 */ /* 0x000fe40000410000 */
[----:B---3--:R-:W-:Y:S01]  /*0780*/  FMUL.FTZ R5, R13, R18 ;  /* 0x000000120d057220 */ /* 0x008fe20000410000 */
[----:B------:R-:W-:Y:S01]  /*0790*/  MOV R12, c[0x0][0x194] ;  /* 0x00006500000c7a02 */ /* 0x000fe20000000f00 */
[----:B------:R-:W-:-:S02]  /*07a0*/  FMUL.FTZ R16, R23, R16 ;  /* 0x0000001017107220 */ /* 0x000fc40000410000 */
[----:B------:R-:W-:Y:S02]  /*07b0*/  FADD.FTZ R10, R10, R17 ;  /* 0x000000110a0a7221 */ /* 0x000fe40000010000 */
[----:B------:R-:W-:Y:S02]  /*07c0*/  FFMA.FTZ R19, R7, R19, R22 ;  /* 0x0000001307137223 */ /* 0x000fe40000010016 */
[----:B0-----:R-:W-:Y:S01]  /*07d0*/  FMUL.FTZ R5, R24, R5 ;  /* 0x0000000518057220 */ /* 0x001fe20000410000 */
[----:B------:R-:W-:Y:S01]  /*07e0*/  LEA R11, R12, R11, 0x1 ;  /* 0x0000000b0c0b7211 */ /* 0x000fe200078e08ff */
[----:B------:R-:W-:Y:S01]  /*07f0*/  FFMA.FTZ R13, R6, R13, R16 ;  /* 0x0000000d060d7223 */ /* 0x000fe20000010010 */
[----:B------:R-:W-:Y:S01]  /*0800*/  MOV R6, c[0x0][0x194] ;  /* 0x0000650000067a02 */ /* 0x000fe20000000f00 */
[----:B------:R-:W-:Y:S02]  /*0810*/  FADD.FTZ R10, R10, R19 ;  /* 0x000000130a0a7221 */ /* 0x000fe40000010000 */
[----:B------:R-:W-:Y:S01]  /*0820*/  FFMA.FTZ R5, R23, R14, R5 ;  /* 0x0000000e17057223 */ /* 0x000fe20000010005 */
[----:B------:R-:W-:Y:S01]  /*0830*/  LEA R11, R6, R11, 0x1 ;  /* 0x0000000b060b7211 */ /* 0x000fe200078e08ff */
[----:B------:R-:W-:-:S02]  /*0840*/  FMUL.FTZ R25, R24, R13 ;  /* 0x0000000d18197220 */ /* 0x000fc40000410000 */
[----:B------:R-:W-:Y:S01]  /*0850*/  FADD.FTZ R5, R10, R5 ;  /* 0x000000050a057221 */ /* 0x000fe20000010000 */
[----:B------:R-:W-:Y:S05]  /*0860*/  @P1 BRA `(.L_x_521) ;  /* 0xfffffa2000001947 */ /* 0x000fea000383ffff */
.L_x_520:
[----:B------:R-:W-:Y:S05]  /*0870*/  @!P2 BRA `(.L_x_522) ;  /* 0x000004d00000a947 */ /* 0x000fea0003800000 */
[----:B------:R-:W-:-:S10]  /*0880*/  HFMA2.MMA R6, -RZ, RZ, 0, 2.384185791015625e-07 ;  /* 0x00000004ff067435 */ /* 0x000fd400000001ff */
[----:B------:R-:W-:-:S05]  /*0890*/  IMAD.WIDE R8, R8, R6, c[0x0][0x170] ;  /* 0x00005c0008087625 */ /* 0x000fca00078e0206 */
[----:B------:R-:W2:Y:S01]  /*08a0*/  LDG.E.CONSTANT R15, [R8.64] ;  /* 0x00000004080f7981 */ /* 0x000ea2000c1e9900 */
[----:B------:R-:W-:-:S05]  /*08b0*/  IMAD.WIDE R12, R11, R6, c[0x0][0x160] ;  /* 0x000058000b0c7625 */ /* 0x000fca00078e0206 */
[----:B------:R-:W3:Y:S01]  /*08c0*/  LDG.E.CONSTANT R18, [R12.64] ;  /* 0x000000040c127981 */ /* 0x000ee2000c1e9900 */
[----:B------:R-:W-:-:S05]  /*08d0*/  IMAD.WIDE R6, R11, R6, c[0x0][0x168] ;  /* 0x00005a000b067625 */ /* 0x000fca00078e0206 */
[----:B------:R-:W4:Y:S01]  /*08e0*/  LDG.E.CONSTANT R14, [R6.64] ;  /* 0x00000004060e7981 */ /* 0x000f22000c1e9900 */
[----:B------:R0:W-:Y:S01]  /*08f0*/  I2F R19, R0 ;  /* 0x0000000000137306 */ /* 0x0001e20000201400 */
[----:B------:R-:W-:Y:S02]  /*0900*/  ISETP.NE.AND P1, PT, R3, 0x1, PT ;  /* 0x000000010300780c */ /* 0x000fe40003f25270 */
[----:B--2---:R-:W-:-:S05]  /*0910*/  IADD3 R10, R0, R15, RZ ;  /* 0x0000000f000a7210 */ /* 0x004fca0007ffe0ff */
[----:B------:R-:W1:Y:S01]  /*0920*/  I2F R15, R15 ;  /* 0x0000000f000f7306 */ /* 0x000e620000201400 */
[----:B------:R-:W-:Y:S01]  /*0930*/  IMNMX R11, R10, 0x1, !PT ;  /* 0x000000010a0b7817 */ /* 0x000fe20007800200 */
[----:B---3--:R-:W-:Y:S01]  /*0940*/  FADD.FTZ R17, R25, -R18 ;  /* 0x8000001219117221 */ /* 0x008fe20000010000 */
[----:B0-----:R-:W-:-:S05]  /*0950*/  MOV R0, R10 ;  /* 0x0000000a00007202 */ /* 0x001fca0000000f00 */
[----:B------:R-:W0:Y:S01]  /*0960*/  I2F R11, R11 ;  /* 0x0000000b000b7306 */ /* 0x000e220000201400 */
[----:B------:R-:W-:-:S04]  /*0970*/  FMUL.FTZ R20, R17, R17 ;  /* 0x0000001111147220 */ /* 0x000fc80000410000 */
[C---:B-1----:R-:W-:Y:S02]  /*0980*/  FMUL.FTZ R20, R15.reuse, R20 ;  /* 0x000000140f147220 */ /* 0x042fe40000410000 */
[----:B------:R-:W-:Y:S02]  /*0990*/  FMUL.FTZ R18, R15, R18 ;  /* 0x000000120f127220 */ /* 0x000fe40000410000 */
[----:B------:R-:W-:Y:S02]  /*09a0*/  FMUL.FTZ R17, R19, R20 ;  /* 0x0000001413117220 */ /* 0x000fe40000410000 */
[----:B------:R-:W-:Y:S01]  /*09b0*/  FFMA.FTZ R25, R25, R19, R18 ;  /* 0x0000001319197223 */ /* 0x000fe20000010012 */
[----:B0-----:R-:W0:Y:S02]  /*09c0*/  MUFU.RCP R16, R11 ;  /* 0x0000000b00107308 */ /* 0x001e240000001000 */
[C---:B0-----:R-:W-:Y:S02]  /*09d0*/  FMUL.FTZ R17, R16.reuse, R17 ;  /* 0x0000001110117220 */ /* 0x041fe40000410000 */
[----:B------:R-:W-:-:S02]  /*09e0*/  FMUL.FTZ R25, R16, R25 ;  /* 0x0000001910197220 */ /* 0x000fc40000410000 */
[----:B----4-:R-:W-:-:S04]  /*09f0*/  FFMA.FTZ R14, R15, R14, R17 ;  /* 0x0000000e0f0e7223 */ /* 0x010fc80000010011 */
[----:B------:R-:W-:Y:S01]  /*0a00*/  FADD.FTZ R5, R5, R14 ;  /* 0x0000000e05057221 */ /* 0x000fe20000010000 */
[----:B------:R-:W-:Y:S05]  /*0a10*/  @!P1 BRA `(.L_x_522) ;  /* 0x0000033000009947 */ /* 0x000fea0003800000 */
[----:B------:R-:W2:Y:S01]  /*0a20*/  LDG.E.CONSTANT R15, [R8.64+0x4] ;  /* 0x00000404080f7981 */ /* 0x000ea2000c1e9900 */
[----:B------:R-:W-:-:S05]  /*0a30*/  MOV R11, c[0x0][0x194] ;  /* 0x00006500000b7a02 */ /* 0x000fca0000000f00 */
[----:B------:R-:W-:-:S05]  /*0a40*/  IMAD.WIDE R12, R11, 0x4, R12 ;  /* 0x000000040b0c7825 */ /* 0x000fca00078e020c */
[----:B------:R-:W3:Y:S01]  /*0a50*/  LDG.E.CONSTANT R18, [R12.64] ;  /* 0x000000040c127981 */ /* 0x000ee2000c1e9900 */
[----:B------:R-:W-:-:S05]  /*0a60*/  IMAD.WIDE R6, R11, 0x4, R6 ;  /* 0x000000040b067825 */ /* 0x000fca00078e0206 */
[----:B------:R-:W4:Y:S01]  /*0a70*/  LDG.E.CONSTANT R14, [R6.64] ;  /* 0x00000004060e7981 */ /* 0x000f22000c1e9900 */
[----:B------:R-:W-:Y:S01]  /*0a80*/  I2F R20, R10 ;  /* 0x0000000a00147306 */ /* 0x000fe20000201400 */
[----:B------:R-:W-:Y:S02]  /*0a90*/  ISETP.NE.AND P1, PT, R3, 0x2, PT ;  /* 0x000000020300780c */ /* 0x000fe40003f25270 */
[----:B--2---:R-:W-:-:S05]  /*0aa0*/  IADD3 R0, R10, R15, RZ ;  /* 0x0000000f0a007210 */ /* 0x004fca0007ffe0ff */
[----:B------:R-:W0:Y:S01]  /*0ab0*/  I2F R15, R15 ;  /* 0x0000000f000f7306 */ /* 0x000e220000201400 */
[----:B------:R-:W-:-:S07]  /*0ac0*/  IMNMX R16, R0, 0x1, !PT ;  /* 0x0000000100107817 */ /* 0x000fce0007800200 */
[----:B------:R-:W1:Y:S01]  /*0ad0*/  I2F R16, R16 ;  /* 0x0000001000107306 */ /* 0x000e620000201400 */
[----:B---3--:R-:W-:-:S04]  /*0ae0*/  FADD.FTZ R19, R25, -R18 ;  /* 0x8000001219137221 */ /* 0x008fc80000010000 */
[----:B------:R-:W-:Y:S02]  /*0af0*/  FMUL.FTZ R22, R19, R19 ;  /* 0x0000001313167220 */ /* 0x000fe40000410000 */
[C---:B0-----:R-:W-:Y:S02]  /*0b00*/  FMUL.FTZ R18, R15.reuse, R18 ;  /* 0x000000120f127220 */ /* 0x041fe40000410000 */
[----:B------:R-:W-:Y:S02]  /*0b10*/  FMUL.FTZ R19, R15, R22 ;  /* 0x000000160f137220 */ /* 0x000fe40000410000 */
[----:B------:R-:W-:Y:S02]  /*0b20*/  FFMA.FTZ R18, R25, R20, R18 ;  /* 0x0000001419127223 */ /* 0x000fe40000010012 */
[----:B------:R-:W-:Y:S01]  /*0b30*/  FMUL.FTZ R22, R20, R19 ;  /* 0x0000001314167220 */ /* 0x000fe20000410000 */
[----:B-1----:R-:W0:Y:S03]  /*0b40*/  MUFU.RCP R17, R16 ;  /* 0x0000001000117308 */ /* 0x002e260000001000 */
[----:B0-----:R-:W-:-:S02]  /*0b50*/  FMUL.FTZ R22, R17, R22 ;  /* 0x0000001611167220 */ /* 0x001fc40000410000 */
[----:B------:R-:W-:Y:S02]  /*0b60*/  FMUL.FTZ R25, R17, R18 ;  /* 0x0000001211197220 */ /* 0x000fe40000410000 */
[----:B----4-:R-:W-:-:S04]  /*0b70*/  FFMA.FTZ R14, R15, R14, R22 ;  /* 0x0000000e0f0e7223 */ /* 0x010fc80000010016 */
[----:B------:R-:W-:Y:S01]  /*0b80*/  FADD.FTZ R5, R5, R14 ;  /* 0x0000000e05057221 */ /* 0x000fe20000010000 */
[----:B------:R-:W-:Y:S05]  /*0b90*/  @!P1 BRA `(.L_x_522) ;  /* 0x000001b000009947 */ /* 0x000fea0003800000 */
[----:B------:R-:W2:Y:S01]  /*0ba0*/  LDG.E.CONSTANT R9, [R8.64+0x8] ;  /* 0x0000080408097981 */ /* 0x000ea2000c1e9900 */
[----:B------:R-:W-:Y:S02]  /*0bb0*/  SHF.R.S32.HI R10, RZ, 0x1f, R11 ;  /* 0x0000001fff0a7819 */ /* 0x000fe4000001140b */
[C---:B------:R-:W-:Y:S02]  /*0bc0*/  SHF.L.U32 R15, R11.reuse, 0x2, RZ ;  /* 0x000000020b0f7819 */ /* 0x040fe400000006ff */
[----:B------:R-:W-:Y:S02]  /*0bd0*/  SHF.L.U64.HI R17, R11, 0x2, R10 ;  /* 0x000000020b117819 */ /* 0x000fe4000001020a */
[----:B------:R-:W-:-:S04]  /*0be0*/  IADD3 R10, P1, R12, R15, RZ ;  /* 0x0000000f0c0a7210 */ /* 0x000fc80007f3e0ff */
[----:B------:R-:W-:-:S05]  /*0bf0*/  IADD3.X R11, R13, R17, RZ, P1, !PT ;  /* 0x000000110d0b7210 */ /* 0x000fca0000ffe4ff */
[----:B------:R-:W3:Y:S01]  /*0c00*/  LDG.E.CONSTANT R10, [R10.64] ;  /* 0x000000040a0a7981 */ /* 0x000ee2000c1e9900 */
[----:B------:R-:W-:-:S04]  /*0c10*/  IADD3 R6, P1, R6, R15, RZ ;  /* 0x0000000f06067210 */ /* 0x000fc80007f3e0ff */
[----:B------:R-:W-:-:S05]  /*0c20*/  IADD3.X R7, R7, R17, RZ, P1, !PT ;  /* 0x0000001107077210 */ /* 0x000fca0000ffe4ff */
[----:B------:R-:W4:Y:S01]  /*0c30*/  LDG.E.CONSTANT R6, [R6.64] ;  /* 0x0000000406067981 */ /* 0x000f22000c1e9900 */
[----:B------:R0:W-:Y:S01]  /*0c40*/  I2F R15, R0 ;  /* 0x00000000000f7306 */ /* 0x0001e20000201400 */
[----:B--2---:R-:W-:-:S07]  /*0c50*/  IADD3 R12, R0, R9, RZ ;  /* 0x00000009000c7210 */ /* 0x004fce0007ffe0ff */
[----:B------:R-:W1:Y:S01]  /*0c60*/  I2F R9, R9 ;  /* 0x0000000900097306 */ /* 0x000e620000201400 */
[----:B------:R-:W-:Y:S02]  /*0c70*/  IMNMX R8, R12, 0x1, !PT ;  /* 0x000000010c087817 */ /* 0x000fe40007800200 */
[----:B0-----:R-:W-:-:S05]  /*0c80*/  MOV R0, R12 ;  /* 0x0000000c00007202 */ /* 0x001fca0000000f00 */
[----:B------:R-:W0:Y:S01]  /*0c90*/  I2F R8, R8 ;  /* 0x0000000800087306 */ /* 0x000e220000201400 */
[----:B---3--:R-:W-:Y:S02]  /*0ca0*/  FADD.FTZ R14, R25, -R10 ;  /* 0x8000000a190e7221 */ /* 0x008fe40000010000 */
[----:B-1----:R-:W-:Y:S02]  /*0cb0*/  FMUL.FTZ R10, R9, R10 ;  /* 0x0000000a090a7220 */ /* 0x002fe40000410000 */
[----:B------:R-:W-:Y:S02]  /*0cc0*/  FMUL.FTZ R14, R14, R14 ;  /* 0x0000000e0e0e7220 */ /* 0x000fe40000410000 */
[----:B------:R-:W-:Y:S02]  /*0cd0*/  FFMA.FTZ R10, R25, R15, R10 ;  /* 0x0000000f190a7223 */ /* 0x000fe4000001000a */
[----:B------:R-:W-:Y:S01]  /*0ce0*/  FMUL.FTZ R14, R9, R14 ;  /* 0x0000000e090e7220 */ /* 0x000fe20000410000 */
[----:B0-----:R-:W0:Y:S03]  /*0cf0*/  MUFU.RCP R13, R8 ;  /* 0x00000008000d7308 */ /* 0x001e260000001000 */
[----:B------:R-:W-:-:S04]  /*0d00*/  FMUL.FTZ R14, R15, R14 ;  /* 0x0000000e0f0e7220 */ /* 0x000fc80000410000 */
[C---:B0-----:R-:W-:Y:S02]  /*0d10*/  FMUL.FTZ R14, R13.reuse, R14 ;  /* 0x0000000e0d0e7220 */ /* 0x041fe40000410000 */
[----:B------:R-:W-:Y:S02]  /*0d20*/  FMUL.FTZ R25, R13, R10 ;  /* 0x0000000a0d197220 */ /* 0x000fe40000410000 */
[----:B----4-:R-:W-:-:S04]  /*0d30*/  FFMA.FTZ R6, R9, R6, R14 ;  /* 0x0000000609067223 */ /* 0x010fc8000001000e */
[----:B------:R-:W-:Y:S02]  /*0d40*/  FADD.FTZ R5, R5, R6 ;  /* 0x0000000605057221 */ /* 0x000fe40000010000 */
.L_x_522:
[----:B------:R-:W0:Y:S01]  /*0d50*/  I2F R14, R0 ;  /* 0x00000000000e7306 */ /* 0x000e220000201400 */
[----:B------:R-:W-:Y:S02]  /*0d60*/  IADD3 R12, R0, -0x1, RZ ;  /* 0xffffffff000c7810 */ /* 0x000fe40007ffe0ff */
[----:B------:R-:W-:Y:S02]  /*0d70*/  MOV R11, 0x4 ;  /* 0x00000004000b7802 */ /* 0x000fe40000000f00 */
[----:B------:R-:W-:-:S03]  /*0d80*/  MOV R15, c[0x0][0xc] ;  /* 0x00000300000f7a02 */ /* 0x000fc60000000f00 */
[----:B------:R-:W1:Y:S08]  /*0d90*/  I2F R12, R12 ;  /* 0x0000000c000c7306 */ /* 0x000e700000201400 */
[----:B0-----:R-:W0:Y:S08]  /*0da0*/  MUFU.RCP R6, R14 ;  /* 0x0000000e00067308 */ /* 0x001e300000001000 */
[----:B-1----:R-:W1:Y:S01]  /*0db0*/  MUFU.RCP R8, R12 ;  /* 0x0000000c00087308 */ /* 0x002e620000001000 */
[----:B0-----:R-:W-:-:S02]  /*0dc0*/  FFMA.FTZ R13, R6, R5, c[0x0][0x198] ;  /* 0x00006600060d7623 */ /* 0x001fc40000010005 */
[----:B------:R-:W-:-:S05]  /*0dd0*/  IMAD.WIDE R6, R2, R11, c[0x0][0x178] ;  /* 0x00005e0002067625 */ /* 0x000fca00078e020b */
[----:B------:R-:W0:Y:S01]  /*0de0*/  MUFU.RSQ R13, R13 ;  /* 0x0000000d000d7308 */ /* 0x000e220000001400 */
[----:B------:R2:W-:Y:S01]  /*0df0*/  STG.E [R6.64], R25 ;  /* 0x0000001906007986 */ /* 0x0005e2000c101904 */
[----:B-1----:R-:W-:Y:S02]  /*0e00*/  FMUL.FTZ R5, R8, R5 ;  /* 0x0000000508057220 */ /* 0x002fe40000410000 */
[----:B------:R-:W-:-:S04]  /*0e10*/  IMAD.WIDE R8, R2, R11, c[0x0][0x180] ;  /* 0x0000600002087625 */ /* 0x000fc800078e020b */
[----:B------:R-:W-:Y:S01]  /*0e20*/  IMAD.WIDE R10, R2, R11, c[0x0][0x188] ;  /* 0x00006200020a7625 */ /* 0x000fe200078e020b */
[----:B------:R2:W-:Y:S03]  /*0e30*/  STG.E [R8.64], R5 ;  /* 0x0000000508007986 */ /* 0x0005e6000c101904 */
[----:B------:R-:W-:Y:S01]  /*0e40*/  IMAD R2, R15, c[0x0][0x0], R2 ;  /* 0x000000000f027a24 */ /* 0x000fe200078e0202 */
[----:B0-----:R2:W-:Y:S04]  /*0e50*/  STG.E [R10.64], R13 ;  /* 0x0000000d0a007986 */ /* 0x0015e8000c101904 */
[----:B------:R-:W-:-:S13]  /*0e60*/  ISETP.GE.AND P1, PT, R2, c[0x0][0x194], PT ;  /* 0x0000650002007a0c */ /* 0x000fda0003f26270 */
[----:B--2---:R-:W-:Y:S05]  /*0e70*/  @!P1 BRA `(.L_x_523) ;  /* 0xfffff36000009947 */ /* 0x004fea000383ffff */
[----:B------:R-:W-:Y:S05]  /*0e80*/  EXIT ;  /* 0x000000000000794d */ /* 0x000fea0003800000 */
.L_x_524:
        /* <DEDUP_REMOVED lines=15> */
.L_x_691:


//--------------------- .text._Z25batchnorm_backward_kernelIN3c104HalfEfS1_EvPKT_S4_PKT0_S7_PKT1_S7_S7_PKiPS2_lii --------------------------
	.section	.text._Z25batchnorm_backward_kernelIN3c104HalfEfS1_EvPKT_S4_PKT0_S7_PKT1_S7_S7_PKiPS2_lii,"ax",@progbits
	.sectioninfo	@"SHI_REGISTERS=27"
	.align	128
        .global         _Z25batchnorm_backward_kernelIN3c104HalfEfS1_EvPKT_S4_PKT0_S7_PKT1_S7_S7_PKiPS2_lii
        .type           _Z25batchnorm_backward_kernelIN3c104HalfEfS1_EvPKT_S4_PKT0_S7_PKT1_S7_S7_PKiPS2_lii,@function
        .size           _Z25batchnorm_backward_kernelIN3c104HalfEfS1_EvPKT_S4_PKT0_S7_PKT1_S7_S7_PKiPS2_lii,(.L_x_692 - _Z25batchnorm_backward_kernelIN3c104HalfEfS1_EvPKT_S4_PKT0_S7_PKT1_S7_S7_PKiPS2_lii)
        .other          _Z25batchnorm_backward_kernelIN3c104HalfEfS1_EvPKT_S4_PKT0_S7_PKT1_S7_S7_PKiPS2_lii,@"STO_CUDA_ENTRY STV_DEFAULT"
_Z25batchnorm_backward_kernelIN3c104HalfEfS1_EvPKT_S4_PKT0_S7_PKT1_S7_S7_PKiPS2_lii:
.text._Z25batchnorm_backward_kernelIN3c104HalfEfS1_EvPKT_S4_PKT0_S7_PKT1_S7_S7_PKiPS2_lii:
[----:B------:R-:W-:Y:S02]  /*0000*/  IMAD.MOV.U32 R1, RZ, RZ, c[0x0][0x28] ;  /* 0x00000a00ff017624 */ /* 0x000fe400078e00ff */
[----:B------:R-:W-:Y:S01]  /*0010*/  IMAD.MOV.U32 R6, RZ, RZ, c[0x0][0x1a8] ;  /* 0x00006a00ff067624 */ /* 0x000fe200078e00ff */
[----:B------:R-:W-:Y:S01]  /*0020*/  ULDC.64 UR8, c[0x0][0x118] ;  /* 0x0000460000087ab9 */ /* 0x000fe20000000a00 */
[----:B------:R-:W-:Y:S02]  /*0030*/  IMAD.MOV.U32 R0, RZ, RZ, c[0x0][0x1ac] ;  /* 0x00006b00ff007624 */ /* 0x000fe400078e00ff */
[----:B------:R-:W-:Y:S01]  /*0040*/  IMAD.MOV.U32 R10, RZ, RZ, RZ ;  /* 0x000000ffff0a7224 */ /* 0x000fe200078e00ff */
        /* <DEDUP_REMOVED lines=26> */
.L_x_529:
        /* <DEDUP_REMOVED lines=57> */
.L_x_528:
[----:B------:R-:W-:-:S04]  /*0580*/  IADD3 R8, P2, RZ, -R0, RZ ;  /* 0x80000000ff087210 */ /* 0x000fc80007f5e0ff */
[----:B------:R-:W-:Y:S01]  /*0590*/  ISETP.GT.U32.AND P1, PT, R8, 0x4, PT ;  /* 0x000000040800780c */ /* 0x000fe20003f24070 */
[----:B------:R-:W-:-:S05]  /*05a0*/  IMAD.X R8, RZ, RZ, ~R7, P2 ;  /* 0x000000ffff087224 */ /* 0x000fca00010e0e07 */
        /* <DEDUP_REMOVED lines=33> */
.L_x_530:
[----:B------:R-:W-:-:S04]  /*07c0*/  ISETP.NE.U32.AND P1, PT, R0, RZ, PT ;  /* 0x000000ff0000720c */ /* 0x000fc80003f25070 */
[----:B------:R-:W-:-:S13]  /*07d0*/  ISETP.NE.OR.EX P0, PT, R7, RZ, P0, P1 ;  /* 0x000000ff0700720c */ /* 0x000fda0000705710 */
[----:B------:R-:W-:Y:S05]  /*07e0*/  @!P0 BRA `(.L_x_526) ;  /* 0x0000015000008947 */ /* 0x000fea0003800000 */
.L_x_527:
        /* <DEDUP_REMOVED lines=21> */
.L_x_526:
        /* <DEDUP_REMOVED lines=8> */
.L_x_532:
[----:B------:R-:W-:Y:S02]  /*09c0*/  IMAD.U32 R2, RZ, RZ, UR4 ;  /* 0x00000004ff027e24 */ /* 0x000fe4000f8e00ff */
        /* <DEDUP_REMOVED lines=11> */
.L_x_531:
[----:B------:R0:W1:Y:S02]  /*0a80*/  I2F.S64 R10, R4 ;  /* 0x00000004000a7312 */ /* 0x0000640000301400 */
.L_x_525:
[----:B------:R-:W2:Y:S01]  /*0a90*/  S2R R0, SR_CTAID.X ;  /* 0x0000000000007919 */ /* 0x000ea20000002500 */
[----:B------:R-:W-:Y:S01]  /*0aa0*/  ISETP.NE.U32.AND P0, PT, RZ, c[0x0][0x180], PT ;  /* 0x00006000ff007a0c */ /* 0x000fe20003f05070 */
[----:B------:R-:W-:Y:S02]  /*0ab0*/  IMAD.MOV.U32 R15, RZ, RZ, 0x4 ;  /* 0x00000004ff0f7424 */ /* 0x000fe400078e00ff */
[----:B------:R-:W3:Y:S01]  /*0ac0*/  S2R R13, SR_CTAID.Y ;  /* 0x00000000000d7919 */ /* 0x000ee20000002600 */
[----:B------:R-:W-:-:S03]  /*0ad0*/  ISETP.NE.AND.EX P0, PT, RZ, c[0x0][0x184], PT, P0 ;  /* 0x00006100ff007a0c */ /* 0x000fc60003f05300 */
[----:B------:R-:W3:Y:S10]  /*0ae0*/  S2R R2, SR_TID.Y ;  /* 0x0000000000027919 */ /* 0x000ef40000002200 */
[C---:B--2---:R-:W-:Y:S01]  /*0af0*/  @P0 LEA R6, P1, R0.reuse, c[0x0][0x180], 0x1 ;  /* 0x0000600000060a11 */ /* 0x044fe200078208ff */
[C---:B0-----:R-:W-:Y:S01]  /*0b00*/  IMAD.WIDE.U32 R4, R0.reuse, R15, c[0x0][0x178] ;  /* 0x00005e0000047625 */ /* 0x041fe200078e000f */
[----:B------:R-:W-:-:S02]  /*0b10*/  LEA R8, P2, R0, c[0x0][0x190], 0x2 ;  /* 0x0000640000087a11 */ /* 0x000fc400078410ff */
[C---:B------:R-:W-:Y:S02]  /*0b20*/  @P0 LEA.HI.X R7, R0.reuse, c[0x0][0x184], RZ, 0x1, P1 ;  /* 0x0000610000070a11 */ /* 0x040fe400008f0cff */
[C---:B------:R-:W-:Y:S01]  /*0b30*/  LEA.HI.X R9, R0.reuse, c[0x0][0x194], RZ, 0x2, P2 ;  /* 0x0000650000097a11 */ /* 0x040fe200010f14ff */
[----:B------:R0:W5:Y:S01]  /*0b40*/  LDG.E.CONSTANT R4, [R4.64] ;  /* 0x0000000804047981 */ /* 0x000162000c1e9900 */
[----:B---3--:R-:W-:Y:S02]  /*0b50*/  IMAD R13, R13, c[0x0][0x4], R2 ;  /* 0x000001000d0d7a24 */ /* 0x008fe400078e0202 */
[----:B------:R-:W-:Y:S01]  /*0b60*/  IMAD.WIDE.U32 R2, R0, R15, c[0x0][0x188] ;  /* 0x0000620000027625 */ /* 0x000fe200078e000f */
[----:B------:R0:W5:Y:S02]  /*0b70*/  @P0 LDG.E.U16.CONSTANT R12, [R6.64] ;  /* 0x00000008060c0981 */ /* 0x000164000c1e9500 */
[----:B------:R-:W-:Y:S02]  /*0b80*/  ISETP.GE.AND P1, PT, R13, c[0x0][0x1b4], PT ;  /* 0x00006d000d007a0c */ /* 0x000fe40003f26270 */
[----:B------:R0:W5:Y:S04]  /*0b90*/  LDG.E.CONSTANT R8, [R8.64] ;  /* 0x0000000808087981 */ /* 0x000168000c1e9900 */
[----:B------:R0:W5:Y:S07]  /*0ba0*/  LDG.E.CONSTANT R11, [R2.64] ;  /* 0x00000008020b7981 */ /* 0x00016e000c1e9900 */
[----:B------:R-:W-:Y:S05]  /*0bb0*/  @P1 EXIT ;  /* 0x000000000000194d */ /* 0x000fea0003800000 */
[----:B0-----:R-:W-:-:S05]  /*0bc0*/  IMAD.WIDE.U32 R6, R0, R15, c[0x0][0x170] ;  /* 0x00005c0000067625 */ /* 0x001fca00078e000f */
[----:B------:R0:W5:Y:S01]  /*0bd0*/  LDG.E.CONSTANT R2, [R6.64] ;  /* 0x0000000806027981 */ /* 0x000162000c1e9900 */
[----:B-1----:R-:W1:Y:S01]  /*0be0*/  MUFU.RCP R10, R10 ;  /* 0x0000000a000a7308 */ /* 0x002e620000001000 */
[----:B-----5:R-:W-:Y:S02]  /*0bf0*/  FMUL.FTZ R5, R4, R4 ;  /* 0x0000000404057220 */ /* 0x020fe40000410000 */
[----:B------:R-:W2:Y:S01]  /*0c00*/  S2R R9, SR_CTAID.Z ;  /* 0x0000000000097919 */ /* 0x000ea20000002700 */
[----:B------:R-:W-:Y:S01]  /*0c10*/  IMAD.MOV.U32 R3, RZ, RZ, 0x3f800000 ;  /* 0x3f800000ff037424 */ /* 0x000fe200078e00ff */
[----:B------:R-:W-:Y:S01]  /*0c20*/  @P0 HADD2.F32 R3, -RZ, R12.H0_H0 ;  /* 0x2000000cff030230 */ /* 0x000fe20000004100 */
[----:B------:R-:W-:Y:S01]  /*0c30*/  FMUL.FTZ R5, R8, R5 ;  /* 0x0000000508057220 */ /* 0x000fe20000410000 */
[----:B------:R-:W2:Y:S03]  /*0c40*/  S2R R14, SR_TID.X ;  /* 0x00000000000e7919 */ /* 0x000ea60000002100 */
[----:B------:R-:W-:-:S02]  /*0c50*/  FMUL.FTZ R3, R4, R3 ;  /* 0x0000000304037220 */ /* 0x000fc40000410000 */
[-C--:B-1----:R-:W-:Y:S02]  /*0c60*/  FMUL.FTZ R4, R5, R10.reuse ;  /* 0x0000000a05047220 */ /* 0x082fe40000410000 */
[----:B------:R-:W-:Y:S02]  /*0c70*/  FMUL.FTZ R5, R11, R10 ;  /* 0x0000000a0b057220 */ /* 0x000fe40000410000 */
[----:B--2---:R-:W-:Y:S02]  /*0c80*/  IMAD R8, R9, c[0x0][0x0], R14 ;  /* 0x0000000009087a24 */ /* 0x004fe400078e020e */
[----:B0-----:R-:W-:-:S03]  /*0c90*/  IMAD.MOV.U32 R9, RZ, RZ, R13 ;  /* 0x000000ffff097224 */ /* 0x001fc600078e000d */
.L_x_536:
[----:B------:R-:W-:Y:S01]  /*0ca0*/  ISETP.GE.AND P0, PT, R8, c[0x0][0x1b0], PT ;  /* 0x00006c0008007a0c */ /* 0x000fe20003f06270 */
[----:B------:R-:W-:Y:S01]  /*0cb0*/  BSSY B0, `(.L_x_533) ;  /* 0x0000018000007945 */ /* 0x000fe20003800000 */
[----:B------:R-:W-:-:S11]  /*0cc0*/  IMAD.MOV.U32 R18, RZ, RZ, c[0x0][0x10] ;  /* 0x00000400ff127624 */ /* 0x000fd600078e00ff */
[----:B0-----:R-:W-:Y:S05]  /*0cd0*/  @P0 BRA `(.L_x_534) ;  /* 0x0000015000000947 */ /* 0x001fea0003800000 */
[----:B------:R-:W-:Y:S02]  /*0ce0*/  IMAD R19, R9, c[0x0][0xc], R0 ;  /* 0x0000030009137a24 */ /* 0x000fe400078e0200 */
[----:B------:R-:W-:Y:S02]  /*0cf0*/  IMAD.MOV.U32 R14, RZ, RZ, R8 ;  /* 0x000000ffff0e7224 */ /* 0x000fe400078e0008 */
.L_x_535:
[----:B------:R-:W-:Y:S02]  /*0d00*/  IMAD.MOV.U32 R17, RZ, RZ, 0x2 ;  /* 0x00000002ff117424 */ /* 0x000fe400078e00ff */
[----:B0-----:R-:W-:-:S04]  /*0d10*/  IMAD R12, R19, c[0x0][0x1b0], R14 ;  /* 0x00006c00130c7a24 */ /* 0x001fc800078e020e */
[----:B------:R-:W-:-:S04]  /*0d20*/  IMAD.WIDE R10, R12, R17, c[0x0][0x160] ;  /* 0x000058000c0a7625 */ /* 0x000fc800078e0211 */
[----:B------:R-:W-:Y:S02]  /*0d30*/  IMAD.WIDE R6, R12, R17, c[0x0][0x168] ;  /* 0x00005a000c067625 */ /* 0x000fe400078e0211 */
[----:B------:R-:W2:Y:S04]  /*0d40*/  LDG.E.U16.CONSTANT R10, [R10.64] ;  /* 0x000000080a0a7981 */ /* 0x000ea8000c1e9500 */
[----:B------:R0:W3:Y:S02]  /*0d50*/  LDG.E.U16.CONSTANT R6, [R6.64] ;  /* 0x0000000806067981 */ /* 0x0000e4000c1e9500 */
[----:B0-----:R-:W-:-:S04]  /*0d60*/  IMAD.MOV.U32 R7, RZ, RZ, c[0x0][0x14] ;  /* 0x00000500ff077624 */ /* 0x001fc800078e00ff */
[----:B------:R-:W-:-:S05]  /*0d70*/  IMAD R14, R7, c[0x0][0x0], R14 ;  /* 0x00000000070e7a24 */ /* 0x000fca00078e020e */
[----:B------:R-:W-:Y:S01]  /*0d80*/  ISETP.GE.AND P0, PT, R14, c[0x0][0x1b0], PT ;  /* 0x00006c000e007a0c */ /* 0x000fe20003f06270 */
[----:B--2---:R-:W-:Y:S02]  /*0d90*/  HADD2.F32 R16, -RZ, R10.H0_H0 ;  /* 0x2000000aff107230 */ /* 0x004fe40000004100 */
[----:B---3--:R-:W-:-:S03]  /*0da0*/  HADD2.F32 R15, -RZ, R6.H0_H0 ;  /* 0x20000006ff0f7230 */ /* 0x008fc60000004100 */
[----:B------:R-:W-:Y:S02]  /*0db0*/  FADD.FTZ R13, -R5, R16 ;  /* 0x00000010050d7221 */ /* 0x000fe40000010100 */
[----:B------:R-:W-:-:S04]  /*0dc0*/  FADD.FTZ R15, -R2, R15 ;  /* 0x0000000f020f7221 */ /* 0x000fc80000010100 */
[----:B------:R-:W-:Y:S02]  /*0dd0*/  FFMA.FTZ R16, -R4, R15, R13 ;  /* 0x0000000f04107223 */ /* 0x000fe4000001010d */
[----:B------:R-:W-:-:S04]  /*0de0*/  IMAD.WIDE R12, R12, R17, c[0x0][0x1a0] ;  /* 0x000068000c0c7625 */ /* 0x000fc800078e0211 */
[----:B------:R-:W-:-:S05]  /*0df0*/  FMUL.FTZ R16, R3, R16 ;  /* 0x0000001003107220 */ /* 0x000fca0000410000 */
[----:B------:R-:W-:-:S05]  /*0e00*/  F2FP.PACK_AB R16, RZ, R16 ;  /* 0x00000010ff10723e */ /* 0x000fca00000000ff */
[----:B------:R0:W-:Y:S01]  /*0e10*/  STG.E.U16 [R12.64], R16 ;  /* 0x000000100c007986 */ /* 0x0001e2000c101508 */
[----:B------:R-:W-:Y:S05]  /*0e20*/  @!P0 BRA `(.L_x_535) ;  /* 0xfffffed000008947 */ /* 0x000fea000383ffff */
.L_x_534:
[----:B------:R-:W-:Y:S05]  /*0e30*/  BSYNC B0 ;  /* 0x0000000000007941 */ /* 0x000fea0003800000 */
.L_x_533:
[----:B------:R-:W-:-:S05]  /*0e40*/  IMAD R9, R18, c[0x0][0x4], R9 ;  /* 0x0000010012097a24 */ /* 0x000fca00078e0209 */
[----:B------:R-:W-:-:S13]  /*0e50*/  ISETP.GE.AND P0, PT, R9, c[0x0][0x1b4], PT ;  /* 0x00006d0009007a0c */ /* 0x000fda0003f06270 */
[----:B------:R-:W-:Y:S05]  /*0e60*/  @!P0 BRA `(.L_x_536) ;  /* 0xfffffe3000008947 */ /* 0x000fea000383ffff */
[----:B------:R-:W-:Y:S05]  /*0e70*/  EXIT ;  /* 0x000000000000794d */ /* 0x000fea0003800000 */
.L_x_537:
        /* <DEDUP_REMOVED lines=16> */
.L_x_692:


//--------------------- .text._Z25batchnorm_backward_kernelIN3c104HalfEffEvPKT_S4_PKT0_S7_PKT1_S7_S7_PKiPS2_lii --------------------------
	.section	.text._Z25batchnorm_backward_kernelIN3c104HalfEffEvPKT_S4_PKT0_S7_PKT1_S7_S7_PKiPS2_lii,"ax",@progbits
	.sectioninfo	@"SHI_REGISTERS=27"
	.align	128
        .global         _Z25batchnorm_backward_kernelIN3c104HalfEffEvPKT_S4_PKT0_S7_PKT1_S7_S7_PKiPS2_lii
        .type           _Z25batchnorm_backward_kernelIN3c104HalfEffEvPKT_S4_PKT0_S7_PKT1_S7_S7_PKiPS2_lii,@function
        .size           _Z25batchnorm_backward_kernelIN3c104HalfEffEvPKT_S4_PKT0_S7_PKT1_S7_S7_PKiPS2_lii,(.L_x_693 - _Z25batchnorm_backward_kernelIN3c104HalfEffEvPKT_S4_PKT0_S7_PKT1_S7_S7_PKiPS2_lii)
        .other          _Z25batchnorm_backward_kernelIN3c104HalfEffEvPKT_S4_PKT0_S7_PKT1_S7_S7_PKiPS2_lii,@"STO_CUDA_ENTRY STV_DEFAULT"
_Z25batchnorm_backward_kernelIN3c104HalfEffEvPKT_S4_PKT0_S7_PKT1_S7_S7_PKiPS2_lii:
.text._Z25batchnorm_backward_kernelIN3c104HalfEffEvPKT_S4_PKT0_S7_PKT1_S7_S7_PKiPS2_lii:
        /* <DEDUP_REMOVED lines=31> */
.L_x_542:
        /* <DEDUP_REMOVED lines=57> */
.L_x_541:
        /* <DEDUP_REMOVED lines=36> */
.L_x_543:
[----:B------:R-:W-:-:S04]  /*07c0*/  ISETP.NE.U32.AND P1, PT, R0, RZ, PT ;  /* 0x000000ff0000720c */ /* 0x000fc80003f25070 */
[----:B------:R-:W-:-:S13]  /*07d0*/  ISETP.NE.OR.EX P0, PT, R7, RZ, P0, P1 ;  /* 0x000000ff0700720c */ /* 0x000fda0000705710 */
[----:B------:R-:W-:Y:S05]  /*07e0*/  @!P0 BRA `(.L_x_539) ;  /* 0x0000015000008947 */ /* 0x000fea0003800000 */
.L_x_540:
        /* <DEDUP_REMOVED lines=21> */
.L_x_539:
        /* <DEDUP_REMOVED lines=8> */
.L_x_545:
        /* <DEDUP_REMOVED lines=12> */
.L_x_544:
[----:B------:R0:W1:Y:S02]  /*0a80*/  I2F.S64 R10, R4 ;  /* 0x00000004000a7312 */ /* 0x0000640000301400 */
.L_x_538:
[----:B------:R-:W2:Y:S01]  /*0a90*/  S2R R0, SR_CTAID.X ;  /* 0x0000000000007919 */ /* 0x000ea20000002500 */
[----:B------:R-:W-:Y:S01]  /*0aa0*/  ISETP.NE.U32.AND P0, PT, RZ, c[0x0][0x180], PT ;  /* 0x00006000ff007a0c */ /* 0x000fe20003f05070 */
[----:B------:R-:W-:Y:S02]  /*0ab0*/  IMAD.MOV.U32 R15, RZ, RZ, 0x4 ;  /* 0x00000004ff0f7424 */ /* 0x000fe400078e00ff */
[----:B------:R-:W3:Y:S01]  /*0ac0*/  S2R R12, SR_CTAID.Y ;  /* 0x00000000000c7919 */ /* 0x000ee20000002600 */
[----:B------:R-:W-:-:S03]  /*0ad0*/  ISETP.NE.AND.EX P0, PT, RZ, c[0x0][0x184], PT, P0 ;  /* 0x00006100ff007a0c */ /* 0x000fc60003f05300 */
[----:B------:R-:W3:Y:S01]  /*0ae0*/  S2R R3, SR_TID.Y ;  /* 0x0000000000037919 */ /* 0x000ee20000002200 */
[----:B------:R-:W-:Y:S01]  /*0af0*/  IMAD.MOV.U32 R13, RZ, RZ, 0x3f800000 ;  /* 0x3f800000ff0d7424 */ /* 0x000fe200078e00ff */
[C---:B--2---:R-:W-:Y:S01]  /*0b00*/  LEA R8, P1, R0.reuse, c[0x0][0x190], 0x2 ;  /* 0x0000640000087a11 */ /* 0x044fe200078210ff */
[----:B0-----:R-:W-:-:S07]  /*0b10*/  IMAD.WIDE.U32 R4, R0, R15, c[0x0][0x178] ;  /* 0x00005e0000047625 */ /* 0x001fce00078e000f */
[C---:B------:R-:W-:Y:S02]  /*0b20*/  @P0 LEA R6, P2, R0.reuse, c[0x0][0x180], 0x2 ;  /* 0x0000600000060a11 */ /* 0x040fe400078410ff */
[C---:B------:R-:W-:Y:S02]  /*0b30*/  LEA.HI.X R9, R0.reuse, c[0x0][0x194], RZ, 0x2, P1 ;  /* 0x0000650000097a11 */ /* 0x040fe400008f14ff */
[----:B------:R-:W-:Y:S01]  /*0b40*/  @P0 LEA.HI.X R7, R0, c[0x0][0x184], RZ, 0x2, P2 ;  /* 0x0000610000070a11 */ /* 0x000fe200010f14ff */
[----:B------:R0:W5:Y:S01]  /*0b50*/  LDG.E.CONSTANT R4, [R4.64] ;  /* 0x0000000804047981 */ /* 0x000162000c1e9900 */
[----:B---3--:R-:W-:Y:S02]  /*0b60*/  IMAD R12, R12, c[0x0][0x4], R3 ;  /* 0x000001000c0c7a24 */ /* 0x008fe400078e0203 */
[----:B------:R-:W-:Y:S01]  /*0b70*/  IMAD.WIDE.U32 R2, R0, R15, c[0x0][0x188] ;  /* 0x0000620000027625 */ /* 0x000fe200078e000f */
[----:B------:R0:W5:Y:S04]  /*0b80*/  LDG.E.CONSTANT R8, [R8.64] ;  /* 0x0000000808087981 */ /* 0x000168000c1e9900 */
[----:B------:R0:W5:Y:S04]  /*0b90*/  LDG.E.CONSTANT R11, [R2.64] ;  /* 0x00000008020b7981 */ /* 0x000168000c1e9900 */
[----:B------:R0:W5:Y:S01]  /*0ba0*/  @P0 LDG.E.CONSTANT R13, [R6.64] ;  /* 0x00000008060d0981 */ /* 0x000162000c1e9900 */
[----:B------:R-:W-:-:S13]  /*0bb0*/  ISETP.GE.AND P1, PT, R12, c[0x0][0x1b4], PT ;  /* 0x00006d000c007a0c */ /* 0x000fda0003f26270 */
[----:B------:R-:W-:Y:S05]  /*0bc0*/  @P1 EXIT ;  /* 0x000000000000194d */ /* 0x000fea0003800000 */
[----:B0-----:R-:W-:-:S05]  /*0bd0*/  IMAD.WIDE.U32 R6, R0, R15, c[0x0][0x170] ;  /* 0x00005c0000067625 */ /* 0x001fca00078e000f */
[----:B------:R0:W5:Y:S01]  /*0be0*/  LDG.E.CONSTANT R2, [R6.64] ;  /* 0x0000000806027981 */ /* 0x000162000c1e9900 */
[----:B-1----:R-:W1:Y:S01]  /*0bf0*/  MUFU.RCP R10, R10 ;  /* 0x0000000a000a7308 */ /* 0x002e620000001000 */
[----:B-----5:R-:W-:Y:S02]  /*0c00*/  FMUL.FTZ R3, R4, R4 ;  /* 0x0000000404037220 */ /* 0x020fe40000410000 */
[----:B------:R-:W2:Y:S02]  /*0c10*/  S2R R9, SR_CTAID.Z ;  /* 0x0000000000097919 */ /* 0x000ea40000002700 */
[----:B------:R-:W-:Y:S02]  /*0c20*/  FMUL.FTZ R8, R8, R3 ;  /* 0x0000000308087220 */ /* 0x000fe40000410000 */
[----:B------:R-:W2:Y:S01]  /*0c30*/  S2R R14, SR_TID.X ;  /* 0x00000000000e7919 */ /* 0x000ea20000002100 */
[----:B------:R-:W-:Y:S02]  /*0c40*/  FMUL.FTZ R3, R4, R13 ;  /* 0x0000000d04037220 */ /* 0x000fe40000410000 */
[----:B-1----:R-:W-:-:S02]  /*0c50*/  FMUL.FTZ R4, R8, R10 ;  /* 0x0000000a08047220 */ /* 0x002fc40000410000 */
[----:B------:R-:W-:Y:S02]  /*0c60*/  FMUL.FTZ R5, R11, R10 ;  /* 0x0000000a0b057220 */ /* 0x000fe40000410000 */
[----:B--2---:R-:W-:Y:S02]  /*0c70*/  IMAD R8, R9, c[0x0][0x0], R14 ;  /* 0x0000000009087a24 */ /* 0x004fe400078e020e */
[----:B0-----:R-:W-:-:S03]  /*0c80*/  IMAD.MOV.U32 R9, RZ, RZ, R12 ;  /* 0x000000ffff097224 */ /* 0x001fc600078e000c */
.L_x_549:
[----:B------:R-:W-:Y:S01]  /*0c90*/  ISETP.GE.AND P0, PT, R8, c[0x0][0x1b0], PT ;  /* 0x00006c0008007a0c */ /* 0x000fe20003f06270 */
[----:B------:R-:W-:Y:S01]  /*0ca0*/  BSSY B0, `(.L_x_546) ;  /* 0x0000018000007945 */ /* 0x000fe20003800000 */
[----:B------:R-:W-:-:S11]  /*0cb0*/  IMAD.MOV.U32 R18, RZ, RZ, c[0x0][0x10] ;  /* 0x00000400ff127624 */ /* 0x000fd600078e00ff */
[----:B0-----:R-:W-:Y:S05]  /*0cc0*/  @P0 BRA `(.L_x_547) ;  /* 0x0000015000000947 */ /* 0x001fea0003800000 */
[----:B------:R-:W-:Y:S02]  /*0cd0*/  IMAD R19, R9, c[0x0][0xc], R0 ;  /* 0x0000030009137a24 */ /* 0x000fe400078e0200 */
[----:B------:R-:W-:Y:S02]  /*0ce0*/  IMAD.MOV.U32 R14, RZ, RZ, R8 ;  /* 0x000000ffff0e7224 */ /* 0x000fe400078e0008 */
.L_x_548:
        /* <DEDUP_REMOVED lines=19> */
.L_x_547:
[----:B------:R-:W-:Y:S05]  /*0e20*/  BSYNC B0 ;  /* 0x0000000000007941 */ /* 0x000fea0003800000 */
.L_x_546:
[----:B------:R-:W-:-:S05]  /*0e30*/  IMAD R9, R18, c[0x0][0x4], R9 ;  /* 0x0000010012097a24 */ /* 0x000fca00078e0209 */
[----:B------:R-:W-:-:S13]  /*0e40*/  ISETP.GE.AND P0, PT, R9, c[0x0][0x1b4], PT ;  /* 0x00006d0009007a0c */ /* 0x000fda0003f06270 */
[----:B------:R-:W-:Y:S05]  /*0e50*/  @!P0 BRA `(.L_x_549) ;  /* 0xfffffe3000008947 */ /* 0x000fea000383ffff */
[----:B------:R-:W-:Y:S05]  /*0e60*/  EXIT ;  /* 0x000000000000794d */ /* 0x000fea0003800000 */
.L_x_550:
        /* <DEDUP_REMOVED lines=9> */
.L_x_693:


//--------------------- .text._Z25batchnorm_backward_kernelIfffEvPKT_S2_PKT0_S5_PKT1_S5_S5_PKiPS0_lii --------------------------
	.section	.text._Z25batchnorm_backward_kernelIfffEvPKT_S2_PKT0_S5_PKT1_S5_S5_PKiPS0_lii,"ax",@progbits
	.sectioninfo	@"SHI_REGISTERS=27"
	.align	128
        .global         _Z25batchnorm_backward_kernelIfffEvPKT_S2_PKT0_S5_PKT1_S5_S5_PKiPS0_lii
        .type           _Z25batchnorm_backward_kernelIfffEvPKT_S2_PKT0_S5_PKT1_S5_S5_PKiPS0_lii,@function
        .size           _Z25batchnorm_backward_kernelIfffEvPKT_S2_PKT0_S5_PKT1_S5_S5_PKiPS0_lii,(.L_x_694 - _Z25batchnorm_backward_kernelIfffEvPKT_S2_PKT0_S5_PKT1_S5_S5_PKiPS0_lii)
        .other          _Z25batchnorm_backward_kernelIfffEvPKT_S2_PKT0_S5_PKT1_S5_S5_PKiPS0_lii,@"STO_CUDA_ENTRY STV_DEFAULT"
_Z25batchnorm_backward_kernelIfffEvPKT_S2_PKT0_S5_PKT1_S5_S5_PKiPS0_lii:
.text._Z25batchnorm_backward_kernelIfffEvPKT_S2_PKT0_S5_PKT1_S5_S5_PKiPS0_lii:
        /* <DEDUP_REMOVED lines=31> */
.L_x_555:
        /* <DEDUP_REMOVED lines=57> */
.L_x_554:
        /* <DEDUP_REMOVED lines=36> */
.L_x_556:
[----:B------:R-:W-:-:S04]  /*07c0*/  ISETP.NE.U32.AND P1, PT, R0, RZ, PT ;  /* 0x000000ff0000720c */ /* 0x000fc80003f25070 */
[----:B------:R-:W-:-:S13]  /*07d0*/  ISETP.NE.OR.EX P0, PT, R7, RZ, P0, P1 ;  /* 0x000000ff0700720c */ /* 0x000fda0000705710 */
[----:B------:R-:W-:Y:S05]  /*07e0*/  @!P0 BRA `(.L_x_552) ;  /* 0x0000015000008947 */ /* 0x000fea0003800000 */
.L_x_553:
        /* <DEDUP_REMOVED lines=21> */
.L_x_552:
        /* <DEDUP_REMOVED lines=8> */
.L_x_558:
        /* <DEDUP_REMOVED lines=12> */
.L_x_557:
[----:B------:R0:W1:Y:S02]  /*0a80*/  I2F.S64 R10, R4 ;  /* 0x00000004000a7312 */ /* 0x0000640000301400 */
.L_x_551:
        /* <DEDUP_REMOVED lines=30> */
[----:B0-2---:R-:W-:-:S05]  /*0c70*/  IMAD R5, R5, c[0x0][0x0], R14 ;  /* 0x0000000005057a24 */ /* 0x005fca00078e020e */
.L_x_562:
[----:B------:R-:W-:Y:S01]  /*0c80*/  ISETP.GE.AND P0, PT, R5, c[0x0][0x1b0], PT ;  /* 0x00006c0005007a0c */ /* 0x000fe20003f06270 */
[----:B------:R-:W-:Y:S01]  /*0c90*/  BSSY B0, `(.L_x_559) ;  /* 0x0000015000007945 */ /* 0x000fe20003800000 */
[----:B------:R-:W-:-:S11]  /*0ca0*/  IMAD.MOV.U32 R17, RZ, RZ, c[0x0][0x10] ;  /* 0x00000400ff117624 */ /* 0x000fd600078e00ff */
[----:B------:R-:W-:Y:S05]  /*0cb0*/  @P0 BRA `(.L_x_560) ;  /* 0x0000012000000947 */ /* 0x000fea0003800000 */
[----:B------:R-:W-:Y:S02]  /*0cc0*/  IMAD R16, R12, c[0x0][0xc], R0 ;  /* 0x000003000c107a24 */ /* 0x000fe400078e0200 */
[----:B------:R-:W-:Y:S02]  /*0cd0*/  IMAD.MOV.U32 R13, RZ, RZ, R5 ;  /* 0x000000ffff0d7224 */ /* 0x000fe400078e0005 */
.L_x_561:
[----:B------:R-:W-:Y:S02]  /*0ce0*/  IMAD.MOV.U32 R15, RZ, RZ, 0x4 ;  /* 0x00000004ff0f7424 */ /* 0x000fe400078e00ff */
[----:B------:R-:W-:-:S04]  /*0cf0*/  IMAD R10, R16, c[0x0][0x1b0], R13 ;  /* 0x00006c00100a7a24 */ /* 0x000fc800078e020d */
[----:B------:R-:W-:-:S04]  /*0d00*/  IMAD.WIDE R8, R10, R15, c[0x0][0x160] ;  /* 0x000058000a087625 */ /* 0x000fc800078e020f */
[----:B------:R-:W-:Y:S02]  /*0d10*/  IMAD.WIDE R6, R10, R15, c[0x0][0x168] ;  /* 0x00005a000a067625 */ /* 0x000fe400078e020f */
[----:B------:R-:W2:Y:S04]  /*0d20*/  LDG.E.CONSTANT R8, [R8.64] ;  /* 0x0000000808087981 */ /* 0x000ea8000c1e9900 */
[----:B------:R-:W3:Y:S01]  /*0d30*/  LDG.E.CONSTANT R7, [R6.64] ;  /* 0x0000000806077981 */ /* 0x000ee2000c1e9900 */
[----:B--2---:R-:W-:Y:S02]  /*0d40*/  FADD.FTZ R11, -R19, R8 ;  /* 0x00000008130b7221 */ /* 0x004fe40000010100 */
[----:B---3--:R-:W-:-:S04]  /*0d50*/  FADD.FTZ R14, -R2, R7 ;  /* 0x00000007020e7221 */ /* 0x008fc80000010100 */
[----:B------:R-:W-:Y:S02]  /*0d60*/  FFMA.FTZ R14, -R4, R14, R11 ;  /* 0x0000000e040e7223 */ /* 0x000fe4000001010b */
[----:B------:R-:W-:-:S04]  /*0d70*/  IMAD.WIDE R10, R10, R15, c[0x0][0x1a0] ;  /* 0x000068000a0a7625 */ /* 0x000fc800078e020f */
[----:B------:R-:W-:Y:S02]  /*0d80*/  FMUL.FTZ R15, R3, R14 ;  /* 0x0000000e030f7220 */ /* 0x000fe40000410000 */
[----:B------:R-:W-:-:S03]  /*0d90*/  IMAD.MOV.U32 R14, RZ, RZ, c[0x0][0x14] ;  /* 0x00000500ff0e7624 */ /* 0x000fc600078e00ff */
[----:B------:R0:W-:Y:S01]  /*0da0*/  STG.E [R10.64], R15 ;  /* 0x0000000f0a007986 */ /* 0x0001e2000c101908 */
[----:B------:R-:W-:-:S05]  /*0db0*/  IMAD R13, R14, c[0x0][0x0], R13 ;  /* 0x000000000e0d7a24 */ /* 0x000fca00078e020d */
[----:B------:R-:W-:-:S13]  /*0dc0*/  ISETP.GE.AND P0, PT, R13, c[0x0][0x1b0], PT ;  /* 0x00006c000d007a0c */ /* 0x000fda0003f06270 */
[----:B0-----:R-:W-:Y:S05]  /*0dd0*/  @!P0 BRA `(.L_x_561) ;  /* 0xffffff0000008947 */ /* 0x001fea000383ffff */
.L_x_560:
[----:B------:R-:W-:Y:S05]  /*0de0*/  BSYNC B0 ;  /* 0x0000000000007941 */ /* 0x000fea0003800000 */
.L_x_559:
[----:B------:R-:W-:-:S05]  /*0df0*/  IMAD R12, R17, c[0x0][0x4], R12 ;  /* 0x00000100110c7a24 */ /* 0x000fca00078e020c */
[----:B------:R-:W-:-:S13]  /*0e00*/  ISETP.GE.AND P0, PT, R12, c[0x0][0x1b4], PT ;  /* 0x00006d000c007a0c */ /* 0x000fda0003f06270 */
[----:B------:R-:W-:Y:S05]  /*0e10*/  @!P0 BRA `(.L_x_562) ;  /* 0xfffffe6000008947 */ /* 0x000fea000383ffff */
[----:B------:R-:W-:Y:S05]  /*0e20*/  EXIT ;  /* 0x000000000000794d */ /* 0x000fea0003800000 */
.L_x_563:
        /* <DEDUP_REMOVED lines=13> */
.L_x_694:


//--------------------- .text._Z16reduce_bn_kernelIN3c104HalfEfS1_EvPKT_S4_PKT0_S7_PS5_S8_PT1_SA_iii --------------------------
	.section	.text._Z16reduce_bn_kernelIN3c104HalfEfS1_EvPKT_S4_PKT0_S7_PS5_S8_PT1_SA_iii,"ax",@progbits
	.sectioninfo	@"SHI_REGISTERS=22"
	.align	128
        .global         _Z16reduce_bn_kernelIN3c104HalfEfS1_EvPKT_S4_PKT0_S7_PS5_S8_PT1_SA_iii
        .type           _Z16reduce_bn_kernelIN3c104HalfEfS1_EvPKT_S4_PKT0_S7_PS5_S8_PT1_SA_iii,@function
        .size           _Z16reduce_bn_kernelIN3c104HalfEfS1_EvPKT_S4_PKT0_S7_PS5_S8_PT1_SA_iii,(.L_x_671 - _Z16reduce_bn_kernelIN3c104HalfEfS1_EvPKT_S4_PKT0_S7_PS5_S8_PT1_SA_iii)
        .other          _Z16reduce_bn_kernelIN3c104HalfEfS1_EvPKT_S4_PKT0_S7_PS5_S8_PT1_SA_iii,@"STO_CUDA_ENTRY STV_DEFAULT"
_Z16reduce_bn_kernelIN3c104HalfEfS1_EvPKT_S4_PKT0_S7_PS5_S8_PT1_SA_iii:
.text._Z16reduce_bn_kernelIN3c104HalfEfS1_EvPKT_S4_PKT0_S7_PS5_S8_PT1_SA_iii:
[----:B------:R-:W-:Y:S02]  /*0000*/  IMAD.MOV.U32 R1, RZ, RZ, c[0x0][0x28] ;  /* 0x00000a00ff017624 */ /* 0x000fe400078e00ff */
[----:B------:R-:W0:Y:S01]  /*0010*/  S2R R0, SR_CTAID.X ;  /* 0x0000000000007919 */ /* 0x000e220000002500 */
[----:B------:R-:W-:Y:S01]  /*0020*/  IMAD.MOV.U32 R7, RZ, RZ, 0x4 ;  /* 0x00000004ff077424 */ /* 0x000fe200078e00ff */
[----:B------:R-:W-:-:S03]  /*0030*/  ULDC.64 UR4, c[0x0][0x118] ;  /* 0x0000460000047ab9 */ /* 0x000fc60000000a00 */
[----:B0-----:R-:W-:-:S05]  /*0040*/  IMAD.WIDE.U32 R6, R0, R7, c[0x0][0x178] ;  /* 0x00005e0000067625 */ /* 0x001fca00078e0007 */
[----:B------:R0:W5:Y:S01]  /*0050*/  LDG.E.CONSTANT R2, [R6.64] ;  /* 0x0000000406027981 */ /* 0x000162000c1e9900 */
[----:B------:R-:W-:Y:S03]  /*0060*/  BSSY B0, `(.L_x_564) ;  /* 0x0000031000007945 */ /* 0x000fe60003800000 */
[----:B------:R-:W1:Y:S04]  /*0070*/  S2R R3, SR_TID.X ;  /* 0x0000000000037919 */ /* 0x000e680000002100 */
[----:B0-----:R-:W0:Y:S02]  /*0080*/  S2R R7, SR_TID.Y ;  /* 0x0000000000077919 */ /* 0x001e240000002200 */
[C---:B0-----:R-:W-:Y:S01]  /*0090*/  ISETP.GE.AND P0, PT, R7.reuse, c[0x0][0x1a0], PT ;  /* 0x0000680007007a0c */ /* 0x041fe20003f06270 */
[----:B------:R-:W-:-:S12]  /*00a0*/  IMAD R4, R7, c[0x0][0x0], RZ ;  /* 0x0000000007047a24 */ /* 0x000fd800078e02ff */
[----:B------:R-:W-:Y:S01]  /*00b0*/  @P0 CS2R R8, SRZ ;  /* 0x0000000000080805 */ /* 0x000fe2000001ff00 */
[----:B------:R-:W-:Y:S05]  /*00c0*/  @P0 BRA `(.L_x_565) ;  /* 0x000002a000000947 */ /* 0x000fea0003800000 */
[----:B-1----:R-:W-:-:S04]  /*00d0*/  LEA R10, P0, R0, c[0x0][0x170], 0x2 ;  /* 0x00005c00000a7a11 */ /* 0x002fc800078010ff */
[----:B------:R-:W-:-:S05]  /*00e0*/  LEA.HI.X R11, R0, c[0x0][0x174], RZ, 0x2, P0 ;  /* 0x00005d00000b7a11 */ /* 0x000fca00000f14ff */
[----:B------:R0:W5:Y:S01]  /*00f0*/  LDG.E.CONSTANT R5, [R10.64] ;  /* 0x000000040a057981 */ /* 0x000162000c1e9900 */
[----:B------:R-:W-:Y:S01]  /*0100*/  HFMA2.MMA R6, -RZ, RZ, 0, 0 ;  /* 0x00000000ff067435 */ /* 0x000fe200000001ff */
[----:B------:R-:W-:Y:S01]  /*0110*/  IMAD.MOV.U32 R12, RZ, RZ, RZ ;  /* 0x000000ffff0c7224 */ /* 0x000fe200078e00ff */
[----:B------:R-:W-:Y:S02]  /*0120*/  CS2R R8, SRZ ;  /* 0x0000000000087805 */ /* 0x000fe4000001ff00 */
.L_x_570:
[----:B------:R-:W-:Y:S01]  /*0130*/  ISETP.GE.AND P0, PT, R3, c[0x0][0x1a8], PT ;  /* 0x00006a0003007a0c */ /* 0x000fe20003f06270 */
[----:B------:R-:W-:-:S12]  /*0140*/  BSSY B1, `(.L_x_566) ;  /* 0x000001f000017945 */ /* 0x000fd80003800000 */
[----:B------:R-:W-:Y:S05]  /*0150*/  @P0 BRA `(.L_x_567) ;  /* 0x000001d000000947 */ /* 0x000fea0003800000 */
[----:B------:R-:W-:Y:S01]  /*0160*/  BSSY B2, `(.L_x_568) ;  /* 0x000001b000027945 */ /* 0x000fe20003800000 */
[----:B------:R-:W-:Y:S01]  /*0170*/  IMAD.MOV.U32 R14, RZ, RZ, R9 ;  /* 0x000000ffff0e7224 */ /* 0x000fe200078e0009 */
[----:B------:R-:W-:Y:S01]  /*0180*/  MOV R15, R8 ;  /* 0x00000008000f7202 */ /* 0x000fe20000000f00 */
[----:B------:R-:W-:Y:S02]  /*0190*/  IMAD R18, R7, c[0x0][0x1a4], R0 ;  /* 0x0000690007127a24 */ /* 0x000fe400078e0200 */
[----:B------:R-:W-:Y:S02]  /*01a0*/  IMAD.MOV.U32 R13, RZ, RZ, R3 ;  /* 0x000000ffff0d7224 */ /* 0x000fe400078e0003 */
.L_x_569:
[----:B0-----:R-:W-:Y:S02]  /*01b0*/  IMAD.MOV.U32 R11, RZ, RZ, 0x2 ;  /* 0x00000002ff0b7424 */ /* 0x001fe400078e00ff */
[----:B------:R-:W-:-:S04]  /*01c0*/  IMAD R10, R18, c[0x0][0x1a8], R13 ;  /* 0x00006a00120a7a24 */ /* 0x000fc800078e020d */
[----:B------:R-:W-:-:S04]  /*01d0*/  IMAD.WIDE R8, R10, R11, c[0x0][0x160] ;  /* 0x000058000a087625 */ /* 0x000fc800078e020b */
[----:B------:R-:W-:Y:S02]  /*01e0*/  IMAD.WIDE R10, R10, R11, c[0x0][0x168] ;  /* 0x00005a000a0a7625 */ /* 0x000fe400078e020b */
[----:B------:R-:W2:Y:S04]  /*01f0*/  LDG.E.U16.CONSTANT R8, [R8.64] ;  /* 0x0000000408087981 */ /* 0x000ea8000c1e9500 */
[----:B------:R-:W3:Y:S01]  /*0200*/  LDG.E.U16.CONSTANT R10, [R10.64] ;  /* 0x000000040a0a7981 */ /* 0x000ee2000c1e9500 */
[----:B------:R-:W-:-:S04]  /*0210*/  IADD3 R13, R13, c[0x0][0x0], RZ ;  /* 0x000000000d0d7a10 */ /* 0x000fc80007ffe0ff */
[----:B------:R-:W-:Y:S01]  /*0220*/  ISETP.GE.AND P0, PT, R13, c[0x0][0x1a8], PT ;  /* 0x00006a000d007a0c */ /* 0x000fe20003f06270 */
[----:B--2---:R-:W-:Y:S02]  /*0230*/  HADD2.F32 R16, -RZ, R8.H0_H0 ;  /* 0x20000008ff107230 */ /* 0x004fe40000004100 */
[----:B---3--:R-:W-:-:S03]  /*0240*/  HADD2.F32 R17, -RZ, R10.H0_H0 ;  /* 0x2000000aff117230 */ /* 0x008fc60000004100 */
[----:B-----5:R-:W-:Y:S02]  /*0250*/  FADD.FTZ R16, -R5, R16 ;  /* 0x0000001005107221 */ /* 0x020fe40000010100 */
[C---:B------:R-:W-:Y:S02]  /*0260*/  FADD.FTZ R12, R17.reuse, -R12 ;  /* 0x8000000c110c7221 */ /* 0x040fe40000010000 */
[----:B------:R-:W-:Y:S02]  /*0270*/  FFMA.FTZ R17, R17, R16, -R6 ;  /* 0x0000001011117223 */ /* 0x000fe40000010806 */
[--C-:B------:R-:W-:Y:S02]  /*0280*/  FADD.FTZ R8, R12, R15.reuse ;  /* 0x0000000f0c087221 */ /* 0x100fe40000010000 */
[--C-:B------:R-:W-:Y:S02]  /*0290*/  FADD.FTZ R19, R17, R14.reuse ;  /* 0x0000000e11137221 */ /* 0x100fe40000010000 */
[----:B------:R-:W-:Y:S01]  /*02a0*/  FADD.FTZ R9, R8, -R15 ;  /* 0x8000000f08097221 */ /* 0x000fe20000010000 */
[----:B------:R-:W-:Y:S01]  /*02b0*/  MOV R15, R8 ;  /* 0x00000008000f7202 */ /* 0x000fe20000000f00 */
[----:B------:R-:W-:-:S02]  /*02c0*/  FADD.FTZ R6, R19, -R14 ;  /* 0x8000000e13067221 */ /* 0x000fc40000010000 */
[----:B------:R-:W-:Y:S02]  /*02d0*/  FADD.FTZ R12, -R12, R9 ;  /* 0x000000090c0c7221 */ /* 0x000fe40000010100 */
[----:B------:R-:W-:Y:S02]  /*02e0*/  FADD.FTZ R6, -R17, R6 ;  /* 0x0000000611067221 */ /* 0x000fe40000010100 */
[----:B------:R-:W-:Y:S01]  /*02f0*/  IMAD.MOV.U32 R14, RZ, RZ, R19 ;  /* 0x000000ffff0e7224 */ /* 0x000fe200078e0013 */
[----:B------:R-:W-:Y:S05]  /*0300*/  @!P0 BRA `(.L_x_569) ;  /* 0xfffffea000008947 */ /* 0x000fea000383ffff */
[----:B------:R-:W-:Y:S05]  /*0310*/  BSYNC B2 ;  /* 0x0000000000027941 */ /* 0x000fea0003800000 */
.L_x_568:
[----:B------:R-:W-:Y:S02]  /*0320*/  IMAD.MOV.U32 R9, RZ, RZ, R19 ;  /* 0x000000ffff097224 */ /* 0x000fe400078e0013 */
.L_x_567:
[----:B------:R-:W-:Y:S05]  /*0330*/  BSYNC B1 ;  /* 0x0000000000017941 */ /* 0x000fea0003800000 */
.L_x_566:
[----:B------:R-:W-:-:S04]  /*0340*/  IADD3 R7, R7, c[0x0][0x4], RZ ;  /* 0x0000010007077a10 */ /* 0x000fc80007ffe0ff */
[----:B------:R-:W-:-:S13]  /*0350*/  ISETP.GE.AND P0, PT, R7, c[0x0][0x1a0], PT ;  /* 0x0000680007007a0c */ /* 0x000fda0003f06270 */
[----:B------:R-:W-:Y:S05]  /*0360*/  @!P0 BRA `(.L_x_570) ;  /* 0xfffffdc000008947 */ /* 0x000fea000383ffff */
.L_x_565:
[----:B-1----:R-:W-:Y:S05]  /*0370*/  BSYNC B0 ;  /* 0x0000000000007941 */ /* 0x002fea0003800000 */
.L_x_564:
[----:B------:R-:W-:Y:S01]  /*0380*/  MOV R6, c[0x0][0x0] ;  /* 0x0000000000067a02 */ /* 0x000fe20000000f00 */
[----:B-----5:R-:W-:-:S04]  /*0390*/  IMAD.IADD R5, R4, 0x1, R3 ;  /* 0x0000000104057824 */ /* 0x020fc800078e0203 */
[----:B------:R-:W-:Y:S01]  /*03a0*/  IMAD R6, R6, c[0x0][0x4], RZ ;  /* 0x0000010006067a24 */ /* 0x000fe200078e02ff */
[----:B------:R-:W-:-:S04]  /*03b0*/  IADD3 R7, R5, 0x1f, RZ ;  /* 0x0000001f05077810 */ /* 0x000fc80007ffe0ff */
[----:B------:R-:W-:Y:S02]  /*03c0*/  ISETP.GE.AND P2, PT, R6, 0x21, PT ;  /* 0x000000210600780c */ /* 0x000fe40003f46270 */
[----:B------:R-:W-:Y:S01]  /*03d0*/  ISETP.GT.U32.AND P3, PT, R7, 0x3e, PT ;  /* 0x0000003e0700780c */ /* 0x000fe20003f64070 */
[----:B------:R-:W-:-:S10]  /*03e0*/  IMAD.MOV.U32 R7, RZ, RZ, R8 ;  /* 0x000000ffff077224 */ /* 0x000fd400078e0008 */
[----:B------:R-:W-:Y:S05]  /*03f0*/  @!P2 BRA `(.L_x_571) ;  /* 0x000001800000a947 */ /* 0x000fea0003800000 */
[----:B------:R-:W1:Y:S01]  /*0400*/  SHFL.DOWN PT, R8, R7, 0x10, 0x1f ;  /* 0x0a001f0007087f89 */ /* 0x000e6200000e0000 */
[----:B------:R-:W-:Y:S02]  /*0410*/  LOP3.LUT P0, RZ, R5, 0x1f, RZ, 0xc0, !PT ;  /* 0x0000001f05ff7812 */ /* 0x000fe4000780c0ff */
[----:B------:R-:W-:-:S04]  /*0420*/  SHF.R.U32.HI R14, RZ, 0x5, R6 ;  /* 0x00000005ff0e7819 */ /* 0x000fc80000011606 */
[----:B------:R-:W-:-:S13]  /*0430*/  ISETP.GE.AND P1, PT, R5, R14, PT ;  /* 0x0000000e0500720c */ /* 0x000fda0003f26270 */
[----:B------:R-:W-:Y:S01]  /*0440*/  @!P1 SHF.R.S32.HI R14, RZ, 0x1f, R5 ;  /* 0x0000001fff0e9819 */ /* 0x000fe20000011405 */
[----:B-1----:R-:W-:-:S03]  /*0450*/  FADD.FTZ R8, R8, R7 ;  /* 0x0000000708087221 */ /* 0x002fc60000010000 */
[----:B------:R-:W-:Y:S01]  /*0460*/  @!P1 LEA.HI R14, R14, R5, RZ, 0x5 ;  /* 0x000000050e0e9211 */ /* 0x000fe200078f28ff */
[----:B------:R-:W-:Y:S01]  /*0470*/  HFMA2.MMA R7, -RZ, RZ, 0, 0 ;  /* 0x00000000ff077435 */ /* 0x000fe200000001ff */
[----:B0-----:R-:W0:Y:S02]  /*0480*/  SHFL.DOWN PT, R11, R8, 0x8, 0x1f ;  /* 0x09001f00080b7f89 */ /* 0x001e2400000e0000 */
[----:B------:R-:W-:-:S05]  /*0490*/  @!P1 LOP3.LUT R14, R14, 0x3fffffe0, RZ, 0xc0, !PT ;  /* 0x3fffffe00e0e9812 */ /* 0x000fca00078ec0ff */
[----:B------:R-:W-:Y:S02]  /*04a0*/  @!P1 IMAD.IADD R14, R5, 0x1, -R14 ;  /* 0x00000001050e9824 */ /* 0x000fe400078e0a0e */
[----:B0-----:R-:W-:Y:S01]  /*04b0*/  FADD.FTZ R11, R8, R11 ;  /* 0x0000000b080b7221 */ /* 0x001fe20000010000 */
[----:B------:R-:W-:-:S04]  /*04c0*/  @!P0 SHF.R.S32.HI R8, RZ, 0x1f, R5 ;  /* 0x0000001fff088819 */ /* 0x000fc80000011405 */
[----:B------:R-:W0:Y:S01]  /*04d0*/  SHFL.DOWN PT, R10, R11, 0x4, 0x1f ;  /* 0x08801f000b0a7f89 */ /* 0x000e2200000e0000 */
[----:B------:R-:W-:-:S04]  /*04e0*/  @!P0 LEA.HI R8, R8, R5, RZ, 0x5 ;  /* 0x0000000508088211 */ /* 0x000fc800078f28ff */
[----:B------:R-:W-:Y:S01]  /*04f0*/  @!P0 SHF.R.S32.HI R8, RZ, 0x5, R8 ;  /* 0x00000005ff088819 */ /* 0x000fe20000011408 */
[----:B0-----:R-:W-:-:S05]  /*0500*/  FADD.FTZ R10, R11, R10 ;  /* 0x0000000a0b0a7221 */ /* 0x001fca0000010000 */
[----:B------:R-:W0:Y:S02]  /*0510*/  SHFL.DOWN PT, R13, R10, 0x2, 0x1f ;  /* 0x08401f000a0d7f89 */ /* 0x000e2400000e0000 */
[----:B0-----:R-:W-:-:S05]  /*0520*/  FADD.FTZ R13, R10, R13 ;  /* 0x0000000d0a0d7221 */ /* 0x001fca0000010000 */
[----:B------:R-:W0:Y:S02]  /*0530*/  SHFL.DOWN PT, R12, R13, 0x1, 0x1f ;  /* 0x08201f000d0c7f89 */ /* 0x000e2400000e0000 */
[----:B0-----:R-:W-:-:S05]  /*0540*/  FADD.FTZ R11, R13, R12 ;  /* 0x0000000c0d0b7221 */ /* 0x001fca0000010000 */
[----:B------:R0:W-:Y:S04]  /*0550*/  @!P0 STS [R8.X4], R11 ;  /* 0x0000000b08008388 */ /* 0x0001e80000004800 */
[----:B------:R-:W-:Y:S06]  /*0560*/  BAR.SYNC.DEFER_BLOCKING 0x0 ;  /* 0x0000000000007b1d */ /* 0x000fec0000010000 */
[----:B------:R0:W1:Y:S02]  /*0570*/  @!P1 LDS R7, [R14.X4] ;  /* 0x000000000e079984 */ /* 0x0000640000004800 */
.L_x_571:
[----:B------:R-:W-:Y:S05]  /*0580*/  @P3 BRA `(.L_x_572) ;  /* 0x000000c000003947 */ /* 0x000fea0003800000 */
[----:B------:R-:W-:Y:S05]  /*0590*/  BRA.DIV ~URZ, `(.L_x_573) ;  /* 0x000004f27f007947 */ /* 0x000fea000b800000 */
[----:B01----:R0:W1:Y:S02]  /*05a0*/  SHFL.DOWN PT, R8, R7, 0x10, 0x1f ;  /* 0x0a001f0007087f89 */ /* 0x00306400000e0000 */
.L_x_580:
[----:B-1----:R-:W-:Y:S01]  /*05b0*/  FADD.FTZ R12, R8, R7 ;  /* 0x00000007080c7221 */ /* 0x002fe20000010000 */
[----:B------:R-:W-:Y:S05]  /*05c0*/  BRA.DIV ~URZ, `(.L_x_574) ;  /* 0x000005327f007947 */ /* 0x000fea000b800000 */
[----:B0-----:R-:W0:Y:S02]  /*05d0*/  SHFL.DOWN PT, R7, R12, 0x8, 0x1f ;  /* 0x09001f000c077f89 */ /* 0x001e2400000e0000 */
[----:B0-----:R-:W-:-:S05]  /*05e0*/  FADD.FTZ R7, R12, R7 ;  /* 0x000000070c077221 */ /* 0x001fca0000010000 */
[----:B------:R-:W0:Y:S02]  /*05f0*/  SHFL.DOWN PT, R8, R7, 0x4, 0x1f ;  /* 0x08801f0007087f89 */ /* 0x000e2400000e0000 */
[----:B0-----:R-:W-:-:S05]  /*0600*/  FADD.FTZ R8, R7, R8 ;  /* 0x0000000807087221 */ /* 0x001fca0000010000 */
[----:B------:R-:W0:Y:S02]  /*0610*/  SHFL.DOWN PT, R11, R8, 0x2, 0x1f ;  /* 0x08401f00080b7f89 */ /* 0x000e2400000e0000 */
[----:B0-----:R-:W-:-:S05]  /*0620*/  FADD.FTZ R12, R8, R11 ;  /* 0x0000000b080c7221 */ /* 0x001fca0000010000 */
[----:B------:R0:W1:Y:S02]  /*0630*/  SHFL.DOWN PT, R11, R12, 0x1, 0x1f ;  /* 0x08201f000c0b7f89 */ /* 0x00006400000e0000 */
.L_x_581:
[----:B-1----:R-:W-:Y:S02]  /*0640*/  FADD.FTZ R7, R11, R12 ;  /* 0x0000000c0b077221 */ /* 0x002fe40000010000 */
.L_x_572:
[----:B------:R-:W-:Y:S01]  /*0650*/  WARPSYNC 0xffffffff ;  /* 0xffffffff00007948 */ /* 0x000fe20003800000 */
[----:B------:R-:W-:Y:S06]  /*0660*/  BAR.SYNC.DEFER_BLOCKING 0x0 ;  /* 0x0000000000007b1d */ /* 0x000fec0000010000 */
[----:B------:R-:W-:Y:S05]  /*0670*/  @!P2 BRA `(.L_x_575) ;  /* 0x000001800000a947 */ /* 0x000fea0003800000 */
[----:B0-----:R-:W0:Y:S01]  /*0680*/  SHFL.DOWN PT, R8, R9, 0x10, 0x1f ;  /* 0x0a001f0009087f89 */ /* 0x001e2200000e0000 */
[----:B------:R-:W-:Y:S02]  /*0690*/  SHF.R.U32.HI R6, RZ, 0x5, R6 ;  /* 0x00000005ff067819 */ /* 0x000fe40000011606 */
[----:B------:R-:W-:-:S02]  /*06a0*/  LOP3.LUT P0, RZ, R5, 0x1f, RZ, 0xc0, !PT ;  /* 0x0000001f05ff7812 */ /* 0x000fc4000780c0ff */
[----:B------:R-:W-:-:S13]  /*06b0*/  ISETP.GE.AND P1, PT, R5, R6, PT ;  /* 0x000000060500720c */ /* 0x000fda0003f26270 */
[----:B------:R-:W-:-:S04]  /*06c0*/  @!P1 SHF.R.S32.HI R12, RZ, 0x1f, R5 ;  /* 0x0000001fff0c9819 */ /* 0x000fc80000011405 */
[----:B------:R-:W-:Y:S01]  /*06d0*/  @!P1 LEA.HI R12, R12, R5, RZ, 0x5 ;  /* 0x000000050c0c9211 */ /* 0x000fe200078f28ff */
[----:B0-----:R-:W-:Y:S01]  /*06e0*/  FADD.FTZ R8, R8, R9 ;  /* 0x0000000908087221 */ /* 0x001fe20000010000 */
[----:B------:R-:W-:Y:S02]  /*06f0*/  MOV R9, RZ ;  /* 0x000000ff00097202 */ /* 0x000fe40000000f00 */
[----:B------:R-:W-:Y:S02]  /*0700*/  @!P1 LOP3.LUT R12, R12, 0x3fffffe0, RZ, 0xc0, !PT ;  /* 0x3fffffe00c0c9812 */ /* 0x000fe400078ec0ff */
[----:B------:R-:W0:Y:S03]  /*0710*/  SHFL.DOWN PT, R11, R8, 0x8, 0x1f ;  /* 0x09001f00080b7f89 */ /* 0x000e2600000e0000 */
[----:B------:R-:W-:Y:S02]  /*0720*/  @!P1 IMAD.IADD R12, R5, 0x1, -R12 ;  /* 0x00000001050c9824 */ /* 0x000fe400078e0a0c */
[----:B0-----:R-:W-:Y:S01]  /*0730*/  FADD.FTZ R11, R8, R11 ;  /* 0x0000000b080b7221 */ /* 0x001fe20000010000 */
[----:B------:R-:W-:-:S04]  /*0740*/  @!P0 SHF.R.S32.HI R8, RZ, 0x1f, R5 ;  /* 0x0000001fff088819 */ /* 0x000fc80000011405 */
[----:B------:R-:W0:Y:S01]  /*0750*/  SHFL.DOWN PT, R10, R11, 0x4, 0x1f ;  /* 0x08801f000b0a7f89 */ /* 0x000e2200000e0000 */
[----:B------:R-:W-:Y:S01]  /*0760*/  @!P0 LEA.HI R8, R8, R5, RZ, 0x5 ;  /* 0x0000000508088211 */ /* 0x000fe200078f28ff */
[----:B0-----:R-:W-:-:S03]  /*0770*/  FADD.FTZ R10, R11, R10 ;  /* 0x0000000a0b0a7221 */ /* 0x001fc60000010000 */
[----:B------:R-:W-:Y:S02]  /*0780*/  @!P0 SHF.R.S32.HI R11, RZ, 0x5, R8 ;  /* 0x00000005ff0b8819 */ /* 0x000fe40000011408 */
[----:B------:R-:W0:Y:S02]  /*0790*/  SHFL.DOWN PT, R13, R10, 0x2, 0x1f ;  /* 0x08401f000a0d7f89 */ /* 0x000e2400000e0000 */
[----:B0-----:R-:W-:-:S05]  /*07a0*/  FADD.FTZ R13, R10, R13 ;  /* 0x0000000d0a0d7221 */ /* 0x001fca0000010000 */
[----:B------:R-:W0:Y:S02]  /*07b0*/  SHFL.DOWN PT, R6, R13, 0x1, 0x1f ;  /* 0x08201f000d067f89 */ /* 0x000e2400000e0000 */
[----:B0-----:R-:W-:-:S05]  /*07c0*/  FADD.FTZ R6, R13, R6 ;  /* 0x000000060d067221 */ /* 0x001fca0000010000 */
[----:B------:R0:W-:Y:S04]  /*07d0*/  @!P0 STS [R11.X4], R6 ;  /* 0x000000060b008388 */ /* 0x0001e80000004800 */
[----:B------:R-:W-:Y:S06]  /*07e0*/  BAR.SYNC.DEFER_BLOCKING 0x0 ;  /* 0x0000000000007b1d */ /* 0x000fec0000010000 */
[----:B------:R0:W2:Y:S02]  /*07f0*/  @!P1 LDS R9, [R12.X4] ;  /* 0x000000000c099984 */ /* 0x0000a40000004800 */
.L_x_575:
[----:B------:R-:W-:Y:S01]  /*0800*/  BSSY B0, `(.L_x_576) ;  /* 0x000000e000007945 */ /* 0x000fe20003800000 */
[----:B------:R-:W-:Y:S05]  /*0810*/  @P3 BRA `(.L_x_577) ;  /* 0x000000c000003947 */ /* 0x000fea0003800000 */
[----:B------:R-:W-:Y:S05]  /*0820*/  BRA.DIV ~URZ, `(.L_x_578) ;  /* 0x000004627f007947 */ /* 0x000fea000b800000 */
[----:B0-2---:R0:W2:Y:S02]  /*0830*/  SHFL.DOWN PT, R6, R9, 0x10, 0x1f ;  /* 0x0a001f0009067f89 */ /* 0x0050a400000e0000 */
.L_x_582:
[----:B--2---:R-:W-:Y:S01]  /*0840*/  FADD.FTZ R12, R6, R9 ;  /* 0x00000009060c7221 */ /* 0x004fe20000010000 */
[----:B------:R-:W-:Y:S05]  /*0850*/  BRA.DIV ~URZ, `(.L_x_579) ;  /* 0x000004b27f007947 */ /* 0x000fea000b800000 */
[----:B------:R-:W2:Y:S02]  /*0860*/  SHFL.DOWN PT, R5, R12, 0x8, 0x1f ;  /* 0x09001f000c057f89 */ /* 0x000ea400000e0000 */
[----:B--2---:R-:W-:-:S05]  /*0870*/  FADD.FTZ R5, R12, R5 ;  /* 0x000000050c057221 */ /* 0x004fca0000010000 */
[----:B------:R-:W2:Y:S02]  /*0880*/  SHFL.DOWN PT, R6, R5, 0x4, 0x1f ;  /* 0x08801f0005067f89 */ /* 0x000ea400000e0000 */
[----:B--2---:R-:W-:-:S05]  /*0890*/  FADD.FTZ R6, R5, R6 ;  /* 0x0000000605067221 */ /* 0x004fca0000010000 */
[----:B0-----:R-:W0:Y:S02]  /*08a0*/  SHFL.DOWN PT, R9, R6, 0x2, 0x1f ;  /* 0x08401f0006097f89 */ /* 0x001e2400000e0000 */
[----:B0-----:R-:W-:-:S05]  /*08b0*/  FADD.FTZ R9, R6, R9 ;  /* 0x0000000906097221 */ /* 0x001fca0000010000 */
[----:B------:R0:W2:Y:S02]  /*08c0*/  SHFL.DOWN PT, R8, R9, 0x1, 0x1f ;  /* 0x08201f0009087f89 */ /* 0x0000a400000e0000 */
.L_x_583:
[----:B0-2---:R-:W-:Y:S02]  /*08d0*/  FADD.FTZ R9, R8, R9 ;  /* 0x0000000908097221 */ /* 0x005fe40000010000 */
.L_x_577:
[----:B------:R-:W-:Y:S05]  /*08e0*/  BSYNC B0 ;  /* 0x0000000000007941 */ /* 0x000fea0003800000 */
.L_x_576:
[----:B------:R-:W-:-:S05]  /*08f0*/  IMAD.MOV R3, RZ, RZ, -R3 ;  /* 0x000000ffff037224 */ /* 0x000fca00078e0a03 */
[----:B------:R-:W-:-:S13]  /*0900*/  ISETP.NE.AND P0, PT, R4, R3, PT ;  /* 0x000000030400720c */ /* 0x000fda0003f05270 */
[----:B------:R-:W-:Y:S05]  /*0910*/  @P0 EXIT ;  /* 0x000000000000094d */ /* 0x000fea0003800000 */
[----:B------:R-:W-:Y:S01]  /*0920*/  ISETP.NE.U32.AND P0, PT, RZ, c[0x0][0x190], PT ;  /* 0x00006400ff007a0c */ /* 0x000fe20003f05070 */
[----:B0-----:R-:W-:Y:S01]  /*0930*/  IMAD.SHL.U32 R12, R0, 0x4, RZ ;  /* 0x00000004000c7824 */ /* 0x001fe200078e00ff */
[----:B------:R-:W-:Y:S02]  /*0940*/  ISETP.NE.U32.AND P1, PT, RZ, c[0x0][0x198], PT ;  /* 0x00006600ff007a0c */ /* 0x000fe40003f25070 */
[----:B------:R-:W-:Y:S02]  /*0950*/  ISETP.NE.AND.EX P0, PT, RZ, c[0x0][0x194], PT, P0 ;  /* 0x00006500ff007a0c */ /* 0x000fe40003f05300 */
[----:B------:R-:W-:Y:S02]  /*0960*/  ISETP.NE.AND.EX P1, PT, RZ, c[0x0][0x19c], PT, P1 ;  /* 0x00006700ff007a0c */ /* 0x000fe40003f25310 */
[----:B------:R-:W-:Y:S02]  /*0970*/  SHF.R.U32.HI R13, RZ, 0x1e, R0 ;  /* 0x0000001eff0d7819 */ /* 0x000fe40000011600 */
[----:B------:R-:W-:-:S02]  /*0980*/  IADD3 R10, P4, R12, c[0x0][0x180], RZ ;  /* 0x000060000c0a7a10 */ /* 0x000fc40007f9e0ff */
[----:B------:R-:W-:Y:S02]  /*0990*/  IADD3 R12, P5, R12, c[0x0][0x188], RZ ;  /* 0x000062000c0c7a10 */ /* 0x000fe40007fbe0ff */
[C---:B------:R-:W-:Y:S02]  /*09a0*/  IADD3.X R11, R13.reuse, c[0x0][0x184], RZ, P4, !PT ;  /* 0x000061000d0b7a10 */ /* 0x040fe400027fe4ff */
[----:B------:R-:W-:Y:S01]  /*09b0*/  IADD3.X R13, R13, c[0x0][0x18c], RZ, P5, !PT ;  /* 0x000063000d0d7a10 */ /* 0x000fe20002ffe4ff */
[----:B--2---:R-:W-:Y:S01]  /*09c0*/  @P0 FMUL.FTZ R2, R2, R9 ;  /* 0x0000000902020220 */ /* 0x004fe20000410000 */
[----:B------:R-:W-:Y:S02]  /*09d0*/  @P0 LEA R4, P3, R0, c[0x0][0x190], 0x1 ;  /* 0x0000640000040a11 */ /* 0x000fe400078608ff */
[----:B-1----:R-:W-:Y:S02]  /*09e0*/  @P1 F2FP.PACK_AB R5, RZ, R7 ;  /* 0x00000007ff05123e */ /* 0x002fe400000000ff */
[----:B------:R-:W-:-:S02]  /*09f0*/  @P0 F2FP.PACK_AB R6, RZ, R2 ;  /* 0x00000002ff06023e */ /* 0x000fc400000000ff */
[C---:B------:R-:W-:Y:S02]  /*0a00*/  @P1 LEA R2, P2, R0.reuse, c[0x0][0x198], 0x1 ;  /* 0x0000660000021a11 */ /* 0x040fe400078408ff */
[----:B------:R-:W-:Y:S02]  /*0a10*/  PRMT R8, R5, 0x7610, R8 ;  /* 0x0000761005087816 */ /* 0x000fe40000000008 */
[C---:B------:R-:W-:Y:S02]  /*0a20*/  @P1 LEA.HI.X R3, R0.reuse, c[0x0][0x19c], RZ, 0x1, P2 ;  /* 0x0000670000031a11 */ /* 0x040fe400010f0cff */
[----:B------:R-:W-:-:S03]  /*0a30*/  @P0 LEA.HI.X R5, R0, c[0x0][0x194], RZ, 0x1, P3 ;  /* 0x0000650000050a11 */ /* 0x000fc600018f0cff */
[----:B------:R-:W-:Y:S04]  /*0a40*/  @P1 STG.E.U16 [R2.64], R8 ;  /* 0x0000000802001986 */ /* 0x000fe8000c101504 */
[----:B------:R-:W-:Y:S04]  /*0a50*/  @P0 STG.E.U16 [R4.64], R6 ;  /* 0x0000000604000986 */ /* 0x000fe8000c101504 */
[----:B------:R-:W-:Y:S04]  /*0a60*/  STG.E [R10.64], R7 ;  /* 0x000000070a007986 */ /* 0x000fe8000c101904 */
[----:B------:R-:W-:Y:S01]  /*0a70*/  STG.E [R12.64], R9 ;  /* 0x000000090c007986 */ /* 0x000fe2000c101904 */
[----:B------:R-:W-:Y:S05]  /*0a80*/  EXIT ;  /* 0x000000000000794d */ /* 0x000fea0003800000 */
.L_x_573:
[----:B-1----:R-:W-:Y:S01]  /*0a90*/  MOV R12, R7 ;  /* 0x00000007000c7202 */ /* 0x002fe20000000f00 */
[----:B------:R-:W-:Y:S01]  /*0aa0*/  IMAD.MOV.U32 R13, RZ, RZ, 0x10 ;  /* 0x00000010ff0d7424 */ /* 0x000fe200078e00ff */
[----:B------:R-:W-:Y:S01]  /*0ab0*/  MOV R15, 0xffffffff ;  /* 0xffffffff000f7802 */ /* 0x000fe20000000f00 */
[----:B0-----:R-:W-:Y:S01]  /*0ac0*/  IMAD.MOV.U32 R8, RZ, RZ, 0x1f ;  /* 0x0000001fff087424 */ /* 0x001fe200078e00ff */
[----:B------:R-:W-:-:S02]  /*0ad0*/  MOV R10, 0xaf0 ;  /* 0x00000af0000a7802 */ /* 0x000fc40000000f00 */
[----:B------:R-:W-:Y:S05]  /*0ae0*/  CALL.REL.NOINC `($__internal_0_$__cuda_sm70_shflsync_down_p) ;  /* 0x000003b000007944 */ /* 0x000fea0003c00000 */
[----:B01----:R-:W-:Y:S05]  /*0af0*/  BRA `(.L_x_580) ;  /* 0xfffffab000007947 */ /* 0x003fea000383ffff */
.L_x_574:
[----:B------:R-:W-:Y:S01]  /*0b00*/  IMAD.MOV.U32 R13, RZ, RZ, 0x8 ;  /* 0x00000008ff0d7424 */ /* 0x000fe200078e00ff */
[----:B------:R-:W-:Y:S01]  /*0b10*/  MOV R15, 0xffffffff ;  /* 0xffffffff000f7802 */ /* 0x000fe20000000f00 */
[----:B------:R-:W-:Y:S01]  /*0b20*/  IMAD.MOV.U32 R8, RZ, RZ, 0x1f ;  /* 0x0000001fff087424 */ /* 0x000fe200078e00ff */
[----:B------:R-:W-:-:S02]  /*0b30*/  MOV R10, 0xb50 ;  /* 0x00000b50000a7802 */ /* 0x000fc40000000f00 */
[----:B0-----:R-:W-:Y:S05]  /*0b40*/  CALL.REL.NOINC `($__internal_0_$__cuda_sm70_shflsync_down_p) ;  /* 0x0000035000007944 */ /* 0x001fea0003c00000 */
[----:B01----:R-:W-:Y:S01]  /*0b50*/  FADD.FTZ R12, R12, R8 ;  /* 0x000000080c0c7221 */ /* 0x003fe20000010000 */
[----:B------:R-:W-:Y:S01]  /*0b60*/  MOV R15, 0xffffffff ;  /* 0xffffffff000f7802 */ /* 0x000fe20000000f00 */
[----:B------:R-:W-:Y:S01]  /*0b70*/  IMAD.MOV.U32 R13, RZ, RZ, 0x4 ;  /* 0x00000004ff0d7424 */ /* 0x000fe200078e00ff */
[----:B------:R-:W-:Y:S01]  /*0b80*/  MOV R10, 0xbb0 ;  /* 0x00000bb0000a7802 */ /* 0x000fe20000000f00 */
[----:B------:R-:W-:-:S02]  /*0b90*/  IMAD.MOV.U32 R8, RZ, RZ, 0x1f ;  /* 0x0000001fff087424 */ /* 0x000fc400078e00ff */
[----:B------:R-:W-:Y:S05]  /*0ba0*/  CALL.REL.NOINC `($__internal_0_$__cuda_sm70_shflsync_down_p) ;  /* 0x000002f000007944 */ /* 0x000fea0003c00000 */
[----:B01----:R-:W-:Y:S01]  /*0bb0*/  FADD.FTZ R12, R12, R8 ;  /* 0x000000080c0c7221 */ /* 0x003fe20000010000 */
[----:B------:R-:W-:Y:S01]  /*0bc0*/  HFMA2.MMA R8, -RZ, RZ, 0, 1.847743988037109375e-06 ;  /* 0x0000001fff087435 */ /* 0x000fe200000001ff */
[----:B------:R-:W-:Y:S01]  /*0bd0*/  IMAD.MOV.U32 R13, RZ, RZ, 0x2 ;  /* 0x00000002ff0d7424 */ /* 0x000fe200078e00ff */
[----:B------:R-:W-:Y:S01]  /*0be0*/  MOV R10, 0xc10 ;  /* 0x00000c10000a7802 */ /* 0x000fe20000000f00 */
[----:B------:R-:W-:-:S03]  /*0bf0*/  IMAD.MOV.U32 R15, RZ, RZ, -0x1 ;  /* 0xffffffffff0f7424 */ /* 0x000fc600078e00ff */
[----:B------:R-:W-:Y:S05]  /*0c00*/  CALL.REL.NOINC `($__internal_0_$__cuda_sm70_shflsync_down_p) ;  /* 0x0000029000007944 */ /* 0x000fea0003c00000 */
[----:B01----:R-:W-:Y:S01]  /*0c10*/  FADD.FTZ R12, R12, R8 ;  /* 0x000000080c0c7221 */ /* 0x003fe20000010000 */
[----:B------:R-:W-:Y:S01]  /*0c20*/  MOV R13, 0x1 ;  /* 0x00000001000d7802 */ /* 0x000fe20000000f00 */
[----:B------:R-:W-:Y:S01]  /*0c30*/  IMAD.MOV.U32 R8, RZ, RZ, 0x1f ;  /* 0x0000001fff087424 */ /* 0x000fe200078e00ff */
[----:B------:R-:W-:-:S02]  /*0c40*/  MOV R15, 0xffffffff ;  /* 0xffffffff000f7802 */ /* 0x000fc40000000f00 */
[----:B------:R-:W-:Y:S02]  /*0c50*/  MOV R10, 0xc70 ;  /* 0x00000c70000a7802 */ /* 0x000fe40000000f00 */
[----:B------:R-:W-:Y:S05]  /*0c60*/  CALL.REL.NOINC `($__internal_0_$__cuda_sm70_shflsync_down_p) ;  /* 0x0000023000007944 */ /* 0x000fea0003c00000 */
[----:B-1----:R-:W-:Y:S01]  /*0c70*/  IMAD.MOV.U32 R11, RZ, RZ, R8 ;  /* 0x000000ffff0b7224 */ /* 0x002fe200078e0008 */
[----:B0-----:R-:W-:Y:S05]  /*0c80*/  BRA `(.L_x_581) ;  /* 0xfffff9b000007947 */ /* 0x001fea000383ffff */
.L_x_578:
[----:B0-----:R-:W-:Y:S01]  /*0c90*/  HFMA2.MMA R8, -RZ, RZ, 0, 1.847743988037109375e-06 ;  /* 0x0000001fff087435 */ /* 0x001fe200000001ff */
[----:B--2---:R-:W-:Y:S01]  /*0ca0*/  MOV R12, R9 ;  /* 0x00000009000c7202 */ /* 0x004fe20000000f00 */
[----:B------:R-:W-:Y:S01]  /*0cb0*/  IMAD.MOV.U32 R13, RZ, RZ, 0x10 ;  /* 0x00000010ff0d7424 */ /* 0x000fe200078e00ff */
[----:B------:R-:W-:Y:S01]  /*0cc0*/  MOV R10, 0xcf0 ;  /* 0x00000cf0000a7802 */ /* 0x000fe20000000f00 */
[----:B------:R-:W-:Y:S02]  /*0cd0*/  IMAD.MOV.U32 R15, RZ, RZ, -0x1 ;  /* 0xffffffffff0f7424 */ /* 0x000fe400078e00ff */
[----:B-1----:R-:W-:Y:S05]  /*0ce0*/  CALL.REL.NOINC `($__internal_0_$__cuda_sm70_shflsync_down_p) ;  /* 0x000001b000007944 */ /* 0x002fea0003c00000 */
[----:B-1----:R-:W-:Y:S01]  /*0cf0*/  MOV R6, R8 ;  /* 0x0000000800067202 */ /* 0x002fe20000000f00 */
[----:B0-----:R-:W-:Y:S05]  /*0d00*/  BRA `(.L_x_582) ;  /* 0xfffffb3000007947 */ /* 0x001fea000383ffff */
.L_x_579:
[----:B------:R-:W-:Y:S01]  /*0d10*/  HFMA2.MMA R8, -RZ, RZ, 0, 1.847743988037109375e-06 ;  /* 0x0000001fff087435 */ /* 0x000fe200000001ff */
[----:B------:R-:W-:Y:S01]  /*0d20*/  IMAD.MOV.U32 R13, RZ, RZ, 0x8 ;  /* 0x00000008ff0d7424 */ /* 0x000fe200078e00ff */
[----:B------:R-:W-:Y:S01]  /*0d30*/  MOV R10, 0xd60 ;  /* 0x00000d60000a7802 */ /* 0x000fe20000000f00 */
[----:B------:R-:W-:-:S03]  /*0d40*/  IMAD.MOV.U32 R15, RZ, RZ, -0x1 ;  /* 0xffffffffff0f7424 */ /* 0x000fc600078e00ff */
[----:B01----:R-:W-:Y:S05]  /*0d50*/  CALL.REL.NOINC `($__internal_0_$__cuda_sm70_shflsync_down_p) ;  /* 0x0000014000007944 */ /* 0x003fea0003c00000 */
[----:B01----:R-:W-:Y:S01]  /*0d60*/  FADD.FTZ R12, R12, R8 ;  /* 0x000000080c0c7221 */ /* 0x003fe20000010000 */
[----:B------:R-:W-:Y:S01]  /*0d70*/  MOV R13, 0x4 ;  /* 0x00000004000d7802 */ /* 0x000fe20000000f00 */
[----:B------:R-:W-:Y:S01]  /*0d80*/  IMAD.MOV.U32 R8, RZ, RZ, 0x1f ;  /* 0x0000001fff087424 */ /* 0x000fe200078e00ff */
[----:B------:R-:W-:-:S02]  /*0d90*/  MOV R15, 0xffffffff ;  /* 0xffffffff000f7802 */ /* 0x000fc40000000f00 */
[----:B------:R-:W-:Y:S02]  /*0da0*/  MOV R10, 0xdc0 ;  /* 0x00000dc0000a7802 */ /* 0x000fe40000000f00 */
[----:B------:R-:W-:Y:S05]  /*0db0*/  CALL.REL.NOINC `($__internal_0_$__cuda_sm70_shflsync_down_p) ;  /* 0x000000e000007944 */ /* 0x000fea0003c00000 */
[----:B01----:R-:W-:Y:S01]  /*0dc0*/  FADD.FTZ R12, R12, R8 ;  /* 0x000000080c0c7221 */ /* 0x003fe20000010000 */
[----:B------:R-:W-:Y:S01]  /*0dd0*/  HFMA2.MMA R8, -RZ, RZ, 0, 1.847743988037109375e-06 ;  /* 0x0000001fff087435 */ /* 0x000fe200000001ff */
[----:B------:R-:W-:Y:S01]  /*0de0*/  IMAD.MOV.U32 R13, RZ, RZ, 0x2 ;  /* 0x00000002ff0d7424 */ /* 0x000fe200078e00ff */
[----:B------:R-:W-:Y:S01]  /*0df0*/  MOV R10, 0xe20 ;  /* 0x00000e20000a7802 */ /* 0x000fe20000000f00 */
[----:B------:R-:W-:-:S03]  /*0e00*/  IMAD.MOV.U32 R15, RZ, RZ, -0x1 ;  /* 0xffffffffff0f7424 */ /* 0x000fc600078e00ff */
[----:B------:R-:W-:Y:S05]  /*0e10*/  CALL.REL.NOINC `($__internal_0_$__cuda_sm70_shflsync_down_p) ;  /* 0x0000008000007944 */ /* 0x000fea0003c00000 */
[----:B-1----:R-:W-:Y:S01]  /*0e20*/  FADD.FTZ R9, R12, R8 ;  /* 0x000000080c097221 */ /* 0x002fe20000010000 */
[----:B0-----:R-:W-:Y:S01]  /*0e30*/  MOV R13, 0x1 ;  /* 0x00000001000d7802 */ /* 0x001fe20000000f00 */
[----:B------:R-:W-:Y:S01]  /*0e40*/  IMAD.MOV.U32 R8, RZ, RZ, 0x1f ;  /* 0x0000001fff087424 */ /* 0x000fe200078e00ff */
[----:B------:R-:W-:Y:S01]  /*0e50*/  MOV R15, 0xffffffff ;  /* 0xffffffff000f7802 */ /* 0x000fe20000000f00 */
[----:B------:R-:W-:Y:S01]  /*0e60*/  IMAD.MOV.U32 R12, RZ, RZ, R9 ;  /* 0x000000ffff0c7224 */ /* 0x000fe200078e0009 */
[----:B------:R-:W-:Y:S02]  /*0e70*/  MOV R10, 0xe90 ;  /* 0x00000e90000a7802 */ /* 0x000fe40000000f00 */
[----:B------:R-:W-:Y:S05]  /*0e80*/  CALL.REL.NOINC `($__internal_0_$__cuda_sm70_shflsync_down_p) ;  /* 0x0000001000007944 */ /* 0x000fea0003c00000 */
[----:B01----:R-:W-:Y:S05]  /*0e90*/  BRA `(.L_x_583) ;  /* 0xfffffa3000007947 */ /* 0x003fea000383ffff */
        .weak           $__internal_0_$__cuda_sm70_shflsync_down_p
        .type           $__internal_0_$__cuda_sm70_shflsync_down_p,@function
        .size           $__internal_0_$__cuda_sm70_shflsync_down_p,(.L_x_671 - $__internal_0_$__cuda_sm70_shflsync_down_p)
$__internal_0_$__cuda_sm70_shflsync_down_p:
[----:B------:R-:W-:Y:S01]  /*0ea0*/  HFMA2.MMA R11, -RZ, RZ, 0, 0 ;  /* 0x00000000ff0b7435 */ /* 0x000fe200000001ff */
[----:B------:R-:W-:Y:S04]  /*0eb0*/  WARPSYNC R15 ;  /* 0x0000000f00007348 */ /* 0x000fe80003800000 */
[----:B------:R0:W1:Y:S01]  /*0ec0*/  SHFL.DOWN PT, R8, R12, R13, R8 ;  /* 0x0800000d0c087389 */ /* 0x00006200000e0008 */
[----:B------:R-:W-:Y:S05]  /*0ed0*/  RET.REL.NODEC R10 `(_Z16reduce_bn_kernelIN3c104HalfEfS1_EvPKT_S4_PKT0_S7_PS5_S8_PT1_SA_iii) ;  /* 0xfffff1200a007950 */ /* 0x000fea0003c3ffff */
.L_x_584:
        /* <DEDUP_REMOVED lines=10> */
.L_x_671:


//--------------------- .text._Z16reduce_bn_kernelIN3c104HalfEffEvPKT_S4_PKT0_S7_PS5_S8_PT1_SA_iii --------------------------
	.section	.text._Z16reduce_bn_kernelIN3c104HalfEffEvPKT_S4_PKT0_S7_PS5_S8_PT1_SA_iii,"ax",@progbits
	.sectioninfo	@"SHI_REGISTERS=22"
	.align	128
        .global         _Z16reduce_bn_kernelIN3c104HalfEffEvPKT_S4_PKT0_S7_PS5_S8_PT1_SA_iii
        .type           _Z16reduce_bn_kernelIN3c104HalfEffEvPKT_S4_PKT0_S7_PS5_S8_PT1_SA_iii,@function
        .size           _Z16reduce_bn_kernelIN3c104HalfEffEvPKT_S4_PKT0_S7_PS5_S8_PT1_SA_iii,(.L_x_672 - _Z16reduce_bn_kernelIN3c104HalfEffEvPKT_S4_PKT0_S7_PS5_S8_PT1_SA_iii)
        .other          _Z16reduce_bn_kernelIN3c104HalfEffEvPKT_S4_PKT0_S7_PS5_S8_PT1_SA_iii,@"STO_CUDA_ENTRY STV_DEFAULT"
_Z16reduce_bn_kernelIN3c104HalfEffEvPKT_S4_PKT0_S7_PS5_S8_PT1_SA_iii:
.text._Z16reduce_bn_kernelIN3c104HalfEffEvPKT_S4_PKT0_S7_PS5_S8_PT1_SA_iii:
        /* <DEDUP_REMOVED lines=19> */
.L_x_591:
        /* <DEDUP_REMOVED lines=8> */
.L_x_590:
        /* <DEDUP_REMOVED lines=23> */
.L_x_589:
[----:B------:R-:W-:Y:S02]  /*0320*/  IMAD.MOV.U32 R9, RZ, RZ, R19 ;  /* 0x000000ffff097224 */ /* 0x000fe400078e0013 */
.L_x_588:
[----:B------:R-:W-:Y:S05]  /*0330*/  BSYNC B1 ;  /* 0x0000000000017941 */ /* 0x000fea0003800000 */
.L_x_587:
[----:B------:R-:W-:-:S04]  /*0340*/  IADD3 R7, R7, c[0x0][0x4], RZ ;  /* 0x0000010007077a10 */ /* 0x000fc80007ffe0ff */
[----:B------:R-:W-:-:S13]  /*0350*/  ISETP.GE.AND P0, PT, R7, c[0x0][0x1a0], PT ;  /* 0x0000680007007a0c */ /* 0x000fda0003f06270 */
[----:B------:R-:W-:Y:S05]  /*0360*/  @!P0 BRA `(.L_x_591) ;  /* 0xfffffdc000008947 */ /* 0x000fea000383ffff */
.L_x_586:
[----:B-1----:R-:W-:Y:S05]  /*0370*/  BSYNC B0 ;  /* 0x0000000000007941 */ /* 0x002fea0003800000 */
.L_x_585:
        /* <DEDUP_REMOVED lines=32> */
.L_x_592:
[----:B------:R-:W-:Y:S05]  /*0580*/  @P3 BRA `(.L_x_593) ;  /* 0x000000c000003947 */ /* 0x000fea0003800000 */
[----:B------:R-:W-:Y:S05]  /*0590*/  BRA.DIV ~URZ, `(.L_x_594) ;  /* 0x000004c27f007947 */ /* 0x000fea000b800000 */
[----:B01----:R0:W1:Y:S02]  /*05a0*/  SHFL.DOWN PT, R8, R7, 0x10, 0x1f ;  /* 0x0a001f0007087f89 */ /* 0x00306400000e0000 */
.L_x_601:
        /* <DEDUP_REMOVED lines=9> */
.L_x_602:
[----:B-1----:R-:W-:Y:S02]  /*0640*/  FADD.FTZ R7, R11, R12 ;  /* 0x0000000c0b077221 */ /* 0x002fe40000010000 */
.L_x_593:
        /* <DEDUP_REMOVED lines=27> */
.L_x_596:
[----:B------:R-:W-:Y:S01]  /*0800*/  BSSY B0, `(.L_x_597) ;  /* 0x000000e000007945 */ /* 0x000fe20003800000 */
[----:B------:R-:W-:Y:S05]  /*0810*/  @P3 BRA `(.L_x_598) ;  /* 0x000000c000003947 */ /* 0x000fea0003800000 */
[----:B------:R-:W-:Y:S05]  /*0820*/  BRA.DIV ~URZ, `(.L_x_599) ;  /* 0x000004327f007947 */ /* 0x000fea000b800000 */
[----:B0-2---:R0:W2:Y:S02]  /*0830*/  SHFL.DOWN PT, R6, R9, 0x10, 0x1f ;  /* 0x0a001f0009067f89 */ /* 0x0050a400000e0000 */
.L_x_603:
        /* <DEDUP_REMOVED lines=9> */
.L_x_604:
[----:B0-2---:R-:W-:Y:S02]  /*08d0*/  FADD.FTZ R9, R8, R9 ;  /* 0x0000000908097221 */ /* 0x005fe40000010000 */
.L_x_598:
[----:B------:R-:W-:Y:S05]  /*08e0*/  BSYNC B0 ;  /* 0x0000000000007941 */ /* 0x000fea0003800000 */
.L_x_597:
        /* <DEDUP_REMOVED lines=12> */
[----:B------:R-:W-:Y:S02]  /*09b0*/  IADD3.X R15, R6, c[0x0][0x18c], RZ, P5, !PT ;  /* 0x00006300060f7a10 */ /* 0x000fe40002ffe4ff */
[----:B------:R-:W-:Y:S01]  /*09c0*/  @P0 LEA R4, P2, R0, c[0x0][0x198], 0x2 ;  /* 0x0000660000040a11 */ /* 0x000fe200078410ff */
[----:B--2---:R-:W-:Y:S01]  /*09d0*/  @P1 FMUL.FTZ R3, R2, R9 ;  /* 0x0000000902031220 */ /* 0x004fe20000410000 */
[C---:B------:R-:W-:Y:S02]  /*09e0*/  @P1 LEA R10, P3, R0.reuse, c[0x0][0x190], 0x2 ;  /* 0x00006400000a1a11 */ /* 0x040fe400078610ff */
[----:B------:R-:W-:-:S02]  /*09f0*/  @P0 LEA.HI.X R5, R0, c[0x0][0x19c], RZ, 0x2, P2 ;  /* 0x0000670000050a11 */ /* 0x000fc400010f14ff */
[----:B------:R-:W-:-:S03]  /*0a00*/  @P1 LEA.HI.X R11, R0, c[0x0][0x194], RZ, 0x2, P3 ;  /* 0x00006500000b1a11 */ /* 0x000fc600018f14ff */
[----:B-1----:R-:W-:Y:S04]  /*0a10*/  @P0 STG.E [R4.64], R7 ;  /* 0x0000000704000986 */ /* 0x002fe8000c101904 */
[----:B------:R-:W-:Y:S04]  /*0a20*/  @P1 STG.E [R10.64], R3 ;  /* 0x000000030a001986 */ /* 0x000fe8000c101904 */
[----:B------:R-:W-:Y:S04]  /*0a30*/  STG.E [R12.64], R7 ;  /* 0x000000070c007986 */ /* 0x000fe8000c101904 */
[----:B------:R-:W-:Y:S01]  /*0a40*/  STG.E [R14.64], R9 ;  /* 0x000000090e007986 */ /* 0x000fe2000c101904 */
[----:B------:R-:W-:Y:S05]  /*0a50*/  EXIT ;  /* 0x000000000000794d */ /* 0x000fea0003800000 */
.L_x_594:
[----:B-1----:R-:W-:Y:S01]  /*0a60*/  MOV R12, R7 ;  /* 0x00000007000c7202 */ /* 0x002fe20000000f00 */
[----:B------:R-:W-:Y:S01]  /*0a70*/  IMAD.MOV.U32 R13, RZ, RZ, 0x10 ;  /* 0x00000010ff0d7424 */ /* 0x000fe200078e00ff */
[----:B------:R-:W-:Y:S01]  /*0a80*/  MOV R15, 0xffffffff ;  /* 0xffffffff000f7802 */ /* 0x000fe20000000f00 */
[----:B0-----:R-:W-:Y:S01]  /*0a90*/  IMAD.MOV.U32 R8, RZ, RZ, 0x1f ;  /* 0x0000001fff087424 */ /* 0x001fe200078e00ff */
[----:B------:R-:W-:-:S02]  /*0aa0*/  MOV R10, 0xac0 ;  /* 0x00000ac0000a7802 */ /* 0x000fc40000000f00 */
[----:B------:R-:W-:Y:S05]  /*0ab0*/  CALL.REL.NOINC `($__internal_1_$__cuda_sm70_shflsync_down_p) ;  /* 0x000003b000007944 */ /* 0x000fea0003c00000 */
[----:B01----:R-:W-:Y:S05]  /*0ac0*/  BRA `(.L_x_601) ;  /* 0xfffffae000007947 */ /* 0x003fea000383ffff */
.L_x_595:
[----:B------:R-:W-:Y:S01]  /*0ad0*/  HFMA2.MMA R8, -RZ, RZ, 0, 1.847743988037109375e-06 ;  /* 0x0000001fff087435 */ /* 0x000fe200000001ff */
[----:B------:R-:W-:Y:S01]  /*0ae0*/  IMAD.MOV.U32 R13, RZ, RZ, 0x8 ;  /* 0x00000008ff0d7424 */ /* 0x000fe200078e00ff */
[----:B------:R-:W-:Y:S01]  /*0af0*/  MOV R10, 0xb20 ;  /* 0x00000b20000a7802 */ /* 0x000fe20000000f00 */
[----:B------:R-:W-:-:S03]  /*0b00*/  IMAD.MOV.U32 R15, RZ, RZ, -0x1 ;  /* 0xffffffffff0f7424 */ /* 0x000fc600078e00ff */
[----:B0-----:R-:W-:Y:S05]  /*0b10*/  CALL.REL.NOINC `($__internal_1_$__cuda_sm70_shflsync_down_p) ;  /* 0x0000035000007944 */ /* 0x001fea0003c00000 */
[----:B01----:R-:W-:Y:S01]  /*0b20*/  FADD.FTZ R12, R12, R8 ;  /* 0x000000080c0c7221 */ /* 0x003fe20000010000 */
[----:B------:R-:W-:Y:S01]  /*0b30*/  MOV R13, 0x4 ;  /* 0x00000004000d7802 */ /* 0x000fe20000000f00 */
[----:B------:R-:W-:Y:S01]  /*0b40*/  IMAD.MOV.U32 R8, RZ, RZ, 0x1f ;  /* 0x0000001fff087424 */ /* 0x000fe200078e00ff */
[----:B------:R-:W-:-:S02]  /*0b50*/  MOV R15, 0xffffffff ;  /* 0xffffffff000f7802 */ /* 0x000fc40000000f00 */
[----:B------:R-:W-:Y:S02]  /*0b60*/  MOV R10, 0xb80 ;  /* 0x00000b80000a7802 */ /* 0x000fe40000000f00 */
[----:B------:R-:W-:Y:S05]  /*0b70*/  CALL.REL.NOINC `($__internal_1_$__cuda_sm70_shflsync_down_p) ;  /* 0x000002f000007944 */ /* 0x000fea0003c00000 */
[----:B01----:R-:W-:Y:S01]  /*0b80*/  FADD.FTZ R12, R12, R8 ;  /* 0x000000080c0c7221 */ /* 0x003fe20000010000 */
[----:B------:R-:W-:Y:S01]  /*0b90*/  HFMA2.MMA R8, -RZ, RZ, 0, 1.847743988037109375e-06 ;  /* 0x0000001fff087435 */ /* 0x000fe200000001ff */
[----:B------:R-:W-:Y:S01]  /*0ba0*/  IMAD.MOV.U32 R13, RZ, RZ, 0x2 ;  /* 0x00000002ff0d7424 */ /* 0x000fe200078e00ff */
[----:B------:R-:W-:Y:S01]  /*0bb0*/  MOV R10, 0xbe0 ;  /* 0x00000be0000a7802 */ /* 0x000fe20000000f00 */
[----:B------:R-:W-:-:S03]  /*0bc0*/  IMAD.MOV.U32 R15, RZ, RZ, -0x1 ;  /* 0xffffffffff0f7424 */ /* 0x000fc600078e00ff */
[----:B------:R-:W-:Y:S05]  /*0bd0*/  CALL.REL.NOINC `($__internal_1_$__cuda_sm70_shflsync_down_p) ;  /* 0x0000029000007944 */ /* 0x000fea0003c00000 */
[----:B01----:R-:W-:Y:S01]  /*0be0*/  FADD.FTZ R12, R12, R8 ;  /* 0x000000080c0c7221 */ /* 0x003fe20000010000 */
[----:B------:R-:W-:Y:S01]  /*0bf0*/  MOV R13, 0x1 ;  /* 0x00000001000d7802 */ /* 0x000fe20000000f00 */
[----:B------:R-:W-:Y:S01]  /*0c00*/  IMAD.MOV.U32 R8, RZ, RZ, 0x1f ;  /* 0x0000001fff087424 */ /* 0x000fe200078e00ff */
[----:B------:R-:W-:Y:S02]  /*0c10*/  MOV R15, 0xffffffff ;  /* 0xffffffff000f7802 */ /* 0x000fe40000000f00 */
[----:B------:R-:W-:Y:S02]  /*0c20*/  MOV R10, 0xc40 ;  /* 0x00000c40000a7802 */ /* 0x000fe40000000f00 */
[----:B------:R-:W-:Y:S05]  /*0c30*/  CALL.REL.NOINC `($__internal_1_$__cuda_sm70_shflsync_down_p) ;  /* 0x0000023000007944 */ /* 0x000fea0003c00000 */
[----:B-1----:R-:W-:Y:S01]  /*0c40*/  IMAD.MOV.U32 R11, RZ, RZ, R8 ;  /* 0x000000ffff0b7224 */ /* 0x002fe200078e0008 */
[----:B0-----:R-:W-:Y:S05]  /*0c50*/  BRA `(.L_x_602) ;  /* 0xfffff9e000007947 */ /* 0x001fea000383ffff */
.L_x_599:
[----:B0-----:R-:W-:Y:S01]  /*0c60*/  HFMA2.MMA R8, -RZ, RZ, 0, 1.847743988037109375e-06 ;  /* 0x0000001fff087435 */ /* 0x001fe200000001ff */
[----:B--2---:R-:W-:Y:S01]  /*0c70*/  MOV R12, R9 ;  /* 0x00000009000c7202 */ /* 0x004fe20000000f00 */
[----:B------:R-:W-:Y:S01]  /*0c80*/  IMAD.MOV.U32 R13, RZ, RZ, 0x10 ;  /* 0x00000010ff0d7424 */ /* 0x000fe200078e00ff */
[----:B------:R-:W-:Y:S01]  /*0c90*/  MOV R10, 0xcc0 ;  /* 0x00000cc0000a7802 */ /* 0x000fe20000000f00 */
[----:B------:R-:W-:-:S02]  /*0ca0*/  IMAD.MOV.U32 R15, RZ, RZ, -0x1 ;  /* 0xffffffffff0f7424 */ /* 0x000fc400078e00ff */
[----:B-1----:R-:W-:Y:S05]  /*0cb0*/  CALL.REL.NOINC `($__internal_1_$__cuda_sm70_shflsync_down_p) ;  /* 0x000001b000007944 */ /* 0x002fea0003c00000 */
[----:B-1----:R-:W-:Y:S01]  /*0cc0*/  MOV R6, R8 ;  /* 0x0000000800067202 */ /* 0x002fe20000000f00 */
[----:B0-----:R-:W-:Y:S05]  /*0cd0*/  BRA `(.L_x_603) ;  /* 0xfffffb6000007947 */ /* 0x001fea000383ffff */
.L_x_600:
[----:B------:R-:W-:Y:S01]  /*0ce0*/  HFMA2.MMA R8, -RZ, RZ, 0, 1.847743988037109375e-06 ;  /* 0x0000001fff087435 */ /* 0x000fe200000001ff */
[----:B------:R-:W-:Y:S01]  /*0cf0*/  IMAD.MOV.U32 R13, RZ, RZ, 0x8 ;  /* 0x00000008ff0d7424 */ /* 0x000fe200078e00ff */
[----:B------:R-:W-:Y:S01]  /*0d00*/  MOV R10, 0xd30 ;  /* 0x00000d30000a7802 */ /* 0x000fe20000000f00 */
[----:B------:R-:W-:-:S03]  /*0d10*/  IMAD.MOV.U32 R15, RZ, RZ, -0x1 ;  /* 0xffffffffff0f7424 */ /* 0x000fc600078e00ff */
[----:B01----:R-:W-:Y:S05]  /*0d20*/  CALL.REL.NOINC `($__internal_1_$__cuda_sm70_shflsync_down_p) ;  /* 0x0000014000007944 */ /* 0x003fea0003c00000 */
        /* <DEDUP_REMOVED lines=12> */
[----:B-1----:R-:W-:Y:S01]  /*0df0*/  FADD.FTZ R9, R12, R8 ;  /* 0x000000080c097221 */ /* 0x002fe20000010000 */
[----:B0-----:R-:W-:Y:S01]  /*0e00*/  MOV R13, 0x1 ;  /* 0x00000001000d7802 */ /* 0x001fe20000000f00 */
[----:B------:R-:W-:Y:S01]  /*0e10*/  IMAD.MOV.U32 R8, RZ, RZ, 0x1f ;  /* 0x0000001fff087424 */ /* 0x000fe200078e00ff */
[----:B------:R-:W-:Y:S01]  /*0e20*/  MOV R15, 0xffffffff ;  /* 0xffffffff000f7802 */ /* 0x000fe20000000f00 */
[----:B------:R-:W-:Y:S01]  /*0e30*/  IMAD.MOV.U32 R12, RZ, RZ, R9 ;  /* 0x000000ffff0c7224 */ /* 0x000fe200078e0009 */
[----:B------:R-:W-:Y:S02]  /*0e40*/  MOV R10, 0xe60 ;  /* 0x00000e60000a7802 */ /* 0x000fe40000000f00 */
[----:B------:R-:W-:Y:S05]  /*0e50*/  CALL.REL.NOINC `($__internal_1_$__cuda_sm70_shflsync_down_p) ;  /* 0x0000001000007944 */ /* 0x000fea0003c00000 */
[----:B01----:R-:W-:Y:S05]  /*0e60*/  BRA `(.L_x_604) ;  /* 0xfffffa6000007947 */ /* 0x003fea000383ffff */
        .weak           $__internal_1_$__cuda_sm70_shflsync_down_p
        .type           $__internal_1_$__cuda_sm70_shflsync_down_p,@function
        .size           $__internal_1_$__cuda_sm70_shflsync_down_p,(.L_x_672 - $__internal_1_$__cuda_sm70_shflsync_down_p)
$__internal_1_$__cuda_sm70_shflsync_down_p:
[----:B------:R-:W-:Y:S01]  /*0e70*/  HFMA2.MMA R11, -RZ, RZ, 0, 0 ;  /* 0x00000000ff0b7435 */ /* 0x000fe200000001ff */
[----:B------:R-:W-:Y:S04]  /*0e80*/  WARPSYNC R15 ;  /* 0x0000000f00007348 */ /* 0x000fe80003800000 */
[----:B------:R0:W1:Y:S01]  /*0e90*/  SHFL.DOWN PT, R8, R12, R13, R8 ;  /* 0x0800000d0c087389 */ /* 0x00006200000e0008 */
[----:B------:R-:W-:Y:S05]  /*0ea0*/  RET.REL.NODEC R10 `(_Z16reduce_bn_kernelIN3c104HalfEffEvPKT_S4_PKT0_S7_PS5_S8_PT1_SA_iii) ;  /* 0xfffff1500a007950 */ /* 0x000fea0003c3ffff */
.L_x_605:
        /* <DEDUP_REMOVED lines=13> */
.L_x_672:


//--------------------- .text._Z16reduce_bn_kernelIfffEvPKT_S2_PKT0_S5_PS3_S6_PT1_S8_iii --------------------------
	.section	.text._Z16reduce_bn_kernelIfffEvPKT_S2_PKT0_S5_PS3_S6_PT1_S8_iii,"ax",@progbits
	.sectioninfo	@"SHI_REGISTERS=21"
	.align	128
        .global         _Z16reduce_bn_kernelIfffEvPKT_S2_PKT0_S5_PS3_S6_PT1_S8_iii
        .type           _Z16reduce_bn_kernelIfffEvPKT_S2_PKT0_S5_PS3_S6_PT1_S8_iii,@function
        .size           _Z16reduce_bn_kernelIfffEvPKT_S2_PKT0_S5_PS3_S6_PT1_S8_iii,(.L_x_673 - _Z16reduce_bn_kernelIfffEvPKT_S2_PKT0_S5_PS3_S6_PT1_S8_iii)
        .other          _Z16reduce_bn_kernelIfffEvPKT_S2_PKT0_S5_PS3_S6_PT1_S8_iii,@"STO_CUDA_ENTRY STV_DEFAULT"
_Z16reduce_bn_kernelIfffEvPKT_S2_PKT0_S5_PS3_S6_PT1_S8_iii:
.text._Z16reduce_bn_kernelIfffEvPKT_S2_PKT0_S5_PS3_S6_PT1_S8_iii:
[----:B------:R-:W-:Y:S02]  /*0000*/  IMAD.MOV.U32 R1, RZ, RZ, c[0x0][0x28] ;  /* 0x00000a00ff017624 */ /* 0x000fe400078e00ff */
[----:B------:R-:W0:Y:S01]  /*0010*/  S2R R0, SR_CTAID.X ;  /* 0x0000000000007919 */ /* 0x000e220000002500 */
[----:B------:R-:W-:Y:S01]  /*0020*/  IMAD.MOV.U32 R7, RZ, RZ, 0x4 ;  /* 0x00000004ff077424 */ /* 0x000fe200078e00ff */
[----:B------:R-:W-:-:S03]  /*0030*/  ULDC.64 UR4, c[0x0][0x118] ;  /* 0x0000460000047ab9 */ /* 0x000fc60000000a00 */
[----:B0-----:R-:W-:-:S05]  /*0040*/  IMAD.WIDE.U32 R6, R0, R7, c[0x0][0x178] ;  /* 0x00005e0000067625 */ /* 0x001fca00078e0007 */
[----:B------:R0:W5:Y:S01]  /*0050*/  LDG.E.CONSTANT R2, [R6.64] ;  /* 0x0000000406027981 */ /* 0x000162000c1e9900 */
[----:B------:R-:W-:Y:S03]  /*0060*/  BSSY B0, `(.L_x_606) ;  /* 0x000002e000007945 */ /* 0x000fe60003800000 */
[----:B------:R-:W1:Y:S04]  /*0070*/  S2R R11, SR_TID.Y ;  /* 0x00000000000b7919 */ /* 0x000e680000002200 */
[----:B------:R-:W2:Y:S01]  /*0080*/  S2R R3, SR_TID.X ;  /* 0x0000000000037919 */ /* 0x000ea20000002100 */
[C---:B-1----:R-:W-:Y:S01]  /*0090*/  ISETP.GE.AND P0, PT, R11.reuse, c[0x0][0x1a0], PT ;  /* 0x000068000b007a0c */ /* 0x042fe20003f06270 */
[----:B------:R-:W-:-:S12]  /*00a0*/  IMAD R4, R11, c[0x0][0x0], RZ ;  /* 0x000000000b047a24 */ /* 0x000fd800078e02ff */
[----:B------:R-:W-:Y:S01]  /*00b0*/  @P0 CS2R R8, SRZ ;  /* 0x0000000000080805 */ /* 0x000fe2000001ff00 */
[----:B------:R-:W-:Y:S05]  /*00c0*/  @P0 BRA `(.L_x_607) ;  /* 0x0000027000000947 */ /* 0x000fea0003800000 */
[----:B0-2---:R-:W-:-:S04]  /*00d0*/  LEA R6, P0, R0, c[0x0][0x170], 0x2 ;  /* 0x00005c0000067a11 */ /* 0x005fc800078010ff */
[----:B------:R-:W-:-:S05]  /*00e0*/  LEA.HI.X R7, R0, c[0x0][0x174], RZ, 0x2, P0 ;  /* 0x00005d0000077a11 */ /* 0x000fca00000f14ff */
[----:B------:R0:W5:Y:S01]  /*00f0*/  LDG.E.CONSTANT R5, [R6.64] ;  /* 0x0000000406057981 */ /* 0x000162000c1e9900 */
[----:B------:R-:W-:Y:S01]  /*0100*/  HFMA2.MMA R10, -RZ, RZ, 0, 0 ;  /* 0x00000000ff0a7435 */ /* 0x000fe200000001ff */
[----:B------:R-:W-:Y:S01]  /*0110*/  IMAD.MOV.U32 R12, RZ, RZ, RZ ;  /* 0x000000ffff0c7224 */ /* 0x000fe200078e00ff */
[----:B------:R-:W-:Y:S02]  /*0120*/  CS2R R8, SRZ ;  /* 0x0000000000087805 */ /* 0x000fe4000001ff00 */
.L_x_611:
        /* <DEDUP_REMOVED lines=8> */
.L_x_610:
[----:B------:R-:W-:Y:S02]  /*01b0*/  IMAD.MOV.U32 R9, RZ, RZ, 0x4 ;  /* 0x00000004ff097424 */ /* 0x000fe400078e00ff */
[----:B------:R-:W-:-:S04]  /*01c0*/  IMAD R8, R18, c[0x0][0x1a8], R13 ;  /* 0x00006a0012087a24 */ /* 0x000fc800078e020d */
[----:B0-----:R-:W-:-:S04]  /*01d0*/  IMAD.WIDE R6, R8, R9, c[0x0][0x160] ;  /* 0x0000580008067625 */ /* 0x001fc800078e0209 */
[----:B------:R-:W-:Y:S02]  /*01e0*/  IMAD.WIDE R8, R8, R9, c[0x0][0x168] ;  /* 0x00005a0008087625 */ /* 0x000fe400078e0209 */
[----:B------:R-:W2:Y:S04]  /*01f0*/  LDG.E.CONSTANT R6, [R6.64] ;  /* 0x0000000406067981 */ /* 0x000ea8000c1e9900 */
[----:B------:R-:W3:Y:S01]  /*0200*/  LDG.E.CONSTANT R9, [R8.64] ;  /* 0x0000000408097981 */ /* 0x000ee2000c1e9900 */
[----:B------:R-:W-:-:S04]  /*0210*/  IADD3 R13, R13, c[0x0][0x0], RZ ;  /* 0x000000000d0d7a10 */ /* 0x000fc80007ffe0ff */
[----:B------:R-:W-:Y:S01]  /*0220*/  ISETP.GE.AND P0, PT, R13, c[0x0][0x1a8], PT ;  /* 0x00006a000d007a0c */ /* 0x000fe20003f06270 */
[----:B--2--5:R-:W-:Y:S02]  /*0230*/  FADD.FTZ R16, -R5, R6 ;  /* 0x0000000605107221 */ /* 0x024fe40000010100 */
[C---:B---3--:R-:W-:Y:S02]  /*0240*/  FADD.FTZ R12, R9.reuse, -R12 ;  /* 0x8000000c090c7221 */ /* 0x048fe40000010000 */
[----:B------:R-:W-:Y:S02]  /*0250*/  FFMA.FTZ R17, R9, R16, -R10 ;  /* 0x0000001009117223 */ /* 0x000fe4000001080a */
[--C-:B------:R-:W-:Y:S02]  /*0260*/  FADD.FTZ R8, R12, R15.reuse ;  /* 0x0000000f0c087221 */ /* 0x100fe40000010000 */
[----:B------:R-:W-:Y:S02]  /*0270*/  FADD.FTZ R9, R17, R14 ;  /* 0x0000000e11097221 */ /* 0x000fe40000010000 */
[----:B------:R-:W-:-:S02]  /*0280*/  FADD.FTZ R15, R8, -R15 ;  /* 0x8000000f080f7221 */ /* 0x000fc40000010000 */
[----:B------:R-:W-:Y:S02]  /*0290*/  FADD.FTZ R10, R9, -R14 ;  /* 0x8000000e090a7221 */ /* 0x000fe40000010000 */
[----:B------:R-:W-:Y:S01]  /*02a0*/  FADD.FTZ R12, -R12, R15 ;  /* 0x0000000f0c0c7221 */ /* 0x000fe20000010100 */
[----:B------:R-:W-:Y:S01]  /*02b0*/  MOV R15, R8 ;  /* 0x00000008000f7202 */ /* 0x000fe20000000f00 */
[----:B------:R-:W-:Y:S02]  /*02c0*/  FADD.FTZ R10, -R17, R10 ;  /* 0x0000000a110a7221 */ /* 0x000fe40000010100 */
[----:B------:R-:W-:Y:S01]  /*02d0*/  IMAD.MOV.U32 R14, RZ, RZ, R9 ;  /* 0x000000ffff0e7224 */ /* 0x000fe200078e0009 */
[----:B------:R-:W-:Y:S05]  /*02e0*/  @!P0 BRA `(.L_x_610) ;  /* 0xfffffec000008947 */ /* 0x000fea000383ffff */
[----:B------:R-:W-:Y:S05]  /*02f0*/  BSYNC B2 ;  /* 0x0000000000027941 */ /* 0x000fea0003800000 */
.L_x_609:
[----:B------:R-:W-:Y:S05]  /*0300*/  BSYNC B1 ;  /* 0x0000000000017941 */ /* 0x000fea0003800000 */
.L_x_608:
[----:B------:R-:W-:-:S04]  /*0310*/  IADD3 R11, R11, c[0x0][0x4], RZ ;  /* 0x000001000b0b7a10 */ /* 0x000fc80007ffe0ff */
[----:B------:R-:W-:-:S13]  /*0320*/  ISETP.GE.AND P0, PT, R11, c[0x0][0x1a0], PT ;  /* 0x000068000b007a0c */ /* 0x000fda0003f06270 */
[----:B------:R-:W-:Y:S05]  /*0330*/  @!P0 BRA `(.L_x_611) ;  /* 0xfffffdf000008947 */ /* 0x000fea000383ffff */
.L_x_607:
[----:B0-2---:R-:W-:Y:S05]  /*0340*/  BSYNC B0 ;  /* 0x0000000000007941 */ /* 0x005fea0003800000 */
.L_x_606:
[----:B------:R-:W-:Y:S01]  /*0350*/  IMAD.MOV.U32 R6, RZ, RZ, c[0x0][0x0] ;  /* 0x00000000ff067624 */ /* 0x000fe200078e00ff */
[----:B-----5:R-:W-:-:S03]  /*0360*/  IADD3 R5, R4, R3, RZ ;  /* 0x0000000304057210 */ /* 0x020fc60007ffe0ff */
[----:B------:R-:W-:Y:S01]  /*0370*/  IMAD R6, R6, c[0x0][0x4], RZ ;  /* 0x0000010006067a24 */ /* 0x000fe200078e02ff */
[----:B------:R-:W-:-:S04]  /*0380*/  IADD3 R7, R5, 0x1f, RZ ;  /* 0x0000001f05077810 */ /* 0x000fc80007ffe0ff */
[----:B------:R-:W-:Y:S02]  /*0390*/  ISETP.GE.AND P2, PT, R6, 0x21, PT ;  /* 0x000000210600780c */ /* 0x000fe40003f46270 */
[----:B------:R-:W-:Y:S01]  /*03a0*/  ISETP.GT.U32.AND P3, PT, R7, 0x3e, PT ;  /* 0x0000003e0700780c */ /* 0x000fe20003f64070 */
[----:B------:R-:W-:-:S10]  /*03b0*/  IMAD.MOV.U32 R7, RZ, RZ, R8 ;  /* 0x000000ffff077224 */ /* 0x000fd400078e0008 */
[----:B------:R-:W-:Y:S05]  /*03c0*/  @!P2 BRA `(.L_x_612) ;  /* 0x000001800000a947 */ /* 0x000fea0003800000 */
[----:B------:R-:W0:Y:S01]  /*03d0*/  SHFL.DOWN PT, R8, R7, 0x10, 0x1f ;  /* 0x0a001f0007087f89 */ /* 0x000e2200000e0000 */
[----:B------:R-:W-:Y:S02]  /*03e0*/  LOP3.LUT P0, RZ, R5, 0x1f, RZ, 0xc0, !PT ;  /* 0x0000001f05ff7812 */ /* 0x000fe4000780c0ff */
[----:B------:R-:W-:-:S04]  /*03f0*/  SHF.R.U32.HI R14, RZ, 0x5, R6 ;  /* 0x00000005ff0e7819 */ /* 0x000fc80000011606 */
[----:B------:R-:W-:-:S13]  /*0400*/  ISETP.GE.AND P1, PT, R5, R14, PT ;  /* 0x0000000e0500720c */ /* 0x000fda0003f26270 */
[----:B------:R-:W-:Y:S01]  /*0410*/  @!P1 SHF.R.S32.HI R14, RZ, 0x1f, R5 ;  /* 0x0000001fff0e9819 */ /* 0x000fe20000011405 */
[----:B0-----:R-:W-:-:S03]  /*0420*/  FADD.FTZ R8, R8, R7 ;  /* 0x0000000708087221 */ /* 0x001fc60000010000 */
[----:B------:R-:W-:Y:S01]  /*0430*/  @!P1 LEA.HI R14, R14, R5, RZ, 0x5 ;  /* 0x000000050e0e9211 */ /* 0x000fe200078f28ff */
[----:B------:R-:W-:Y:S01]  /*0440*/  IMAD.MOV.U32 R7, RZ, RZ, RZ ;  /* 0x000000ffff077224 */ /* 0x000fe200078e00ff */
[----:B------:R-:W0:Y:S02]  /*0450*/  SHFL.DOWN PT, R11, R8, 0x8, 0x1f ;  /* 0x09001f00080b7f89 */ /* 0x000e2400000e0000 */
[----:B------:R-:W-:-:S04]  /*0460*/  @!P1 LOP3.LUT R14, R14, 0x3fffffe0, RZ, 0xc0, !PT ;  /* 0x3fffffe00e0e9812 */ /* 0x000fc800078ec0ff */
[----:B------:R-:W-:Y:S01]  /*0470*/  @!P1 IADD3 R14, R5, -R14, RZ ;  /* 0x8000000e050e9210 */ /* 0x000fe20007ffe0ff */
        /* <DEDUP_REMOVED lines=13> */
.L_x_612:
[----:B------:R-:W-:Y:S05]  /*0550*/  @P3 BRA `(.L_x_613) ;  /* 0x000000c000003947 */ /* 0x000fea0003800000 */
[----:B------:R-:W-:Y:S05]  /*0560*/  BRA.DIV ~URZ, `(.L_x_614) ;  /* 0x000004c27f007947 */ /* 0x000fea000b800000 */
[----:B01----:R0:W1:Y:S02]  /*0570*/  SHFL.DOWN PT, R8, R7, 0x10, 0x1f ;  /* 0x0a001f0007087f89 */ /* 0x00306400000e0000 */
.L_x_621:
        /* <DEDUP_REMOVED lines=9> */
.L_x_622:
[----:B-1----:R-:W-:Y:S02]  /*0610*/  FADD.FTZ R7, R11, R12 ;  /* 0x0000000c0b077221 */ /* 0x002fe40000010000 */
.L_x_613:
        /* <DEDUP_REMOVED lines=9> */
[----:B0-----:R-:W-:-:S03]  /*06b0*/  FADD.FTZ R8, R8, R9 ;  /* 0x0000000908087221 */ /* 0x001fc60000010000 */
[----:B------:R-:W-:Y:S01]  /*06c0*/  @!P1 LOP3.LUT R12, R12, 0x3fffffe0, RZ, 0xc0, !PT ;  /* 0x3fffffe00c0c9812 */ /* 0x000fe200078ec0ff */
[----:B------:R-:W-:Y:S01]  /*06d0*/  IMAD.MOV.U32 R9, RZ, RZ, RZ ;  /* 0x000000ffff097224 */ /* 0x000fe200078e00ff */
        /* <DEDUP_REMOVED lines=15> */
.L_x_616:
[----:B------:R-:W-:Y:S01]  /*07d0*/  BSSY B0, `(.L_x_617) ;  /* 0x000000e000007945 */ /* 0x000fe20003800000 */
[----:B------:R-:W-:Y:S05]  /*07e0*/  @P3 BRA `(.L_x_618) ;  /* 0x000000c000003947 */ /* 0x000fea0003800000 */
[----:B------:R-:W-:Y:S05]  /*07f0*/  BRA.DIV ~URZ, `(.L_x_619) ;  /* 0x000004327f007947 */ /* 0x000fea000b800000 */
[----:B0-2---:R0:W2:Y:S02]  /*0800*/  SHFL.DOWN PT, R6, R9, 0x10, 0x1f ;  /* 0x0a001f0009067f89 */ /* 0x0050a400000e0000 */
.L_x_623:
        /* <DEDUP_REMOVED lines=9> */
.L_x_624:
[----:B0-2---:R-:W-:Y:S02]  /*08a0*/  FADD.FTZ R9, R8, R9 ;  /* 0x0000000908097221 */ /* 0x005fe40000010000 */
.L_x_618:
[----:B------:R-:W-:Y:S05]  /*08b0*/  BSYNC B0 ;  /* 0x0000000000007941 */ /* 0x000fea0003800000 */
.L_x_617:
[----:B------:R-:W-:-:S04]  /*08c0*/  IADD3 R3, -R3, RZ, RZ ;  /* 0x000000ff03037210 */ /* 0x000fc80007ffe1ff */
        /* <DEDUP_REMOVED lines=22> */
.L_x_614:
[----:B------:R-:W-:Y:S01]  /*0a30*/  HFMA2.MMA R13, -RZ, RZ, 0, 9.5367431640625e-07 ;  /* 0x00000010ff0d7435 */ /* 0x000fe200000001ff */
[----:B-1----:R-:W-:Y:S01]  /*0a40*/  IMAD.MOV.U32 R12, RZ, RZ, R7 ;  /* 0x000000ffff0c7224 */ /* 0x002fe200078e0007 */
[----:B------:R-:W-:Y:S01]  /*0a50*/  MOV R15, 0xffffffff ;  /* 0xffffffff000f7802 */ /* 0x000fe20000000f00 */
[----:B0-----:R-:W-:Y:S01]  /*0a60*/  IMAD.MOV.U32 R8, RZ, RZ, 0x1f ;  /* 0x0000001fff087424 */ /* 0x001fe200078e00ff */
[----:B------:R-:W-:-:S02]  /*0a70*/  MOV R10, 0xa90 ;  /* 0x00000a90000a7802 */ /* 0x000fc40000000f00 */
[----:B------:R-:W-:Y:S05]  /*0a80*/  CALL.REL.NOINC `($__internal_2_$__cuda_sm70_shflsync_down_p) ;  /* 0x000003b000007944 */ /* 0x000fea0003c00000 */
[----:B01----:R-:W-:Y:S05]  /*0a90*/  BRA `(.L_x_621) ;  /* 0xfffffae000007947 */ /* 0x003fea000383ffff */
.L_x_615:
[----:B------:R-:W-:Y:S01]  /*0aa0*/  HFMA2.MMA R8, -RZ, RZ, 0, 1.847743988037109375e-06 ;  /* 0x0000001fff087435 */ /* 0x000fe200000001ff */
[----:B------:R-:W-:Y:S01]  /*0ab0*/  IMAD.MOV.U32 R13, RZ, RZ, 0x8 ;  /* 0x00000008ff0d7424 */ /* 0x000fe200078e00ff */
[----:B------:R-:W-:Y:S01]  /*0ac0*/  MOV R10, 0xaf0 ;  /* 0x00000af0000a7802 */ /* 0x000fe20000000f00 */
[----:B------:R-:W-:-:S03]  /*0ad0*/  IMAD.MOV.U32 R15, RZ, RZ, -0x1 ;  /* 0xffffffffff0f7424 */ /* 0x000fc600078e00ff */
[----:B0-----:R-:W-:Y:S05]  /*0ae0*/  CALL.REL.NOINC `($__internal_2_$__cuda_sm70_shflsync_down_p) ;  /* 0x0000035000007944 */ /* 0x001fea0003c00000 */
[----:B01----:R-:W-:Y:S01]  /*0af0*/  FADD.FTZ R12, R12, R8 ;  /* 0x000000080c0c7221 */ /* 0x003fe20000010000 */
[----:B------:R-:W-:Y:S01]  /*0b00*/  MOV R13, 0x4 ;  /* 0x00000004000d7802 */ /* 0x000fe20000000f00 */
[----:B------:R-:W-:Y:S01]  /*0b10*/  IMAD.MOV.U32 R8, RZ, RZ, 0x1f ;  /* 0x0000001fff087424 */ /* 0x000fe200078e00ff */
[----:B------:R-:W-:-:S02]  /*0b20*/  MOV R15, 0xffffffff ;  /* 0xffffffff000f7802 */ /* 0x000fc40000000f00 */
[----:B------:R-:W-:Y:S02]  /*0b30*/  MOV R10, 0xb50 ;  /* 0x00000b50000a7802 */ /* 0x000fe40000000f00 */
[----:B------:R-:W-:Y:S05]  /*0b40*/  CALL.REL.NOINC `($__internal_2_$__cuda_sm70_shflsync_down_p) ;  /* 0x000002f000007944 */ /* 0x000fea0003c00000 */
[----:B01----:R-:W-:Y:S01]  /*0b50*/  FADD.FTZ R12, R12, R8 ;  /* 0x000000080c0c7221 */ /* 0x003fe20000010000 */
[----:B------:R-:W-:Y:S01]  /*0b60*/  HFMA2.MMA R8, -RZ, RZ, 0, 1.847743988037109375e-06 ;  /* 0x0000001fff087435 */ /* 0x000fe200000001ff */
[----:B------:R-:W-:Y:S01]  /*0b70*/  IMAD.MOV.U32 R13, RZ, RZ, 0x2 ;  /* 0x00000002ff0d7424 */ /* 0x000fe200078e00ff */
[----:B------:R-:W-:Y:S01]  /*0b80*/  MOV R10, 0xbb0 ;  /* 0x00000bb0000a7802 */ /* 0x000fe20000000f00 */
[----:B------:R-:W-:-:S03]  /*0b90*/  IMAD.MOV.U32 R15, RZ, RZ, -0x1 ;  /* 0xffffffffff0f7424 */ /* 0x000fc600078e00ff */
[----:B------:R-:W-:Y:S05]  /*0ba0*/  CALL.REL.NOINC `($__internal_2_$__cuda_sm70_shflsync_down_p) ;  /* 0x0000029000007944 */ /* 0x000fea0003c00000 */
[----:B01----:R-:W-:Y:S01]  /*0bb0*/  FADD.FTZ R12, R12, R8 ;  /* 0x000000080c0c7221 */ /* 0x003fe20000010000 */
[----:B------:R-:W-:Y:S01]  /*0bc0*/  MOV R13, 0x1 ;  /* 0x00000001000d7802 */ /* 0x000fe20000000f00 */
[----:B------:R-:W-:Y:S01]  /*0bd0*/  IMAD.MOV.U32 R8, RZ, RZ, 0x1f ;  /* 0x0000001fff087424 */ /* 0x000fe200078e00ff */
[----:B------:R-:W-:Y:S02]  /*0be0*/  MOV R15, 0xffffffff ;  /* 0xffffffff000f7802 */ /* 0x000fe40000000f00 */
[----:B------:R-:W-:Y:S02]  /*0bf0*/  MOV R10, 0xc10 ;  /* 0x00000c10000a7802 */ /* 0x000fe40000000f00 */
[----:B------:R-:W-:Y:S05]  /*0c00*/  CALL.REL.NOINC `($__internal_2_$__cuda_sm70_shflsync_down_p) ;  /* 0x0000023000007944 */ /* 0x000fea0003c00000 */
[----:B-1----:R-:W-:Y:S01]  /*0c10*/  IMAD.MOV.U32 R11, RZ, RZ, R8 ;  /* 0x000000ffff0b7224 */ /* 0x002fe200078e0008 */
[----:B0-----:R-:W-:Y:S05]  /*0c20*/  BRA `(.L_x_622) ;  /* 0xfffff9e000007947 */ /* 0x001fea000383ffff */
.L_x_619:
[----:B0-----:R-:W-:Y:S01]  /*0c30*/  HFMA2.MMA R8, -RZ, RZ, 0, 1.847743988037109375e-06 ;  /* 0x0000001fff087435 */ /* 0x001fe200000001ff */
[----:B--2---:R-:W-:Y:S01]  /*0c40*/  MOV R12, R9 ;  /* 0x00000009000c7202 */ /* 0x004fe20000000f00 */
[----:B------:R-:W-:Y:S01]  /*0c50*/  IMAD.MOV.U32 R13, RZ, RZ, 0x10 ;  /* 0x00000010ff0d7424 */ /* 0x000fe200078e00ff */
[----:B------:R-:W-:Y:S01]  /*0c60*/  MOV R10, 0xc90 ;  /* 0x00000c90000a7802 */ /* 0x000fe20000000f00 */
[----:B------:R-:W-:-:S02]  /*0c70*/  IMAD.MOV.U32 R15, RZ, RZ, -0x1 ;  /* 0xffffffffff0f7424 */ /* 0x000fc400078e00ff */
[----:B-1----:R-:W-:Y:S05]  /*0c80*/  CALL.REL.NOINC `($__internal_2_$__cuda_sm70_shflsync_down_p) ;  /* 0x000001b000007944 */ /* 0x002fea0003c00000 */
[----:B-1----:R-:W-:Y:S01]  /*0c90*/  MOV R6, R8 ;  /* 0x0000000800067202 */ /* 0x002fe20000000f00 */
[----:B0-----:R-:W-:Y:S05]  /*0ca0*/  BRA `(.L_x_623) ;  /* 0xfffffb6000007947 */ /* 0x001fea000383ffff */
.L_x_620:
[----:B------:R-:W-:Y:S01]  /*0cb0*/  HFMA2.MMA R8, -RZ, RZ, 0, 1.847743988037109375e-06 ;  /* 0x0000001fff087435 */ /* 0x000fe200000001ff */
[----:B------:R-:W-:Y:S01]  /*0cc0*/  IMAD.MOV.U32 R13, RZ, RZ, 0x8 ;  /* 0x00000008ff0d7424 */ /* 0x000fe200078e00ff */
[----:B------:R-:W-:Y:S01]  /*0cd0*/  MOV R10, 0xd00 ;  /* 0x00000d00000a7802 */ /* 0x000fe20000000f00 */
[----:B------:R-:W-:-:S03]  /*0ce0*/  IMAD.MOV.U32 R15, RZ, RZ, -0x1 ;  /* 0xffffffffff0f7424 */ /* 0x000fc600078e00ff */
[----:B01----:R-:W-:Y:S05]  /*0cf0*/  CALL.REL.NOINC `($__internal_2_$__cuda_sm70_shflsync_down_p) ;  /* 0x0000014000007944 */ /* 0x003fea0003c00000 */
        /* <DEDUP_REMOVED lines=12> */
[----:B-1----:R-:W-:Y:S01]  /*0dc0*/  FADD.FTZ R9, R12, R8 ;  /* 0x000000080c097221 */ /* 0x002fe20000010000 */
[----:B0-----:R-:W-:Y:S01]  /*0dd0*/  MOV R13, 0x1 ;  /* 0x00000001000d7802 */ /* 0x001fe20000000f00 */
[----:B------:R-:W-:Y:S01]  /*0de0*/  IMAD.MOV.U32 R8, RZ, RZ, 0x1f ;  /* 0x0000001fff087424 */ /* 0x000fe200078e00ff */
[----:B------:R-:W-:Y:S01]  /*0df0*/  MOV R15, 0xffffffff ;  /* 0xffffffff000f7802 */ /* 0x000fe20000000f00 */
[----:B------:R-:W-:Y:S01]  /*0e00*/  IMAD.MOV.U32 R12, RZ, RZ, R9 ;  /* 0x000000ffff0c7224 */ /* 0x000fe200078e0009 */
[----:B------:R-:W-:Y:S02]  /*0e10*/  MOV R10, 0xe30 ;  /* 0x00000e30000a7802 */ /* 0x000fe40000000f00 */
[----:B------:R-:W-:Y:S05]  /*0e20*/  CALL.REL.NOINC `($__internal_2_$__cuda_sm70_shflsync_down_p) ;  /* 0x0000001000007944 */ /* 0x000fea0003c00000 */
[----:B01----:R-:W-:Y:S05]  /*0e30*/  BRA `(.L_x_624) ;  /* 0xfffffa6000007947 */ /* 0x003fea000383ffff */
        .weak           $__internal_2_$__cuda_sm70_shflsync_down_p
        .type           $__internal_2_$__cuda_sm70_shflsync_down_p,@function
        .size           $__internal_2_$__cuda_sm70_shflsync_down_p,(.L_x_673 - $__internal_2_$__cuda_sm70_shflsync_down_p)
$__internal_2_$__cuda_sm70_shflsync_down_p:
[----:B------:R-:W-:Y:S01]  /*0e40*/  HFMA2.MMA R11, -RZ, RZ, 0, 0 ;  /* 0x00000000ff0b7435 */ /* 0x000fe200000001ff */
[----:B------:R-:W-:Y:S04]  /*0e50*/  WARPSYNC R15 ;  /* 0x0000000f00007348 */ /* 0x000fe80003800000 */
[----:B------:R0:W1:Y:S01]  /*0e60*/  SHFL.DOWN PT, R8, R12, R13, R8 ;  /* 0x0800000d0c087389 */ /* 0x00006200000e0008 */
[----:B------:R-:W-:Y:S05]  /*0e70*/  RET.REL.NODEC R10 `(_Z16reduce_bn_kernelIfffEvPKT_S2_PKT0_S5_PS3_S6_PT1_S8_iii) ;  /* 0xfffff1800a007950 */ /* 0x000fea0003c3ffff */
.L_x_625:
        /* <DEDUP_REMOVED lines=16> */
.L_x_673:


//--------------------- .text._Z24batchnorm_forward_kernelIN3c104HalfEfS1_EvPKT_PKT0_S7_PKT1_SA_PS2_ii --------------------------
	.section	.text._Z24batchnorm_forward_kernelIN3c104HalfEfS1_EvPKT_PKT0_S7_PKT1_SA_PS2_ii,"ax",@progbits
	.sectioninfo	@"SHI_REGISTERS=19"
	.align	128
        .global         _Z24batchnorm_forward_kernelIN3c104HalfEfS1_EvPKT_PKT0_S7_PKT1_SA_PS2_ii
        .type           _Z24batchnorm_forward_kernelIN3c104HalfEfS1_EvPKT_PKT0_S7_PKT1_SA_PS2_ii,@function
        .size           _Z24batchnorm_forward_kernelIN3c104HalfEfS1_EvPKT_PKT0_S7_PKT1_SA_PS2_ii,(.L_x_698 - _Z24batchnorm_forward_kernelIN3c104HalfEfS1_EvPKT_PKT0_S7_PKT1_SA_PS2_ii)
        .other          _Z24batchnorm_forward_kernelIN3c104HalfEfS1_EvPKT_PKT0_S7_PKT1_SA_PS2_ii,@"STO_CUDA_ENTRY STV_DEFAULT"
_Z24batchnorm_forward_kernelIN3c104HalfEfS1_EvPKT_PKT0_S7_PKT1_SA_PS2_ii:
.text._Z24batchnorm_forward_kernelIN3c104HalfEfS1_EvPKT_PKT0_S7_PKT1_SA_PS2_ii:
[----:B------:R-:W-:Y:S02]  /*0000*/  IMAD.MOV.U32 R1, RZ, RZ, c[0x0][0x28] ;  /* 0x00000a00ff017624 */ /* 0x000fe400078e00ff */
[----:B------:R-:W0:Y:S01]  /*0010*/  S2R R0, SR_CTAID.X ;  /* 0x0000000000007919 */ /* 0x000e220000002500 */
[----:B------:R-:W-:Y:S01]  /*0020*/  ISETP.NE.U32.AND P0, PT, RZ, c[0x0][0x178], PT ;  /* 0x00005e00ff007a0c */ /* 0x000fe20003f05070 */
[----:B------:R-:W-:Y:S01]  /*0030*/  ULDC.64 UR4, c[0x0][0x118] ;  /* 0x0000460000047ab9 */ /* 0x000fe20000000a00 */
[----:B------:R-:W-:Y:S01]  /*0040*/  ISETP.NE.U32.AND P1, PT, RZ, c[0x0][0x180], PT ;  /* 0x00006000ff007a0c */ /* 0x000fe20003f25070 */
[----:B------:R-:W1:Y:S01]  /*0050*/  S2R R10, SR_CTAID.Y ;  /* 0x00000000000a7919 */ /* 0x000e620000002600 */
[----:B------:R-:W-:Y:S02]  /*0060*/  ISETP.NE.AND.EX P0, PT, RZ, c[0x0][0x17c], PT, P0 ;  /* 0x00005f00ff007a0c */ /* 0x000fe40003f05300 */
[----:B------:R-:W-:Y:S01]  /*0070*/  ISETP.NE.AND.EX P1, PT, RZ, c[0x0][0x184], PT, P1 ;  /* 0x00006100ff007a0c */ /* 0x000fe20003f25310 */
[----:B------:R-:W1:Y:S10]  /*0080*/  S2R R3, SR_TID.Y ;  /* 0x0000000000037919 */ /* 0x000e740000002200 */
[----:B0-----:R-:W-:-:S02]  /*0090*/  @P0 LEA R2, P3, R0, c[0x0][0x178], 0x1 ;  /* 0x00005e0000020a11 */ /* 0x001fc400078608ff */
[----:B------:R-:W-:-:S04]  /*00a0*/  @P1 LEA R4, P4, R0, c[0x0][0x180], 0x1 ;  /* 0x0000600000041a11 */ /* 0x000fc800078808ff */
[----:B------:R-:W-:Y:S01]  /*00b0*/  @P1 LEA.HI.X R5, R0, c[0x0][0x184], RZ, 0x1, P4 ;  /* 0x0000610000051a11 */ /* 0x000fe200020f0cff */
[----:B-1----:R-:W-:Y:S01]  /*00c0*/  IMAD R10, R10, c[0x0][0x4], R3 ;  /* 0x000001000a0a7a24 */ /* 0x002fe200078e0203 */
[----:B------:R-:W-:-:S03]  /*00d0*/  @P0 LEA.HI.X R3, R0, c[0x0][0x17c], RZ, 0x1, P3 ;  /* 0x00005f0000030a11 */ /* 0x000fc600018f0cff */
[----:B------:R0:W5:Y:S01]  /*00e0*/  @P1 LDG.E.U16.CONSTANT R7, [R4.64] ;  /* 0x0000000404071981 */ /* 0x000162000c1e9500 */
[----:B------:R-:W-:-:S03]  /*00f0*/  ISETP.GE.AND P2, PT, R10, c[0x0][0x194], PT ;  /* 0x000065000a007a0c */ /* 0x000fc60003f46270 */
[----:B------:R0:W5:Y:S10]  /*0100*/  @P0 LDG.E.U16.CONSTANT R6, [R2.64] ;  /* 0x0000000402060981 */ /* 0x000174000c1e9500 */
[----:B------:R-:W-:Y:S05]  /*0110*/  @P2 EXIT ;  /* 0x000000000000294d */ /* 0x000fea0003800000 */
[----:B0-----:R-:W-:-:S04]  /*0120*/  IMAD.MOV.U32 R5, RZ, RZ, 0x4 ;  /* 0x00000004ff057424 */ /* 0x001fc800078e00ff */
[----:B------:R-:W-:-:S04]  /*0130*/  IMAD.WIDE.U32 R2, R0, R5, c[0x0][0x168] ;  /* 0x00005a0000027625 */ /* 0x000fc800078e0005 */
[----:B------:R-:W-:Y:S02]  /*0140*/  IMAD.WIDE.U32 R4, R0, R5, c[0x0][0x170] ;  /* 0x00005c0000047625 */ /* 0x000fe400078e0005 */
[----:B------:R0:W5:Y:S04]  /*0150*/  LDG.E.CONSTANT R2, [R2.64] ;  /* 0x0000000402027981 */ /* 0x000168000c1e9900 */
[----:B------:R0:W5:Y:S01]  /*0160*/  LDG.E.CONSTANT R8, [R4.64] ;  /* 0x0000000404087981 */ /* 0x000162000c1e9900 */
[----:B------:R-:W-:Y:S01]  /*0170*/  HFMA2.MMA R9, -RZ, RZ, 1.875, 0 ;  /* 0x3f800000ff097435 */ /* 0x000fe200000001ff */
[----:B------:R-:W-:Y:S01]  /*0180*/  IMAD.MOV.U32 R11, RZ, RZ, RZ ;  /* 0x000000ffff0b7224 */ /* 0x000fe200078e00ff */
[----:B-----5:R-:W-:Y:S01]  /*0190*/  @P1 HADD2.F32 R11, -RZ, R7.H0_H0 ;  /* 0x20000007ff0b1230 */ /* 0x020fe20000004100 */
[----:B------:R-:W1:Y:S02]  /*01a0*/  S2R R12, SR_CTAID.Z ;  /* 0x00000000000c7919 */ /* 0x000e640000002700 */
[----:B------:R-:W-:-:S02]  /*01b0*/  @P0 HADD2.F32 R9, -RZ, R6.H0_H0 ;  /* 0x20000006ff090230 */ /* 0x000fc40000004100 */
[----:B------:R-:W1:Y:S02]  /*01c0*/  S2R R13, SR_TID.X ;  /* 0x00000000000d7919 */ /* 0x000e640000002100 */
[----:B01----:R-:W-:-:S05]  /*01d0*/  IMAD R12, R12, c[0x0][0x0], R13 ;  /* 0x000000000c0c7a24 */ /* 0x003fca00078e020d */
.L_x_629:
[----:B------:R-:W-:Y:S01]  /*01e0*/  ISETP.GE.AND P0, PT, R12, c[0x0][0x190], PT ;  /* 0x000064000c007a0c */ /* 0x000fe20003f06270 */
[----:B------:R-:W-:Y:S01]  /*01f0*/  BSSY B0, `(.L_x_626) ;  /* 0x0000015000007945 */ /* 0x000fe20003800000 */
[----:B------:R-:W-:-:S11]  /*0200*/  MOV R15, c[0x0][0x10] ;  /* 0x00000400000f7a02 */ /* 0x000fd60000000f00 */
[----:B------:R-:W-:Y:S05]  /*0210*/  @P0 BRA `(.L_x_627) ;  /* 0x0000012000000947 */ /* 0x000fea0003800000 */
[----:B------:R-:W-:Y:S02]  /*0220*/  IMAD R16, R10, c[0x0][0xc], R0 ;  /* 0x000003000a107a24 */ /* 0x000fe400078e0200 */
[----:B------:R-:W-:-:S03]  /*0230*/  IMAD.MOV.U32 R3, RZ, RZ, R12 ;  /* 0x000000ffff037224 */ /* 0x000fc600078e000c */
.L_x_628:
[----:B------:R-:W-:Y:S01]  /*0240*/  MOV R13, 0x2 ;  /* 0x00000002000d7802 */ /* 0x000fe20000000f00 */
[----:B------:R-:W-:-:S04]  /*0250*/  IMAD R6, R16, c[0x0][0x190], R3 ;  /* 0x0000640010067a24 */ /* 0x000fc800078e0203 */
[----:B------:R-:W-:-:S06]  /*0260*/  IMAD.WIDE R4, R6, R13, c[0x0][0x160] ;  /* 0x0000580006047625 */ /* 0x000fcc00078e020d */
[----:B------:R-:W2:Y:S02]  /*0270*/  LDG.E.U16.CONSTANT R4, [R4.64] ;  /* 0x0000000404047981 */ /* 0x000ea4000c1e9500 */
[----:B--2---:R-:W-:-:S05]  /*0280*/  HADD2.F32 R7, -RZ, R4.H0_H0 ;  /* 0x20000004ff077230 */ /* 0x004fca0000004100 */
[----:B------:R-:W-:Y:S02]  /*0290*/  FADD.FTZ R14, -R2, R7 ;  /* 0x00000007020e7221 */ /* 0x000fe40000010100 */
[----:B------:R-:W-:-:S04]  /*02a0*/  IMAD.WIDE R6, R6, R13, c[0x0][0x188] ;  /* 0x0000620006067625 */ /* 0x000fc800078e020d */
[----:B------:R-:W-:-:S04]  /*02b0*/  FMUL.FTZ R14, R14, R9 ;  /* 0x000000090e0e7220 */ /* 0x000fc80000410000 */
[----:B------:R-:W-:-:S05]  /*02c0*/  FFMA.FTZ R14, R8, R14, R11 ;  /* 0x0000000e080e7223 */ /* 0x000fca000001000b */
[----:B------:R-:W-:-:S04]  /*02d0*/  F2FP.PACK_AB R14, RZ, R14 ;  /* 0x0000000eff0e723e */ /* 0x000fc800000000ff */
[----:B------:R-:W-:Y:S02]  /*02e0*/  PRMT R5, R14, 0x7610, R5 ;  /* 0x000076100e057816 */ /* 0x000fe40000000005 */
[----:B------:R-:W-:-:S03]  /*02f0*/  MOV R14, c[0x0][0x14] ;  /* 0x00000500000e7a02 */ /* 0x000fc60000000f00 */
[----:B------:R0:W-:Y:S02]  /*0300*/  STG.E.U16 [R6.64], R5 ;  /* 0x0000000506007986 */ /* 0x0001e4000c101504 */
[----:B------:R-:W-:-:S05]  /*0310*/  IMAD R3, R14, c[0x0][0x0], R3 ;  /* 0x000000000e037a24 */ /* 0x000fca00078e0203 */
[----:B------:R-:W-:-:S13]  /*0320*/  ISETP.GE.AND P0, PT, R3, c[0x0][0x190], PT ;  /* 0x0000640003007a0c */ /* 0x000fda0003f06270 */
[----:B0-----:R-:W-:Y:S05]  /*0330*/  @!P0 BRA `(.L_x_628) ;  /* 0xffffff0000008947 */ /* 0x001fea000383ffff */
.L_x_627:
[----:B------:R-:W-:Y:S05]  /*0340*/  BSYNC B0 ;  /* 0x0000000000007941 */ /* 0x000fea0003800000 */
.L_x_626:
[----:B------:R-:W-:-:S05]  /*0350*/  IMAD R10, R15, c[0x0][0x4], R10 ;  /* 0x000001000f0a7a24 */ /* 0x000fca00078e020a */
[----:B------:R-:W-:-:S13]  /*0360*/  ISETP.GE.AND P0, PT, R10, c[0x0][0x194], PT ;  /* 0x000065000a007a0c */ /* 0x000fda0003f06270 */
[----:B------:R-:W-:Y:S05]  /*0370*/  @!P0 BRA `(.L_x_629) ;  /* 0xfffffe6000008947 */ /* 0x000fea000383ffff */
[----:B------:R-:W-:Y:S05]  /*0380*/  EXIT ;  /* 0x000000000000794d */ /* 0x000fea0003800000 */
.L_x_630:
        /* <DEDUP_REMOVED lines=15> */
.L_x_698:


//--------------------- .text._Z24batchnorm_forward_kernelIN3c104HalfEffEvPKT_PKT0_S7_PKT1_SA_PS2_ii --------------------------
	.section	.text._Z24batchnorm_forward_kernelIN3c104HalfEffEvPKT_PKT0_S7_PKT1_SA_PS2_ii,"ax",@progbits
	.sectioninfo	@"SHI_REGISTERS=18"
	.align	128
        .global         _Z24batchnorm_forward_kernelIN3c104HalfEffEvPKT_PKT0_S7_PKT1_SA_PS2_ii
        .type           _Z24batchnorm_forward_kernelIN3c104HalfEffEvPKT_PKT0_S7_PKT1_SA_PS2_ii,@function
        .size           _Z24batchnorm_forward_kernelIN3c104HalfEffEvPKT_PKT0_S7_PKT1_SA_PS2_ii,(.L_x_699 - _Z24batchnorm_forward_kernelIN3c104HalfEffEvPKT_PKT0_S7_PKT1_SA_PS2_ii)
        .other          _Z24batchnorm_forward_kernelIN3c104HalfEffEvPKT_PKT0_S7_PKT1_SA_PS2_ii,@"STO_CUDA_ENTRY STV_DEFAULT"
_Z24batchnorm_forward_kernelIN3c104HalfEffEvPKT_PKT0_S7_PKT1_SA_PS2_ii:
.text._Z24batchnorm_forward_kernelIN3c104HalfEffEvPKT_PKT0_S7_PKT1_SA_PS2_ii:
[----:B------:R-:W-:Y:S02]  /*0000*/  IMAD.MOV.U32 R1, RZ, RZ, c[0x0][0x28] ;  /* 0x00000a00ff017624 */ /* 0x000fe400078e00ff */
[----:B------:R-:W0:Y:S01]  /*0010*/  S2R R0, SR_CTAID.X ;  /* 0x0000000000007919 */ /* 0x000e220000002500 */
[----:B------:R-:W-:Y:S01]  /*0020*/  ISETP.NE.U32.AND P0, PT, RZ, c[0x0][0x178], PT ;  /* 0x00005e00ff007a0c */ /* 0x000fe20003f05070 */
[----:B------:R-:W-:Y:S01]  /*0030*/  HFMA2.MMA R3, -RZ, RZ, 0, 0 ;  /* 0x00000000ff037435 */ /* 0x000fe200000001ff */
[----:B------:R-:W-:Y:S01]  /*0040*/  ISETP.NE.U32.AND P1, PT, RZ, c[0x0][0x180], PT ;  /* 0x00006000ff007a0c */ /* 0x000fe20003f25070 */
[----:B------:R-:W1:Y:S01]  /*0050*/  S2R R9, SR_CTAID.Y ;  /* 0x0000000000097919 */ /* 0x000e620000002600 */
[----:B------:R-:W-:Y:S01]  /*0060*/  ISETP.NE.AND.EX P0, PT, RZ, c[0x0][0x17c], PT, P0 ;  /* 0x00005f00ff007a0c */ /* 0x000fe20003f05300 */
[----:B------:R-:W-:Y:S01]  /*0070*/  ULDC.64 UR4, c[0x0][0x118] ;  /* 0x0000460000047ab9 */ /* 0x000fe20000000a00 */
[----:B------:R-:W-:Y:S01]  /*0080*/  ISETP.NE.AND.EX P1, PT, RZ, c[0x0][0x184], PT, P1 ;  /* 0x00006100ff007a0c */ /* 0x000fe20003f25310 */
[----:B------:R-:W1:Y:S10]  /*0090*/  S2R R2, SR_TID.Y ;  /* 0x0000000000027919 */ /* 0x000e740000002200 */
[----:B0-----:R-:W-:-:S02]  /*00a0*/  @P0 LEA R4, P3, R0, c[0x0][0x178], 0x2 ;  /* 0x00005e0000040a11 */ /* 0x001fc400078610ff */
[C---:B------:R-:W-:Y:S02]  /*00b0*/  @P1 LEA R6, P4, R0.reuse, c[0x0][0x180], 0x2 ;  /* 0x0000600000061a11 */ /* 0x040fe400078810ff */
[C---:B------:R-:W-:Y:S02]  /*00c0*/  @P0 LEA.HI.X R5, R0.reuse, c[0x0][0x17c], RZ, 0x2, P3 ;  /* 0x00005f0000050a11 */ /* 0x040fe400018f14ff */
[----:B------:R-:W-:Y:S01]  /*00d0*/  @P1 LEA.HI.X R7, R0, c[0x0][0x184], RZ, 0x2, P4 ;  /* 0x0000610000071a11 */ /* 0x000fe200020f14ff */
[----:B-1----:R-:W-:Y:S02]  /*00e0*/  IMAD R9, R9, c[0x0][0x4], R2 ;  /* 0x0000010009097a24 */ /* 0x002fe400078e0202 */
[----:B------:R-:W-:Y:S02]  /*00f0*/  IMAD.MOV.U32 R2, RZ, RZ, 0x3f800000 ;  /* 0x3f800000ff027424 */ /* 0x000fe400078e00ff */
[----:B------:R0:W5:Y:S01]  /*0100*/  @P1 LDG.E.CONSTANT R3, [R6.64] ;  /* 0x0000000406031981 */ /* 0x000162000c1e9900 */
[----:B------:R-:W-:-:S03]  /*0110*/  ISETP.GE.AND P2, PT, R9, c[0x0][0x194], PT ;  /* 0x0000650009007a0c */ /* 0x000fc60003f46270 */
[----:B------:R0:W5:Y:S10]  /*0120*/  @P0 LDG.E.CONSTANT R2, [R4.64] ;  /* 0x0000000404020981 */ /* 0x000174000c1e9900 */
[----:B------:R-:W-:Y:S05]  /*0130*/  @P2 EXIT ;  /* 0x000000000000294d */ /* 0x000fea0003800000 */
[----:B0-----:R-:W-:-:S04]  /*0140*/  IMAD.MOV.U32 R7, RZ, RZ, 0x4 ;  /* 0x00000004ff077424 */ /* 0x001fc800078e00ff */
[----:B------:R-:W-:-:S04]  /*0150*/  IMAD.WIDE.U32 R4, R0, R7, c[0x0][0x168] ;  /* 0x00005a0000047625 */ /* 0x000fc800078e0007 */
[----:B------:R-:W-:Y:S01]  /*0160*/  IMAD.WIDE.U32 R6, R0, R7, c[0x0][0x170] ;  /* 0x00005c0000067625 */ /* 0x000fe200078e0007 */
[----:B------:R0:W5:Y:S04]  /*0170*/  LDG.E.CONSTANT R8, [R4.64] ;  /* 0x0000000404087981 */ /* 0x000168000c1e9900 */
[----:B------:R0:W5:Y:S04]  /*0180*/  LDG.E.CONSTANT R10, [R6.64] ;  /* 0x00000004060a7981 */ /* 0x000168000c1e9900 */
[----:B------:R-:W1:Y:S04]  /*0190*/  S2R R11, SR_CTAID.Z ;  /* 0x00000000000b7919 */ /* 0x000e680000002700 */
[----:B------:R-:W1:Y:S02]  /*01a0*/  S2R R12, SR_TID.X ;  /* 0x00000000000c7919 */ /* 0x000e640000002100 */
[----:B01----:R-:W-:-:S05]  /*01b0*/  IMAD R11, R11, c[0x0][0x0], R12 ;  /* 0x000000000b0b7a24 */ /* 0x003fca00078e020c */
.L_x_634:
[----:B------:R-:W-:Y:S01]  /*01c0*/  ISETP.GE.AND P0, PT, R11, c[0x0][0x190], PT ;  /* 0x000064000b007a0c */ /* 0x000fe20003f06270 */
[----:B------:R-:W-:Y:S01]  /*01d0*/  BSSY B0, `(.L_x_631) ;  /* 0x0000014000007945 */ /* 0x000fe20003800000 */
[----:B------:R-:W-:-:S11]  /*01e0*/  MOV R14, c[0x0][0x10] ;  /* 0x00000400000e7a02 */ /* 0x000fd60000000f00 */
[----:B------:R-:W-:Y:S05]  /*01f0*/  @P0 BRA `(.L_x_632) ;  /* 0x0000011000000947 */ /* 0x000fea0003800000 */
[----:B------:R-:W-:Y:S02]  /*0200*/  IMAD R15, R9, c[0x0][0xc], R0 ;  /* 0x00000300090f7a24 */ /* 0x000fe400078e0200 */
[----:B------:R-:W-:-:S03]  /*0210*/  IMAD.MOV.U32 R12, RZ, RZ, R11 ;  /* 0x000000ffff0c7224 */ /* 0x000fc600078e000b */
.L_x_633:
[----:B------:R-:W-:Y:S01]  /*0220*/  HFMA2.MMA R13, -RZ, RZ, 0, 1.1920928955078125e-07 ;  /* 0x00000002ff0d7435 */ /* 0x000fe200000001ff */
[----:B------:R-:W-:-:S09]  /*0230*/  IMAD R6, R15, c[0x0][0x190], R12 ;  /* 0x000064000f067a24 */ /* 0x000fd200078e020c */
[----:B------:R-:W-:-:S06]  /*0240*/  IMAD.WIDE R4, R6, R13, c[0x0][0x160] ;  /* 0x0000580006047625 */ /* 0x000fcc00078e020d */
[----:B------:R-:W2:Y:S02]  /*0250*/  LDG.E.U16.CONSTANT R4, [R4.64] ;  /* 0x0000000404047981 */ /* 0x000ea4000c1e9500 */
[----:B--2---:R-:W-:-:S05]  /*0260*/  HADD2.F32 R7, -RZ, R4.H0_H0 ;  /* 0x20000004ff077230 */ /* 0x004fca0000004100 */
[----:B-----5:R-:W-:-:S04]  /*0270*/  FADD.FTZ R7, -R8, R7 ;  /* 0x0000000708077221 */ /* 0x020fc80000010100 */
[----:B------:R-:W-:-:S04]  /*0280*/  FMUL.FTZ R7, R7, R2 ;  /* 0x0000000207077220 */ /* 0x000fc80000410000 */
[----:B------:R-:W-:-:S05]  /*0290*/  FFMA.FTZ R7, R10, R7, R3 ;  /* 0x000000070a077223 */ /* 0x000fca0000010003 */
[----:B------:R-:W-:Y:S01]  /*02a0*/  F2FP.PACK_AB R5, RZ, R7 ;  /* 0x00000007ff05723e */ /* 0x000fe200000000ff */
[----:B------:R-:W-:Y:S01]  /*02b0*/  IMAD.WIDE R6, R6, R13, c[0x0][0x188] ;  /* 0x0000620006067625 */ /* 0x000fe200078e020d */
[----:B------:R-:W-:-:S04]  /*02c0*/  MOV R13, c[0x0][0x14] ;  /* 0x00000500000d7a02 */ /* 0x000fc80000000f00 */
[----:B------:R0:W-:Y:S01]  /*02d0*/  STG.E.U16 [R6.64], R5 ;  /* 0x0000000506007986 */ /* 0x0001e2000c101504 */
[----:B------:R-:W-:-:S05]  /*02e0*/  IMAD R12, R13, c[0x0][0x0], R12 ;  /* 0x000000000d0c7a24 */ /* 0x000fca00078e020c */
[----:B------:R-:W-:-:S13]  /*02f0*/  ISETP.GE.AND P0, PT, R12, c[0x0][0x190], PT ;  /* 0x000064000c007a0c */ /* 0x000fda0003f06270 */
[----:B0-----:R-:W-:Y:S05]  /*0300*/  @!P0 BRA `(.L_x_633) ;  /* 0xffffff1000008947 */ /* 0x001fea000383ffff */
.L_x_632:
[----:B------:R-:W-:Y:S05]  /*0310*/  BSYNC B0 ;  /* 0x0000000000007941 */ /* 0x000fea0003800000 */
.L_x_631:
[----:B------:R-:W-:-:S05]  /*0320*/  IMAD R9, R14, c[0x0][0x4], R9 ;  /* 0x000001000e097a24 */ /* 0x000fca00078e0209 */
[----:B------:R-:W-:-:S13]  /*0330*/  ISETP.GE.AND P0, PT, R9, c[0x0][0x194], PT ;  /* 0x0000650009007a0c */ /* 0x000fda0003f06270 */
[----:B------:R-:W-:Y:S05]  /*0340*/  @!P0 BRA `(.L_x_634) ;  /* 0xfffffe7000008947 */ /* 0x000fea000383ffff */
[----:B------:R-:W-:Y:S05]  /*0350*/  EXIT ;  /* 0x000000000000794d */ /* 0x000fea0003800000 */
.L_x_635:
        /* <DEDUP_REMOVED lines=10> */
.L_x_699:


//--------------------- .text._Z24batchnorm_forward_kernelIfffEvPKT_PKT0_S5_PKT1_S8_PS0_ii --------------------------
	.section	.text._Z24batchnorm_forward_kernelIfffEvPKT_PKT0_S5_PKT1_S8_PS0_ii,"ax",@progbits
	.sectioninfo	@"SHI_REGISTERS=22"
	.align	128
        .global         _Z24batchnorm_forward_kernelIfffEvPKT_PKT0_S5_PKT1_S8_PS0_ii
        .type           _Z24batchnorm_forward_kernelIfffEvPKT_PKT0_S5_PKT1_S8_PS0_ii,@function
        .size           _Z24batchnorm_forward_kernelIfffEvPKT_PKT0_S5_PKT1_S8_PS0_ii,(.L_x_700 - _Z24batchnorm_forward_kernelIfffEvPKT_PKT0_S5_PKT1_S8_PS0_ii)
        .other          _Z24batchnorm_forward_kernelIfffEvPKT_PKT0_S5_PKT1_S8_PS0_ii,@"STO_CUDA_ENTRY STV_DEFAULT"
_Z24batchnorm_forward_kernelIfffEvPKT_PKT0_S5_PKT1_S8_PS0_ii:
.text._Z24batchnorm_forward_kernelIfffEvPKT_PKT0_S5_PKT1_S8_PS0_ii:
[----:B------:R-:W-:Y:S02]  /*0000*/  MOV R1, c[0x0][0x28] ;  /* 0x00000a0000017a02 */ /* 0x000fe40000000f00 */
        /* <DEDUP_REMOVED lines=27> */
.L_x_639:
[----:B------:R-:W-:Y:S01]  /*01c0*/  ISETP.GE.AND P0, PT, R11, c[0x0][0x190], PT ;  /* 0x000064000b007a0c */ /* 0x000fe20003f06270 */
[----:B------:R-:W-:Y:S01]  /*01d0*/  BSSY B0, `(.L_x_636) ;  /* 0x0000012000007945 */ /* 0x000fe20003800000 */
[----:B------:R-:W-:-:S11]  /*01e0*/  MOV R17, c[0x0][0x10] ;  /* 0x0000040000117a02 */ /* 0x000fd60000000f00 */
[----:B0-----:R-:W-:Y:S05]  /*01f0*/  @P0 BRA `(.L_x_637) ;  /* 0x000000f000000947 */ /* 0x001fea0003800000 */
[----:B------:R-:W-:Y:S02]  /*0200*/  IMAD R19, R10, c[0x0][0xc], R0 ;  /* 0x000003000a137a24 */ /* 0x000fe400078e0200 */
[----:B------:R-:W-:-:S03]  /*0210*/  IMAD.MOV.U32 R12, RZ, RZ, R11 ;  /* 0x000000ffff0c7224 */ /* 0x000fc600078e000b */
.L_x_638:
[----:B0-----:R-:W-:Y:S01]  /*0220*/  HFMA2.MMA R7, -RZ, RZ, 0, 2.384185791015625e-07 ;  /* 0x00000004ff077435 */ /* 0x001fe200000001ff */
[----:B------:R-:W-:-:S09]  /*0230*/  IMAD R6, R19, c[0x0][0x190], R12 ;  /* 0x0000640013067a24 */ /* 0x000fd200078e020c */
[----:B------:R-:W-:-:S06]  /*0240*/  IMAD.WIDE R4, R6, R7, c[0x0][0x160] ;  /* 0x0000580006047625 */ /* 0x000fcc00078e0207 */
[----:B------:R-:W2:Y:S01]  /*0250*/  LDG.E.CONSTANT R5, [R4.64] ;  /* 0x0000000404057981 */ /* 0x000ea2000c1e9900 */
[----:B------:R-:W-:Y:S01]  /*0260*/  IMAD.WIDE R6, R6, R7, c[0x0][0x188] ;  /* 0x0000620006067625 */ /* 0x000fe200078e0207 */
[----:B------:R-:W-:-:S05]  /*0270*/  MOV R15, c[0x0][0x14] ;  /* 0x00000500000f7a02 */ /* 0x000fca0000000f00 */
[----:B------:R-:W-:-:S05]  /*0280*/  IMAD R12, R15, c[0x0][0x0], R12 ;  /* 0x000000000f0c7a24 */ /* 0x000fca00078e020c */
[----:B------:R-:W-:Y:S01]  /*0290*/  ISETP.GE.AND P0, PT, R12, c[0x0][0x190], PT ;  /* 0x000064000c007a0c */ /* 0x000fe20003f06270 */
[----:B--2--5:R-:W-:-:S04]  /*02a0*/  FADD.FTZ R14, -R8, R5 ;  /* 0x00000005080e7221 */ /* 0x024fc80000010100 */
[----:B------:R-:W-:-:S04]  /*02b0*/  FMUL.FTZ R14, R14, R3 ;  /* 0x000000030e0e7220 */ /* 0x000fc80000410000 */
[----:B------:R-:W-:-:S05]  /*02c0*/  FFMA.FTZ R13, R9, R14, R2 ;  /* 0x0000000e090d7223 */ /* 0x000fca0000010002 */
[----:B------:R0:W-:Y:S01]  /*02d0*/  STG.E [R6.64], R13 ;  /* 0x0000000d06007986 */ /* 0x0001e2000c101904 */
[----:B------:R-:W-:Y:S05]  /*02e0*/  @!P0 BRA `(.L_x_638) ;  /* 0xffffff3000008947 */ /* 0x000fea000383ffff */
.L_x_637:
[----:B------:R-:W-:Y:S05]  /*02f0*/  BSYNC B0 ;  /* 0x0000000000007941 */ /* 0x000fea0003800000 */
.L_x_636:
[----:B------:R-:W-:-:S05]  /*0300*/  IMAD R10, R17, c[0x0][0x4], R10 ;  /* 0x00000100110a7a24 */ /* 0x000fca00078e020a */
[----:B------:R-:W-:-:S13]  /*0310*/  ISETP.GE.AND P0, PT, R10, c[0x0][0x194], PT ;  /* 0x000065000a007a0c */ /* 0x000fda0003f06270 */
[----:B------:R-:W-:Y:S05]  /*0320*/  @!P0 BRA `(.L_x_639) ;  /* 0xfffffe9000008947 */ /* 0x000fea000383ffff */
[----:B------:R-:W-:Y:S05]  /*0330*/  EXIT ;  /* 0x000000000000794d */ /* 0x000fea0003800000 */
.L_x_640:
        /* <DEDUP_REMOVED lines=12> */
.L_x_700:


//--------------------- .text._Z14welford_kernelIN3c104HalfEffEvPKT_PT1_S6_iii --------------------------
	.section	.text._Z14welford_kernelIN3c104HalfEffEvPKT_PT1_S6_iii,"ax",@progbits
	.sectioninfo	@"SHI_REGISTERS=23"
	.align	128
        .global         _Z14welford_kernelIN3c104HalfEffEvPKT_PT1_S6_iii
        .type           _Z14welford_kernelIN3c104HalfEffEvPKT_PT1_S6_iii,@function
        .size           _Z14welford_kernelIN3c104HalfEffEvPKT_PT1_S6_iii,(.L_x_674 - _Z14welford_kernelIN3c104HalfEffEvPKT_PT1_S6_iii)
        .other          _Z14welford_kernelIN3c104HalfEffEvPKT_PT1_S6_iii,@"STO_CUDA_ENTRY STV_DEFAULT"
_Z14welford_kernelIN3c104HalfEffEvPKT_PT1_S6_iii:
.text._Z14welford_kernelIN3c104HalfEffEvPKT_PT1_S6_iii:
[----:B------:R-:W-:Y:S02]  /*0000*/  MOV R1, c[0x0][0x28] ;  /* 0x00000a0000017a02 */ /* 0x000fe40000000f00 */
[----:B------:R-:W0:Y:S01]  /*0010*/  S2R R5, SR_TID.Y ;  /* 0x0000000000057919 */ /* 0x000e220000002200 */
[----:B------:R-:W-:Y:S01]  /*0020*/  MOV R4, c[0x0][0x0] ;  /* 0x0000000000047a02 */ /* 0x000fe20000000f00 */
[----:B------:R-:W-:Y:S01]  /*0030*/  ULDC.64 UR4, c[0x0][0x118] ;  /* 0x0000460000047ab9 */ /* 0x000fe20000000a00 */
[----:B------:R-:W-:Y:S01]  /*0040*/  BSSY B0, `(.L_x_641) ;  /* 0x0000023000007945 */ /* 0x000fe20003800000 */
[----:B------:R-:W1:Y:S01]  /*0050*/  S2R R12, SR_TID.X ;  /* 0x00000000000c7919 */ /* 0x000e620000002100 */
[----:B------:R-:W-:Y:S01]  /*0060*/  HFMA2.MMA R8, -RZ, RZ, 0, 0 ;  /* 0x00000000ff087435 */ /* 0x000fe200000001ff */
[----:B------:R-:W-:Y:S01]  /*0070*/  CS2R R6, SRZ ;  /* 0x0000000000067805 */ /* 0x000fe2000001ff00 */
[----:B------:R-:W-:Y:S01]  /*0080*/  IMAD R4, R4, c[0x0][0x4], RZ ;  /* 0x0000010004047a24 */ /* 0x000fe200078e02ff */
[C---:B0-----:R-:W-:Y:S01]  /*0090*/  ISETP.GE.AND P0, PT, R5.reuse, c[0x0][0x178], PT ;  /* 0x00005e0005007a0c */ /* 0x041fe20003f06270 */
[----:B-1----:R-:W-:-:S12]  /*00a0*/  IMAD R0, R5, c[0x0][0x0], R12 ;  /* 0x0000000005007a24 */ /* 0x002fd800078e020c */
[----:B------:R-:W-:Y:S05]  /*00b0*/  @P0 BRA `(.L_x_642) ;  /* 0x000001b000000947 */ /* 0x000fea0003800000 */
[----:B------:R-:W0:Y:S01]  /*00c0*/  S2R R14, SR_CTAID.X ;  /* 0x00000000000e7919 */ /* 0x000e220000002500 */
[----:B------:R-:W-:Y:S01]  /*00d0*/  CS2R R6, SRZ ;  /* 0x0000000000067805 */ /* 0x000fe2000001ff00 */
[----:B------:R-:W-:Y:S02]  /*00e0*/  MOV R8, RZ ;  /* 0x000000ff00087202 */ /* 0x000fe40000000f00 */
.L_x_646:
[----:B------:R-:W-:Y:S01]  /*00f0*/  ISETP.GE.AND P0, PT, R12, c[0x0][0x180], PT ;  /* 0x000060000c007a0c */ /* 0x000fe20003f06270 */
[----:B------:R-:W-:-:S12]  /*0100*/  BSSY B1, `(.L_x_643) ;  /* 0x0000013000017945 */ /* 0x000fd80003800000 */
[----:B0-----:R-:W-:Y:S05]  /*0110*/  @P0 BRA `(.L_x_644) ;  /* 0x0000011000000947 */ /* 0x001fea0003800000 */
[----:B0-----:R-:W-:Y:S01]  /*0120*/  IMAD R16, R5, c[0x0][0x17c], R14 ;  /* 0x00005f0005107a24 */ /* 0x001fe200078e020e */
[----:B------:R-:W-:-:S04]  /*0130*/  MOV R9, R12 ;  /* 0x0000000c00097202 */ /* 0x000fc80000000f00 */
.L_x_645:
[----:B------:R-:W-:Y:S01]  /*0140*/  HFMA2.MMA R3, -RZ, RZ, 0, 1.1920928955078125e-07 ;  /* 0x00000002ff037435 */ /* 0x000fe200000001ff */
[----:B------:R-:W-:-:S09]  /*0150*/  IMAD R2, R16, c[0x0][0x180], R9 ;  /* 0x0000600010027a24 */ /* 0x000fd200078e0209 */
[----:B------:R-:W-:-:S06]  /*0160*/  IMAD.WIDE R2, R2, R3, c[0x0][0x160] ;  /* 0x0000580002027625 */ /* 0x000fcc00078e0203 */
[----:B------:R-:W2:Y:S01]  /*0170*/  LDG.E.U16.CONSTANT R2, [R2.64] ;  /* 0x0000000402027981 */ /* 0x000ea2000c1e9500 */
[----:B------:R-:W-:Y:S02]  /*0180*/  IADD3 R7, R7, 0x1, RZ ;  /* 0x0000000107077810 */ /* 0x000fe40007ffe0ff */
[----:B------:R-:W-:Y:S02]  /*0190*/  IADD3 R9, R9, c[0x0][0x0], RZ ;  /* 0x0000000009097a10 */ /* 0x000fe40007ffe0ff */
[----:B------:R-:W0:Y:S02]  /*01a0*/  I2F R10, R7 ;  /* 0x00000007000a7306 */ /* 0x000e240000201400 */
[----:B------:R-:W-:-:S06]  /*01b0*/  ISETP.GE.AND P0, PT, R9, c[0x0][0x180], PT ;  /* 0x0000600009007a0c */ /* 0x000fcc0003f06270 */
[----:B0-----:R-:W0:Y:S01]  /*01c0*/  MUFU.RCP R10, R10 ;  /* 0x0000000a000a7308 */ /* 0x001e220000001000 */
[----:B--2---:R-:W-:-:S05]  /*01d0*/  HADD2.F32 R11, -RZ, R2.H0_H0 ;  /* 0x20000002ff0b7230 */ /* 0x004fca0000004100 */
[----:B------:R-:W-:-:S04]  /*01e0*/  FADD.FTZ R13, R11, -R6 ;  /* 0x800000060b0d7221 */ /* 0x000fc80000010000 */
[----:B0-----:R-:W-:-:S04]  /*01f0*/  FFMA.FTZ R6, R13, R10, R6 ;  /* 0x0000000a0d067223 */ /* 0x001fc80000010006 */
[----:B------:R-:W-:-:S04]  /*0200*/  FADD.FTZ R11, R11, -R6 ;  /* 0x800000060b0b7221 */ /* 0x000fc80000010000 */
[----:B------:R-:W-:Y:S01]  /*0210*/  FFMA.FTZ R8, R13, R11, R8 ;  /* 0x0000000b0d087223 */ /* 0x000fe20000010008 */
[----:B------:R-:W-:Y:S05]  /*0220*/  @!P0 BRA `(.L_x_645) ;  /* 0xffffff1000008947 */ /* 0x000fea000383ffff */
.L_x_644:
[----:B------:R-:W-:Y:S05]  /*0230*/  BSYNC B1 ;  /* 0x0000000000017941 */ /* 0x000fea0003800000 */
.L_x_643:
[----:B------:R-:W-:-:S04]  /*0240*/  IADD3 R5, R5, c[0x0][0x4], RZ ;  /* 0x0000010005057a10 */ /* 0x000fc80007ffe0ff */
[----:B------:R-:W-:-:S13]  /*0250*/  ISETP.GE.AND P0, PT, R5, c[0x0][0x178], PT ;  /* 0x00005e0005007a0c */ /* 0x000fda0003f06270 */
[----:B------:R-:W-:Y:S05]  /*0260*/  @!P0 BRA `(.L_x_646) ;  /* 0xfffffe8000008947 */ /* 0x000fea000383ffff */
.L_x_642:
[----:B------:R-:W-:Y:S05]  /*0270*/  BSYNC B0 ;  /* 0x0000000000007941 */ /* 0x000fea0003800000 */
.L_x_641:
[----:B------:R-:W-:Y:S02]  /*0280*/  ISETP.GT.AND P1, PT, R4, 0x20, PT ;  /* 0x000000200400780c */ /* 0x000fe40003f24270 */
[----:B------:R-:W-:Y:S02]  /*0290*/  IADD3 R2, R0, 0x1f, RZ ;  /* 0x0000001f00027810 */ /* 0x000fe40007ffe0ff */
[----:B------:R-:W-:Y:S02]  /*02a0*/  SHF.R.S32.HI R5, RZ, 0x1f, R0 ;  /* 0x0000001fff057819 */ /* 0x000fe40000011400 */
[----:B------:R-:W-:Y:S02]  /*02b0*/  ISETP.GT.U32.AND P0, PT, R2, 0x3e, PT ;  /* 0x0000003e0200780c */ /* 0x000fe40003f04070 */
[----:B------:R-:W-:Y:S02]  /*02c0*/  MOV R2, R6 ;  /* 0x0000000600027202 */ /* 0x000fe40000000f00 */
[----:B------:R-:W-:-:S02]  /*02d0*/  MOV R3, R8 ;  /* 0x0000000800037202 */ /* 0x000fc40000000f00 */
[----:B------:R-:W-:Y:S01]  /*02e0*/  LEA.HI R5, R5, R0, RZ, 0x5 ;  /* 0x0000000005057211 */ /* 0x000fe200078f28ff */
[----:B------:R-:W-:Y:S05]  /*02f0*/  @!P1 BRA `(.L_x_647) ;  /* 0x000006c000009947 */ /* 0x000fea0003800000 */
[----:B------:R-:W1:Y:S01]  /*0300*/  SHFL.DOWN PT, R10, R7, 0x10, 0x1f ;  /* 0x0a001f00070a7f89 */ /* 0x000e6200000e0000 */
[----:B------:R-:W-:Y:S01]  /*0310*/  I2F R16, R7 ;  /* 0x0000000700107306 */ /* 0x000fe20000201400 */
[----:B------:R-:W-:Y:S02]  /*0320*/  BSSY B0, `(.L_x_647) ;  /* 0x0000069000007945 */ /* 0x000fe40003800000 */
[----:B------:R-:W2:Y:S04]  /*0330*/  SHFL.DOWN PT, R11, R2, 0x10, 0x1f ;  /* 0x0a001f00020b7f89 */ /* 0x000ea800000e0000 */
[----:B------:R-:W-:Y:S01]  /*0340*/  SHFL.DOWN PT, R12, R3, 0x10, 0x1f ;  /* 0x0a001f00030c7f89 */ /* 0x000fe200000e0000 */
[----:B-1----:R-:W-:-:S02]  /*0350*/  IADD3 R13, R10, R7, RZ ;  /* 0x000000070a0d7210 */ /* 0x002fc40007ffe0ff */
[----:B------:R-:W2:Y:S02]  /*0360*/  I2F R10, R10 ;  /* 0x0000000a000a7306 */ /* 0x000ea40000201400 */
[----:B------:R-:W-:Y:S01]  /*0370*/  IMNMX R8, R13, 0x1, !PT ;  /* 0x000000010d087817 */ /* 0x000fe20007800200 */
[----:B------:R-:W1:Y:S05]  /*0380*/  SHFL.DOWN PT, R20, R13, 0x8, 0x1f ;  /* 0x09001f000d147f89 */ /* 0x000e6a00000e0000 */
[----:B0-----:R-:W0:Y:S01]  /*0390*/  I2F R14, R8 ;  /* 0x00000008000e7306 */ /* 0x001e220000201400 */
[----:B--2---:R-:W-:-:S07]  /*03a0*/  FMUL.FTZ R17, R11, R10 ;  /* 0x0000000a0b117220 */ /* 0x004fce0000410000 */
[----:B------:R-:W-:Y:S01]  /*03b0*/  I2F R6, R13 ;  /* 0x0000000d00067306 */ /* 0x000fe20000201400 */
[----:B------:R-:W-:Y:S02]  /*03c0*/  FADD.FTZ R11, -R11, R2 ;  /* 0x000000020b0b7221 */ /* 0x000fe40000010100 */
[----:B------:R-:W-:Y:S02]  /*03d0*/  FFMA.FTZ R18, R16, R2, R17 ;  /* 0x0000000210127223 */ /* 0x000fe40000010011 */
[----:B------:R-:W-:-:S03]  /*03e0*/  FMUL.FTZ R17, R11, R11 ;  /* 0x0000000b0b117220 */ /* 0x000fc60000410000 */
[----:B0-----:R-:W0:Y:S01]  /*03f0*/  MUFU.RCP R15, R14 ;  /* 0x0000000e000f7308 */ /* 0x001e220000001000 */
[----:B------:R-:W-:Y:S01]  /*0400*/  FMUL.FTZ R17, R10, R17 ;  /* 0x000000110a117220 */ /* 0x000fe20000410000 */
[----:B-1----:R-:W-:-:S03]  /*0410*/  IADD3 R9, R13, R20, RZ ;  /* 0x000000140d097210 */ /* 0x002fc60007ffe0ff */
[----:B------:R-:W-:Y:S01]  /*0420*/  FMUL.FTZ R17, R16, R17 ;  /* 0x0000001110117220 */ /* 0x000fe20000410000 */
[----:B------:R-:W-:Y:S01]  /*0430*/  IMNMX R19, R9, 0x1, !PT ;  /* 0x0000000109137817 */ /* 0x000fe20007800200 */
[----:B------:R-:W1:Y:S01]  /*0440*/  SHFL.DOWN PT, R2, R9, 0x4, 0x1f ;  /* 0x08801f0009027f89 */ /* 0x000e6200000e0000 */
[----:B------:R-:W-:Y:S01]  /*0450*/  I2F R11, R20 ;  /* 0x00000014000b7306 */ /* 0x000fe20000201400 */
[----:B0-----:R-:W-:-:S07]  /*0460*/  FMUL.FTZ R7, R15, R18 ;  /* 0x000000120f077220 */ /* 0x001fce0000410000 */
[----:B------:R-:W0:Y:S01]  /*0470*/  I2F R19, R19 ;  /* 0x0000001300137306 */ /* 0x000e220000201400 */
[----:B------:R-:W-:Y:S01]  /*0480*/  FFMA.FTZ R12, R15, R17, R12 ;  /* 0x000000110f0c7223 */ /* 0x000fe2000001000c */
[----:B------:R-:W2:Y:S03]  /*0490*/  SHFL.DOWN PT, R8, R7, 0x8, 0x1f ;  /* 0x09001f0007087f89 */ /* 0x000ea600000e0000 */
[----:B------:R-:W-:-:S03]  /*04a0*/  FADD.FTZ R13, R12, R3 ;  /* 0x000000030c0d7221 */ /* 0x000fc60000010000 */
[----:B------:R-:W-:Y:S02]  /*04b0*/  I2F R3, R9 ;  /* 0x0000000900037306 */ /* 0x000fe40000201400 */
[----:B------:R-:W3:Y:S01]  /*04c0*/  SHFL.DOWN PT, R15, R13, 0x8, 0x1f ;  /* 0x09001f000d0f7f89 */ /* 0x000ee200000e0000 */
[----:B-1----:R-:W-:-:S05]  /*04d0*/  IADD3 R12, R9, R2, RZ ;  /* 0x00000002090c7210 */ /* 0x002fca0007ffe0ff */
[----:B0-----:R-:W0:Y:S01]  /*04e0*/  MUFU.RCP R10, R19 ;  /* 0x00000013000a7308 */ /* 0x001e220000001000 */
[----:B------:R-:W-:-:S07]  /*04f0*/  IMNMX R16, R12, 0x1, !PT ;  /* 0x000000010c107817 */ /* 0x000fce0007800200 */
[----:B------:R-:W1:Y:S01]  /*0500*/  I2F R16, R16 ;  /* 0x0000001000107306 */ /* 0x000e620000201400 */
[----:B--2---:R-:W-:-:S04]  /*0510*/  FMUL.FTZ R14, R8, R11 ;  /* 0x0000000b080e7220 */ /* 0x004fc80000410000 */
[----:B------:R-:W-:-:S03]  /*0520*/  FFMA.FTZ R17, R7, R6, R14 ;  /* 0x0000000607117223 */ /* 0x000fc6000001000e */
[----:B------:R-:W2:Y:S01]  /*0530*/  I2F R2, R2 ;  /* 0x0000000200027306 */ /* 0x000ea20000201400 */
[----:B------:R-:W-:Y:S02]  /*0540*/  FADD.FTZ R7, R7, -R8 ;  /* 0x8000000807077221 */ /* 0x000fe40000010000 */
[----:B0-----:R-:W-:Y:S02]  /*0550*/  FMUL.FTZ R14, R10, R17 ;  /* 0x000000110a0e7220 */ /* 0x001fe40000410000 */
[----:B------:R-:W-:Y:S02]  /*0560*/  FMUL.FTZ R8, R7, R7 ;  /* 0x0000000707087220 */ /* 0x000fe40000410000 */
[----:B------:R-:W0:Y:S01]  /*0570*/  SHFL.DOWN PT, R7, R12, 0x2, 0x1f ;  /* 0x08401f000c077f89 */ /* 0x000e2200000e0000 */
[----:B-1----:R-:W1:Y:S01]  /*0580*/  MUFU.RCP R18, R16 ;  /* 0x0000001000127308 */ /* 0x002e620000001000 */
[----:B------:R-:W-:Y:S02]  /*0590*/  FMUL.FTZ R11, R11, R8 ;  /* 0x000000080b0b7220 */ /* 0x000fe40000410000 */
[----:B------:R-:W2:Y:S02]  /*05a0*/  SHFL.DOWN PT, R17, R14, 0x4, 0x1f ;  /* 0x08801f000e117f89 */ /* 0x000ea400000e0000 */
[----:B------:R-:W-:-:S03]  /*05b0*/  FMUL.FTZ R11, R6, R11 ;  /* 0x0000000b060b7220 */ /* 0x000fc60000410000 */
[----:B------:R-:W-:Y:S01]  /*05c0*/  I2F R6, R12 ;  /* 0x0000000c00067306 */ /* 0x000fe20000201400 */
[----:B---3--:R-:W-:-:S04]  /*05d0*/  FFMA.FTZ R10, R10, R11, R15 ;  /* 0x0000000b0a0a7223 */ /* 0x008fc8000001000f */
[----:B------:R-:W-:-:S05]  /*05e0*/  FADD.FTZ R10, R13, R10 ;  /* 0x0000000a0d0a7221 */ /* 0x000fca0000010000 */
[----:B------:R-:W3:Y:S01]  /*05f0*/  SHFL.DOWN PT, R9, R10, 0x4, 0x1f ;  /* 0x08801f000a097f89 */ /* 0x000ee200000e0000 */
[----:B0-----:R-:W-:Y:S02]  /*0600*/  IADD3 R8, R12, R7, RZ ;  /* 0x000000070c087210 */ /* 0x001fe40007ffe0ff */
[----:B------:R-:W-:Y:S01]  /*0610*/  I2F R7, R7 ;  /* 0x0000000700077306 */ /* 0x000fe20000201400 */
[----:B--2---:R-:W-:Y:S01]  /*0620*/  FMUL.FTZ R11, R17, R2 ;  /* 0x00000002110b7220 */ /* 0x004fe20000410000 */
[----:B------:R-:W-:-:S03]  /*0630*/  IMNMX R15, R8, 0x1, !PT ;  /* 0x00000001080f7817 */ /* 0x000fc60007800200 */
[C---:B------:R-:W-:Y:S02]  /*0640*/  FFMA.FTZ R11, R14.reuse, R3, R11 ;  /* 0x000000030e0b7223 */ /* 0x040fe4000001000b */
[----:B------:R-:W-:Y:S01]  /*0650*/  FADD.FTZ R14, R14, -R17 ;  /* 0x800000110e0e7221 */ /* 0x000fe20000010000 */
[----:B------:R-:W0:Y:S01]  /*0660*/  I2F R15, R15 ;  /* 0x0000000f000f7306 */ /* 0x000e220000201400 */
[----:B-1----:R-:W-:Y:S02]  /*0670*/  FMUL.FTZ R11, R18, R11 ;  /* 0x0000000b120b7220 */ /* 0x002fe40000410000 */
[----:B------:R-:W-:-:S03]  /*0680*/  FMUL.FTZ R13, R14, R14 ;  /* 0x0000000e0e0d7220 */ /* 0x000fc60000410000 */
[----:B------:R-:W1:Y:S01]  /*0690*/  SHFL.DOWN PT, R14, R11, 0x2, 0x1f ;  /* 0x08401f000b0e7f89 */ /* 0x000e6200000e0000 */
[----:B------:R-:W-:Y:S01]  /*06a0*/  FMUL.FTZ R2, R2, R13 ;  /* 0x0000000d02027220 */ /* 0x000fe20000410000 */
[----:B------:R-:W-:Y:S02]  /*06b0*/  I2F R16, R8 ;  /* 0x0000000800107306 */ /* 0x000fe40000201400 */
[----:B------:R-:W2:Y:S01]  /*06c0*/  SHFL.DOWN PT, R13, R8, 0x1, 0x1f ;  /* 0x08201f00080d7f89 */ /* 0x000ea200000e0000 */
[----:B------:R-:W-:-:S04]  /*06d0*/  FMUL.FTZ R2, R3, R2 ;  /* 0x0000000203027220 */ /* 0x000fc80000410000 */
[----:B---3--:R-:W-:-:S04]  /*06e0*/  FFMA.FTZ R9, R18, R2, R9 ;  /* 0x0000000212097223 */ /* 0x008fc80000010009 */
[----:B------:R-:W-:Y:S02]  /*06f0*/  FADD.FTZ R9, R10, R9 ;  /* 0x000000090a097221 */ /* 0x000fe40000010000 */
[----:B0-----:R-:W0:Y:S03]  /*0700*/  MUFU.RCP R10, R15 ;  /* 0x0000000f000a7308 */ /* 0x001e260000001000 */
[----:B------:R-:W3:Y:S01]  /*0710*/  SHFL.DOWN PT, R3, R9, 0x2, 0x1f ;  /* 0x08401f0009037f89 */ /* 0x000ee200000e0000 */
[----:B-1----:R-:W-:Y:S02]  /*0720*/  FMUL.FTZ R2, R14, R7 ;  /* 0x000000070e027220 */ /* 0x002fe40000410000 */
[C---:B------:R-:W-:Y:S02]  /*0730*/  FADD.FTZ R14, R11.reuse, -R14 ;  /* 0x8000000e0b0e7221 */ /* 0x040fe40000010000 */
[----:B------:R-:W-:-:S02]  /*0740*/  FFMA.FTZ R11, R11, R6, R2 ;  /* 0x000000060b0b7223 */ /* 0x000fc40000010002 */
[----:B------:R-:W-:Y:S02]  /*0750*/  FMUL.FTZ R14, R14, R14 ;  /* 0x0000000e0e0e7220 */ /* 0x000fe40000410000 */
[----:B0-----:R-:W-:Y:S02]  /*0760*/  FMUL.FTZ R2, R10, R11 ;  /* 0x0000000b0a027220 */ /* 0x001fe40000410000 */
[----:B------:R-:W-:Y:S01]  /*0770*/  FMUL.FTZ R11, R7, R14 ;  /* 0x0000000e070b7220 */ /* 0x000fe20000410000 */
[----:B--2---:R-:W-:Y:S01]  /*0780*/  IADD3 R7, R8, R13, RZ ;  /* 0x0000000d08077210 */ /* 0x004fe20007ffe0ff */
[----:B------:R-:W-:Y:S01]  /*0790*/  I2F R14, R13 ;  /* 0x0000000d000e7306 */ /* 0x000fe20000201400 */
[----:B------:R-:W0:Y:S01]  /*07a0*/  SHFL.DOWN PT, R17, R2, 0x1, 0x1f ;  /* 0x08201f0002117f89 */ /* 0x000e2200000e0000 */
[----:B------:R-:W-:Y:S01]  /*07b0*/  FMUL.FTZ R11, R6, R11 ;  /* 0x0000000b060b7220 */ /* 0x000fe20000410000 */
[----:B------:R-:W-:-:S03]  /*07c0*/  IMNMX R12, R7, 0x1, !PT ;  /* 0x00000001070c7817 */ /* 0x000fc60007800200 */
[----:B---3--:R-:W-:Y:S01]  /*07d0*/  FFMA.FTZ R10, R10, R11, R3 ;  /* 0x0000000b0a0a7223 */ /* 0x008fe20000010003 */
[----:B------:R-:W-:Y:S02]  /*07e0*/  LOP3.LUT R3, R5, 0xffffffe0, RZ, 0xc0, !PT ;  /* 0xffffffe005037812 */ /* 0x000fe400078ec0ff */
[----:B------:R-:W1:Y:S01]  /*07f0*/  I2F R12, R12 ;  /* 0x0000000c000c7306 */ /* 0x000e620000201400 */
[----:B------:R-:W-:Y:S01]  /*0800*/  FADD.FTZ R10, R9, R10 ;  /* 0x0000000a090a7221 */ /* 0x000fe20000010000 */
[----:B------:R-:W-:-:S04]  /*0810*/  IADD3 R6, R0, -R3, RZ ;  /* 0x8000000300067210 */ /* 0x000fc80007ffe0ff */
[----:B------:R-:W2:Y:S01]  /*0820*/  SHFL.DOWN PT, R9, R10, 0x1, 0x1f ;  /* 0x08201f000a097f89 */ /* 0x000ea200000e0000 */
[----:B------:R-:W-:Y:S01]  /*0830*/  ISETP.NE.AND P1, PT, R6, RZ, PT ;  /* 0x000000ff0600720c */ /* 0x000fe20003f25270 */
[----:B-1----:R-:W1:Y:S01]  /*0840*/  MUFU.RCP R8, R12 ;  /* 0x0000000c00087308 */ /* 0x002e620000001000 */
[C---:B0-----:R-:W-:Y:S02]  /*0850*/  FADD.FTZ R11, R2.reuse, -R17 ;  /* 0x80000011020b7221 */ /* 0x041fe40000010000 */
[----:B------:R-:W-:Y:S02]  /*0860*/  FMUL.FTZ R17, R17, R14 ;  /* 0x0000000e11117220 */ /* 0x000fe40000410000 */
[----:B------:R-:W-:Y:S02]  /*0870*/  FMUL.FTZ R11, R11, R11 ;  /* 0x0000000b0b0b7220 */ /* 0x000fe40000410000 */
[----:B------:R-:W-:Y:S02]  /*0880*/  FFMA.FTZ R17, R2, R16, R17 ;  /* 0x0000001002117223 */ /* 0x000fe40000010011 */
[----:B------:R-:W-:-:S03]  /*0890*/  FMUL.FTZ R11, R14, R11 ;  /* 0x0000000b0e0b7220 */ /* 0x000fc60000410000 */
[----:B------:R-:W-:Y:S02]  /*08a0*/  @!P1 SHF.R.S32.HI R14, RZ, 0x5, R5 ;  /* 0x00000005ff0e9819 */ /* 0x000fe40000011405 */
[----:B------:R-:W-:Y:S01]  /*08b0*/  IADD3 R5, R0, 0x1f, RZ ;  /* 0x0000001f00057810 */ /* 0x000fe20007ffe0ff */
[----:B------:R-:W-:Y:S02]  /*08c0*/  FMUL.FTZ R11, R16, R11 ;  /* 0x0000000b100b7220 */ /* 0x000fe40000410000 */
[----:B------:R0:W-:Y:S01]  /*08d0*/  @!P1 STS [R14.X4], R7 ;  /* 0x000000070e009388 */ /* 0x0001e20000004800 */
[C---:B-1----:R-:W-:Y:S02]  /*08e0*/  FMUL.FTZ R2, R8.reuse, R17 ;  /* 0x0000001108027220 */ /* 0x042fe40000410000 */
[----:B--2---:R-:W-:-:S04]  /*08f0*/  FFMA.FTZ R9, R8, R11, R9 ;  /* 0x0000000b08097223 */ /* 0x004fc80000010009 */
[----:B------:R-:W-:-:S05]  /*0900*/  FADD.FTZ R3, R10, R9 ;  /* 0x000000090a037221 */ /* 0x000fca0000010000 */
[----:B------:R0:W-:Y:S04]  /*0910*/  @!P1 STS.64 [R14.X8+0x80], R2 ;  /* 0x000080020e009388 */ /* 0x0001e80000008a00 */
[----:B------:R-:W-:Y:S01]  /*0920*/  BAR.SYNC.DEFER_BLOCKING 0x0 ;  /* 0x0000000000007b1d */ /* 0x000fe20000010000 */
[----:B------:R-:W-:-:S13]  /*0930*/  ISETP.GT.U32.AND P1, PT, R5, 0x3e, PT ;  /* 0x0000003e0500780c */ /* 0x000fda0003f24070 */
[----:B------:R-:W-:Y:S05]  /*0940*/  @P1 BRA `(.L_x_648) ;  /* 0x0000006000001947 */ /* 0x000fea0003800000 */
[----:B0-----:R-:W-:Y:S01]  /*0950*/  SHF.R.U32.HI R3, RZ, 0x5, R4 ;  /* 0x00000005ff037819 */ /* 0x001fe20000011604 */
[----:B------:R-:W-:-:S03]  /*0960*/  HFMA2.MMA R7, -RZ, RZ, 0, 0 ;  /* 0x00000000ff077435 */ /* 0x000fc600000001ff */
[----:B------:R-:W-:Y:S02]  /*0970*/  ISETP.GT.AND P1, PT, R3, R0, PT ;  /* 0x000000000300720c */ /* 0x000fe40003f24270 */
[----:B------:R-:W-:-:S11]  /*0980*/  CS2R R2, SRZ ;  /* 0x0000000000027805 */ /* 0x000fd6000001ff00 */
[----:B------:R0:W1:Y:S04]  /*0990*/  @P1 LDS R7, [R6.X4] ;  /* 0x0000000006071984 */ /* 0x0000680000004800 */
[----:B------:R0:W2:Y:S02]  /*09a0*/  @P1 LDS.64 R2, [R6.X8+0x80] ;  /* 0x0000800006021984 */ /* 0x0000a40000008a00 */
.L_x_648:
[----:B0-----:R-:W-:Y:S05]  /*09b0*/  BSYNC B0 ;  /* 0x0000000000007941 */ /* 0x001fea0003800000 */
.L_x_647:
[----:B------:R-:W-:Y:S01]  /*09c0*/  BSSY B0, `(.L_x_649) ;  /* 0x000005f000007945 */ /* 0x000fe20003800000 */
[----:B------:R-:W-:Y:S05]  /*09d0*/  @P0 BRA `(.L_x_650) ;  /* 0x000005d000000947 */ /* 0x000fea0003800000 */
[----:B------:R-:W-:Y:S05]  /*09e0*/  BRA.DIV ~URZ, `(.L_x_651) ;  /* 0x000006927f007947 */ /* 0x000fea000b800000 */
[----:B-1----:R1:W3:Y:S02]  /*09f0*/  SHFL.DOWN PT, R12, R7, 0x10, 0x1f ;  /* 0x0a001f00070c7f89 */ /* 0x0022e400000e0000 */
.L_x_653:
[----:B------:R-:W-:Y:S05]  /*0a00*/  BRA.DIV ~URZ, `(.L_x_652) ;  /* 0x000006f27f007947 */ /* 0x000fea000b800000 */
[----:B---3--:R-:W-:Y:S01]  /*0a10*/  IADD3 R16, R12, R7, RZ ;  /* 0x000000070c107210 */ /* 0x008fe20007ffe0ff */
[----:B--2---:R-:W2:Y:S01]  /*0a20*/  SHFL.DOWN PT, R5, R2, 0x10, 0x1f ;  /* 0x0a001f0002057f89 */ /* 0x004ea200000e0000 */
[----:B------:R-:W2:Y:S02]  /*0a30*/  I2F R12, R12 ;  /* 0x0000000c000c7306 */ /* 0x000ea40000201400 */
[----:B------:R-:W-:Y:S01]  /*0a40*/  IMNMX R8, R16, 0x1, !PT ;  /* 0x0000000110087817 */ /* 0x000fe20007800200 */
[----:B------:R-:W3:Y:S04]  /*0a50*/  SHFL.DOWN PT, R13, R16, 0x8, 0x1f ;  /* 0x09001f00100d7f89 */ /* 0x000ee800000e0000 */
[----:B------:R-:W4:Y:S01]  /*0a60*/  SHFL.DOWN PT, R6, R3, 0x10, 0x1f ;  /* 0x0a001f0003067f89 */ /* 0x000f2200000e0000 */
[----:B------:R-:W5:Y:S08]  /*0a70*/  I2F R8, R8 ;  /* 0x0000000800087306 */ /* 0x000f700000201400 */
[----:B------:R-:W1:Y:S01]  /*0a80*/  I2F R18, R7 ;  /* 0x0000000700127306 */ /* 0x000e620000201400 */
[----:B--2---:R-:W-:-:S07]  /*0a90*/  FMUL.FTZ R11, R5, R12 ;  /* 0x0000000c050b7220 */ /* 0x004fce0000410000 */
[----:B-----5:R-:W2:Y:S01]  /*0aa0*/  MUFU.RCP R9, R8 ;  /* 0x0000000800097308 */ /* 0x020ea20000001000 */
[----:B---3--:R-:W-:-:S04]  /*0ab0*/  IADD3 R15, R13, R16, RZ ;  /* 0x000000100d0f7210 */ /* 0x008fc80007ffe0ff */
[----:B0-----:R-:W-:Y:S01]  /*0ac0*/  IMNMX R14, R15, 0x1, !PT ;  /* 0x000000010f0e7817 */ /* 0x001fe20007800200 */
[----:B-1----:R-:W-:Y:S02]  /*0ad0*/  FFMA.FTZ R10, R18, R2, R11 ;  /* 0x00000002120a7223 */ /* 0x002fe4000001000b */
[----:B------:R-:W-:Y:S01]  /*0ae0*/  I2F R13, R13 ;  /* 0x0000000d000d7306 */ /* 0x000fe20000201400 */
[----:B------:R-:W-:-:S04]  /*0af0*/  FADD.FTZ R2, -R5, R2 ;  /* 0x0000000205027221 */ /* 0x000fc80000010100 */
[----:B------:R-:W-:Y:S02]  /*0b00*/  FMUL.FTZ R5, R2, R2 ;  /* 0x0000000202057220 */ /* 0x000fe40000410000 */
[----:B--2---:R-:W-:Y:S01]  /*0b10*/  FMUL.FTZ R11, R9, R10 ;  /* 0x0000000a090b7220 */ /* 0x004fe20000410000 */
[----:B------:R-:W0:Y:S01]  /*0b20*/  I2F R14, R14 ;  /* 0x0000000e000e7306 */ /* 0x000e220000201400 */
[----:B------:R-:W1:Y:S01]  /*0b30*/  SHFL.DOWN PT, R2, R15, 0x4, 0x1f ;  /* 0x08801f000f027f89 */ /* 0x000e6200000e0000 */
[----:B------:R-:W-:-:S03]  /*0b40*/  FMUL.FTZ R5, R5, R12 ;  /* 0x0000000c05057220 */ /* 0x000fc60000410000 */
[----:B------:R-:W2:Y:S01]  /*0b50*/  SHFL.DOWN PT, R10, R11, 0x8, 0x1f ;  /* 0x09001f000b0a7f89 */ /* 0x000ea200000e0000 */
[----:B------:R-:W-:Y:S02]  /*0b60*/  FMUL.FTZ R5, R18, R5 ;  /* 0x0000000512057220 */ /* 0x000fe40000410000 */
[----:B------:R-:W3:Y:S02]  /*0b70*/  I2F R4, R16 ;  /* 0x0000001000047306 */ /* 0x000ee40000201400 */
[----:B----4-:R-:W-:-:S04]  /*0b80*/  FFMA.FTZ R6, R9, R5, R6 ;  /* 0x0000000509067223 */ /* 0x010fc80000010006 */
[----:B------:R-:W-:Y:S02]  /*0b90*/  FADD.FTZ R6, R6, R3 ;  /* 0x0000000306067221 */ /* 0x000fe40000010000 */
[----:B0-----:R-:W0:Y:S03]  /*0ba0*/  MUFU.RCP R8, R14 ;  /* 0x0000000e00087308 */ /* 0x001e260000001000 */
[----:B------:R-:W4:Y:S05]  /*0bb0*/  SHFL.DOWN PT, R7, R6, 0x8, 0x1f ;  /* 0x09001f0006077f89 */ /* 0x000f2a00000e0000 */
[----:B------:R-:W-:Y:S01]  /*0bc0*/  I2F R3, R15 ;  /* 0x0000000f00037306 */ /* 0x000fe20000201400 */
[----:B-1----:R-:W-:Y:S01]  /*0bd0*/  IADD3 R5, R15, R2, RZ ;  /* 0x000000020f057210 */ /* 0x002fe20007ffe0ff */
[----:B--2---:R-:W-:-:S02]  /*0be0*/  FMUL.FTZ R9, R10, R13 ;  /* 0x0000000d0a097220 */ /* 0x004fc40000410000 */
[----:B------:R-:W-:-:S04]  /*0bf0*/  FADD.FTZ R10, R11, -R10 ;  /* 0x8000000a0b0a7221 */ /* 0x000fc80000010000 */
[----:B------:R-:W-:Y:S01]  /*0c00*/  I2F R2, R2 ;  /* 0x0000000200027306 */ /* 0x000fe20000201400 */
[----:B---3--:R-:W-:Y:S01]  /*0c10*/  FFMA.FTZ R9, R11, R4, R9 ;  /* 0x000000040b097223 */ /* 0x008fe20000010009 */
[----:B------:R-:W-:Y:S01]  /*0c20*/  IMNMX R11, R5, 0x1, !PT ;  /* 0x00000001050b7817 */ /* 0x000fe20007800200 */
[----:B------:R-:W-:Y:S02]  /*0c30*/  FMUL.FTZ R10, R10, R10 ;  /* 0x0000000a0a0a7220 */ /* 0x000fe40000410000 */
[----:B0-----:R-:W-:Y:S02]  /*0c40*/  FMUL.FTZ R12, R8, R9 ;  /* 0x00000009080c7220 */ /* 0x001fe40000410000 */
[----:B------:R-:W-:Y:S01]  /*0c50*/  FMUL.FTZ R13, R13, R10 ;  /* 0x0000000a0d0d7220 */ /* 0x000fe20000410000 */
[----:B------:R-:W0:Y:S01]  /*0c60*/  I2F R11, R11 ;  /* 0x0000000b000b7306 */ /* 0x000e220000201400 */
[----:B------:R-:W-:Y:S02]  /*0c70*/  SHFL.DOWN PT, R10, R5, 0x2, 0x1f ;  /* 0x08401f00050a7f89 */ /* 0x000fe400000e0000 */
[----:B------:R-:W-:-:S02]  /*0c80*/  FMUL.FTZ R13, R4, R13 ;  /* 0x0000000d040d7220 */ /* 0x000fc40000410000 */
[----:B------:R-:W1:Y:S02]  /*0c90*/  SHFL.DOWN PT, R9, R12, 0x4, 0x1f ;  /* 0x08801f000c097f89 */ /* 0x000e6400000e0000 */
[----:B----4-:R-:W-:-:S04]  /*0ca0*/  FFMA.FTZ R7, R8, R13, R7 ;  /* 0x0000000d08077223 */ /* 0x010fc80000010007 */
[----:B------:R-:W-:Y:S01]  /*0cb0*/  FADD.FTZ R7, R6, R7 ;  /* 0x0000000706077221 */ /* 0x000fe20000010000 */
[----:B0-----:R-:W0:Y:S04]  /*0cc0*/  MUFU.RCP R13, R11 ;  /* 0x0000000b000d7308 */ /* 0x001e280000001000 */
[----:B------:R-:W2:Y:S01]  /*0cd0*/  SHFL.DOWN PT, R4, R7, 0x4, 0x1f ;  /* 0x08801f0007047f89 */ /* 0x000ea200000e0000 */
[----:B-1----:R-:W-:Y:S02]  /*0ce0*/  FMUL.FTZ R6, R9, R2 ;  /* 0x0000000209067220 */ /* 0x002fe40000410000 */
[C---:B------:R-:W-:Y:S02]  /*0cf0*/  FADD.FTZ R9, R12.reuse, -R9 ;  /* 0x800000090c097221 */ /* 0x040fe40000010000 */
[----:B------:R-:W-:-:S02]  /*0d00*/  FFMA.FTZ R6, R12, R3, R6 ;  /* 0x000000030c067223 */ /* 0x000fc40000010006 */
[----:B------:R-:W-:Y:S01]  /*0d10*/  FMUL.FTZ R9, R9, R9 ;  /* 0x0000000909097220 */ /* 0x000fe20000410000 */
[----:B------:R1:W-:Y:S01]  /*0d20*/  I2F R12, R5 ;  /* 0x00000005000c7306 */ /* 0x0003e20000201400 */
[----:B0-----:R-:W-:Y:S02]  /*0d30*/  FMUL.FTZ R6, R13, R6 ;  /* 0x000000060d067220 */ /* 0x001fe40000410000 */
[----:B------:R-:W-:Y:S01]  /*0d40*/  FMUL.FTZ R8, R2, R9 ;  /* 0x0000000902087220 */ /* 0x000fe20000410000 */
[----:B------:R-:W-:Y:S02]  /*0d50*/  IADD3 R2, R5, R10, RZ ;  /* 0x0000000a05027210 */ /* 0x000fe40007ffe0ff */
[----:B------:R-:W1:Y:S01]  /*0d60*/  SHFL.DOWN PT, R9, R6, 0x2, 0x1f ;  /* 0x08401f0006097f89 */ /* 0x000e6200000e0000 */
[----:B------:R-:W-:Y:S01]  /*0d70*/  FMUL.FTZ R8, R3, R8 ;  /* 0x0000000803087220 */ /* 0x000fe20000410000 */
[----:B------:R-:W-:Y:S01]  /*0d80*/  IMNMX R11, R2, 0x1, !PT ;  /* 0x00000001020b7817 */ /* 0x000fe20007800200 */
[----:B------:R-:W0:Y:S02]  /*0d90*/  I2F R10, R10 ;  /* 0x0000000a000a7306 */ /* 0x000e240000201400 */
[----:B--2---:R-:W-:-:S02]  /*0da0*/  FFMA.FTZ R4, R13, R8, R4 ;  /* 0x000000080d047223 */ /* 0x004fc40000010004 */
[----:B------:R-:W-:Y:S02]  /*0db0*/  SHFL.DOWN PT, R13, R2, 0x1, 0x1f ;  /* 0x08201f00020d7f89 */ /* 0x000fe400000e0000 */
[----:B------:R-:W-:Y:S02]  /*0dc0*/  FADD.FTZ R4, R7, R4 ;  /* 0x0000000407047221 */ /* 0x000fe40000010000 */
[----:B------:R-:W2:Y:S03]  /*0dd0*/  I2F R11, R11 ;  /* 0x0000000b000b7306 */ /* 0x000ea60000201400 */
[----:B------:R-:W3:Y:S01]  /*0de0*/  SHFL.DOWN PT, R3, R4, 0x2, 0x1f ;  /* 0x08401f0004037f89 */ /* 0x000ee200000e0000 */
[----:B-1----:R-:W-:Y:S02]  /*0df0*/  FADD.FTZ R5, R6, -R9 ;  /* 0x8000000906057221 */ /* 0x002fe40000010000 */
[----:B0-----:R-:W-:-:S02]  /*0e00*/  FMUL.FTZ R9, R9, R10 ;  /* 0x0000000a09097220 */ /* 0x001fc40000410000 */
[----:B--2---:R-:W3:Y:S01]  /*0e10*/  MUFU.RCP R8, R11 ;  /* 0x0000000b00087308 */ /* 0x004ee20000001000 */
[----:B------:R-:W-:Y:S02]  /*0e20*/  FMUL.FTZ R5, R5, R5 ;  /* 0x0000000505057220 */ /* 0x000fe40000410000 */
[----:B------:R-:W-:Y:S02]  /*0e30*/  FFMA.FTZ R9, R6, R12, R9 ;  /* 0x0000000c06097223 */ /* 0x000fe40000010009 */
[----:B------:R-:W-:-:S04]  /*0e40*/  FMUL.FTZ R5, R10, R5 ;  /* 0x000000050a057220 */ /* 0x000fc80000410000 */
[----:B------:R-:W-:Y:S01]  /*0e50*/  FMUL.FTZ R5, R12, R5 ;  /* 0x000000050c057220 */ /* 0x000fe20000410000 */
[----:B------:R-:W-:-:S03]  /*0e60*/  MOV R12, R2 ;  /* 0x00000002000c7202 */ /* 0x000fc60000000f00 */
[C---:B---3--:R-:W-:Y:S02]  /*0e70*/  FFMA.FTZ R3, R8.reuse, R5, R3 ;  /* 0x0000000508037223 */ /* 0x048fe40000010003 */
[----:B------:R-:W-:Y:S02]  /*0e80*/  FMUL.FTZ R8, R8, R9 ;  /* 0x0000000908087220 */ /* 0x000fe40000410000 */
[----:B------:R-:W-:-:S03]  /*0e90*/  FADD.FTZ R3, R4, R3 ;  /* 0x0000000304037221 */ /* 0x000fc60000010000 */
[----:B------:R0:W1:Y:S04]  /*0ea0*/  SHFL.DOWN PT, R15, R8, 0x1, 0x1f ;  /* 0x08201f00080f7f89 */ /* 0x00006800000e0000 */
[----:B------:R0:W2:Y:S02]  /*0eb0*/  SHFL.DOWN PT, R6, R3, 0x1, 0x1f ;  /* 0x08201f0003067f89 */ /* 0x0000a400000e0000 */
.L_x_654:
[----:B------:R-:W-:Y:S01]  /*0ec0*/  IADD3 R7, R13, R12, RZ ;  /* 0x0000000c0d077210 */ /* 0x000fe20007ffe0ff */
[----:B------:R-:W3:Y:S01]  /*0ed0*/  I2F R10, R13 ;  /* 0x0000000d000a7306 */ /* 0x000ee20000201400 */
[----:B-1----:R-:W-:Y:S02]  /*0ee0*/  FADD.FTZ R9, -R15, R8 ;  /* 0x000000080f097221 */ /* 0x002fe40000010100 */
[----:B------:R-:W-:Y:S02]  /*0ef0*/  IMNMX R2, R7, 0x1, !PT ;  /* 0x0000000107027817 */ /* 0x000fe40007800200 */
[----:B------:R-:W-:-:S03]  /*0f00*/  FMUL.FTZ R9, R9, R9 ;  /* 0x0000000909097220 */ /* 0x000fc60000410000 */
[----:B------:R-:W1:Y:S08]  /*0f10*/  I2F R4, R2 ;  /* 0x0000000200047306 */ /* 0x000e700000201400 */
[----:B------:R-:W4:Y:S01]  /*0f20*/  I2F R12, R12 ;  /* 0x0000000c000c7306 */ /* 0x000f220000201400 */
[C---:B---3--:R-:W-:Y:S02]  /*0f30*/  FMUL.FTZ R9, R10.reuse, R9 ;  /* 0x000000090a097220 */ /* 0x048fe40000410000 */
[----:B------:R-:W-:-:S05]  /*0f40*/  FMUL.FTZ R15, R10, R15 ;  /* 0x0000000f0a0f7220 */ /* 0x000fca0000410000 */
[----:B-1----:R-:W1:Y:S01]  /*0f50*/  MUFU.RCP R5, R4 ;  /* 0x0000000400057308 */ /* 0x002e620000001000 */
[C---:B----4-:R-:W-:Y:S02]  /*0f60*/  FMUL.FTZ R9, R12.reuse, R9 ;  /* 0x000000090c097220 */ /* 0x050fe40000410000 */
[----:B0-----:R-:W-:Y:S02]  /*0f70*/  FFMA.FTZ R8, R12, R8, R15 ;  /* 0x000000080c087223 */ /* 0x001fe4000001000f */
[C---:B-12---:R-:W-:Y:S02]  /*0f80*/  FFMA.FTZ R6, R5.reuse, R9, R6 ;  /* 0x0000000905067223 */ /* 0x046fe40000010006 */
[----:B------:R-:W-:Y:S02]  /*0f90*/  FMUL.FTZ R2, R5, R8 ;  /* 0x0000000805027220 */ /* 0x000fe40000410000 */
[----:B------:R-:W-:Y:S02]  /*0fa0*/  FADD.FTZ R3, R6, R3 ;  /* 0x0000000306037221 */ /* 0x000fe40000010000 */
.L_x_650:
[----:B------:R-:W-:Y:S05]  /*0fb0*/  BSYNC B0 ;  /* 0x0000000000007941 */ /* 0x000fea0003800000 */
.L_x_649:
[----:B------:R-:W-:-:S13]  /*0fc0*/  ISETP.NE.AND P0, PT, R0, RZ, PT ;  /* 0x000000ff0000720c */ /* 0x000fda0003f05270 */
[----:B------:R-:W-:Y:S05]  /*0fd0*/  @P0 EXIT ;  /* 0x000000000000094d */ /* 0x000fea0003800000 */
[----:B-1----:R-:W1:Y:S01]  /*0fe0*/  I2F R7, R7 ;  /* 0x0000000700077306 */ /* 0x002e620000201400 */
[----:B------:R-:W3:Y:S01]  /*0ff0*/  S2R R9, SR_CTAID.X ;  /* 0x0000000000097919 */ /* 0x000ee20000002500 */
[----:B------:R-:W-:-:S06]  /*1000*/  HFMA2.MMA R8, -RZ, RZ, 0, 2.384185791015625e-07 ;  /* 0x00000004ff087435 */ /* 0x000fcc00000001ff */
[----:B-1----:R-:W1:Y:S04]  /*1010*/  MUFU.RCP R0, R7 ;  /* 0x0000000700007308 */ /* 0x002e680000001000 */
[----:B---3--:R-:W-:-:S04]  /*1020*/  IMAD.WIDE.U32 R4, R9, R8, c[0x0][0x168] ;  /* 0x00005a0009047625 */ /* 0x008fc800078e0008 */
[----:B------:R-:W-:Y:S01]  /*1030*/  IMAD.WIDE.U32 R8, R9, R8, c[0x0][0x170] ;  /* 0x00005c0009087625 */ /* 0x000fe200078e0008 */
[----:B--2---:R-:W-:Y:S03]  /*1040*/  STG.E [R4.64], R2 ;  /* 0x0000000204007986 */ /* 0x004fe6000c101904 */
[----:B-1----:R-:W-:-:S05]  /*1050*/  FMUL.FTZ R3, R0, R3 ;  /* 0x0000000300037220 */ /* 0x002fca0000410000 */
[----:B------:R-:W-:Y:S01]  /*1060*/  STG.E [R8.64], R3 ;  /* 0x0000000308007986 */ /* 0x000fe2000c101904 */
[----:B------:R-:W-:Y:S05]  /*1070*/  EXIT ;  /* 0x000000000000794d */ /* 0x000fea0003800000 */
.L_x_651:
[----:B------:R-:W-:Y:S01]  /*1080*/  HFMA2.MMA R11, -RZ, RZ, 0, 1.847743988037109375e-06 ;  /* 0x0000001fff0b7435 */ /* 0x000fe200000001ff */
[----:B-1----:R-:W-:Y:S01]  /*1090*/  MOV R9, R7 ;  /* 0x0000000700097202 */ /* 0x002fe20000000f00 */
[----:B------:R-:W-:Y:S01]  /*10a0*/  IMAD.MOV.U32 R6, RZ, RZ, 0x10 ;  /* 0x00000010ff067424 */ /* 0x000fe200078e00ff */
[----:B------:R-:W-:Y:S02]  /*10b0*/  MOV R10, 0xffffffff ;  /* 0xffffffff000a7802 */ /* 0x000fe40000000f00 */
[----:B------:R-:W-:Y:S02]  /*10c0*/  MOV R4, 0x10e0 ;  /* 0x000010e000047802 */ /* 0x000fe40000000f00 */
[----:B0-2---:R-:W-:Y:S05]  /*10d0*/  CALL.REL.NOINC `($__internal_3_$__cuda_sm70_shflsync_down_p) ;  /* 0x000009c000007944 */ /* 0x005fea0003c00000 */
[----:B-1----:R-:W-:Y:S01]  /*10e0*/  MOV R12, R6 ;  /* 0x00000006000c7202 */ /* 0x002fe20000000f00 */
[----:B0-----:R-:W-:Y:S05]  /*10f0*/  BRA `(.L_x_653) ;  /* 0xfffff90000007947 */ /* 0x001fea000383ffff */
.L_x_652:
[----:B------:R-:W-:Y:S01]  /*1100*/  HFMA2.MMA R6, -RZ, RZ, 0, 9.5367431640625e-07 ;  /* 0x00000010ff067435 */ /* 0x000fe200000001ff */
[----:B--2---:R-:W-:Y:S02]  /*1110*/  MOV R9, R2 ;  /* 0x0000000200097202 */ /* 0x004fe40000000f00 */
[----:B------:R-:W-:-:S02]  /*1120*/  MOV R11, 0x1f ;  /* 0x0000001f000b7802 */ /* 0x000fc40000000f00 */
[----:B------:R-:W-:Y:S02]  /*1130*/  MOV R10, 0xffffffff ;  /* 0xffffffff000a7802 */ /* 0x000fe40000000f00 */
[----:B------:R-:W-:Y:S02]  /*1140*/  MOV R4, 0x1160 ;  /* 0x0000116000047802 */ /* 0x000fe40000000f00 */
[----:B01-3--:R-:W-:Y:S05]  /*1150*/  CALL.REL.NOINC `($__internal_3_$__cuda_sm70_shflsync_down_p) ;  /* 0x0000094000007944 */ /* 0x00bfea0003c00000 */
[----:B-1----:R-:W-:Y:S01]  /*1160*/  MOV R13, R6 ;  /* 0x00000006000d7202 */ /* 0x002fe20000000f00 */
[----:B------:R-:W-:Y:S01]  /*1170*/  HFMA2.MMA R6, -RZ, RZ, 0, 9.5367431640625e-07 ;  /* 0x00000010ff067435 */ /* 0x000fe200000001ff */
[----:B0-----:R-:W-:Y:S02]  /*1180*/  MOV R9, R3 ;  /* 0x0000000300097202 */ /* 0x001fe40000000f00 */
[----:B------:R-:W-:Y:S02]  /*1190*/  MOV R11, 0x1f ;  /* 0x0000001f000b7802 */ /* 0x000fe40000000f00 */
[----:B------:R-:W-:Y:S02]  /*11a0*/  MOV R10, 0xffffffff ;  /* 0xffffffff000a7802 */ /* 0x000fe40000000f00 */
[----:B------:R-:W-:-:S02]  /*11b0*/  MOV R4, 0x11d0 ;  /* 0x000011d000047802 */ /* 0x000fc40000000f00 */
[----:B------:R-:W-:Y:S05]  /*11c0*/  CALL.REL.NOINC `($__internal_3_$__cuda_sm70_shflsync_down_p) ;  /* 0x000008d000007944 */ /* 0x000fea0003c00000 */
[----:B------:R-:W-:Y:S01]  /*11d0*/  IADD3 R8, R12, R7, RZ ;  /* 0x000000070c087210 */ /* 0x000fe20007ffe0ff */
[----:B0-----:R-:W0:Y:S01]  /*11e0*/  I2F R10, R12 ;  /* 0x0000000c000a7306 */ /* 0x001e220000201400 */
[----:B------:R-:W-:-:S02]  /*11f0*/  FADD.FTZ R9, -R13, R2 ;  /* 0x000000020d097221 */ /* 0x000fc40000010100 */
[----:B------:R-:W-:Y:S02]  /*1200*/  IMNMX R4, R8, 0x1, !PT ;  /* 0x0000000108047817 */ /* 0x000fe40007800200 */
[----:B------:R-:W-:-:S03]  /*1210*/  FMUL.FTZ R9, R9, R9 ;  /* 0x0000000909097220 */ /* 0x000fc60000410000 */
[----:B------:R-:W2:Y:S08]  /*1220*/  I2F R14, R7 ;  /* 0x00000007000e7306 */ /* 0x000eb00000201400 */
[----:B------:R-:W3:Y:S01]  /*1230*/  I2F R4, R4 ;  /* 0x0000000400047306 */ /* 0x000ee20000201400 */
[----:B0-----:R-:W-:Y:S02]  /*1240*/  FMUL.FTZ R11, R10, R9 ;  /* 0x000000090a0b7220 */ /* 0x001fe40000410000 */
[----:B------:R-:W-:-:S02]  /*1250*/  FMUL.FTZ R9, R13, R10 ;  /* 0x0000000a0d097220 */ /* 0x000fc40000410000 */
[C---:B--2---:R-:W-:Y:S02]  /*1260*/  FMUL.FTZ R11, R14.reuse, R11 ;  /* 0x0000000b0e0b7220 */ /* 0x044fe40000410000 */
[----:B------:R-:W-:Y:S01]  /*1270*/  FFMA.FTZ R2, R14, R2, R9 ;  /* 0x000000020e027223 */ /* 0x000fe20000010009 */
[----:B------:R-:W-:Y:S01]  /*1280*/  MOV R9, R8 ;  /* 0x0000000800097202 */ /* 0x000fe20000000f00 */
[----:B---3--:R0:W2:Y:S02]  /*1290*/  MUFU.RCP R5, R4 ;  /* 0x0000000400057308 */ /* 0x0080a40000001000 */
[----:B0-----:R-:W-:Y:S01]  /*12a0*/  MOV R4, 0x1320 ;  /* 0x0000132000047802 */ /* 0x001fe20000000f00 */
[C---:B-12---:R-:W-:Y:S01]  /*12b0*/  FFMA.FTZ R10, R5.reuse, R11, R6 ;  /* 0x0000000b050a7223 */ /* 0x046fe20000010006 */
[----:B------:R-:W-:Y:S01]  /*12c0*/  HFMA2.MMA R6, -RZ, RZ, 0, 4.76837158203125e-07 ;  /* 0x00000008ff067435 */ /* 0x000fe200000001ff */
[----:B------:R-:W-:Y:S01]  /*12d0*/  FMUL.FTZ R14, R5, R2 ;  /* 0x00000002050e7220 */ /* 0x000fe20000410000 */
[----:B------:R-:W-:Y:S01]  /*12e0*/  MOV R11, 0x1f ;  /* 0x0000001f000b7802 */ /* 0x000fe20000000f00 */
[----:B------:R-:W-:Y:S01]  /*12f0*/  FADD.FTZ R13, R10, R3 ;  /* 0x000000030a0d7221 */ /* 0x000fe20000010000 */
[----:B------:R-:W-:-:S02]  /*1300*/  MOV R10, 0xffffffff ;  /* 0xffffffff000a7802 */ /* 0x000fc40000000f00 */
[----:B------:R-:W-:Y:S05]  /*1310*/  CALL.REL.NOINC `($__internal_3_$__cuda_sm70_shflsync_down_p) ;  /* 0x0000078000007944 */ /* 0x000fea0003c00000 */
[----:B-1----:R-:W-:Y:S01]  /*1320*/  IMAD.MOV.U32 R3, RZ, RZ, R6 ;  /* 0x000000ffff037224 */ /* 0x002fe200078e0006 */
[----:B------:R-:W-:Y:S01]  /*1330*/  HFMA2.MMA R6, -RZ, RZ, 0, 4.76837158203125e-07 ;  /* 0x00000008ff067435 */ /* 0x000fe200000001ff */
[----:B0-----:R-:W-:-:S02]  /*1340*/  MOV R9, R14 ;  /* 0x0000000e00097202 */ /* 0x001fc40000000f00 */
[----:B------:R-:W-:Y:S02]  /*1350*/  MOV R11, 0x1f ;  /* 0x0000001f000b7802 */ /* 0x000fe40000000f00 */
[----:B------:R-:W-:Y:S02]  /*1360*/  MOV R10, 0xffffffff ;  /* 0xffffffff000a7802 */ /* 0x000fe40000000f00 */
[----:B------:R-:W-:Y:S02]  /*1370*/  MOV R4, 0x1390 ;  /* 0x0000139000047802 */ /* 0x000fe40000000f00 */
[----:B------:R-:W-:Y:S05]  /*1380*/  CALL.REL.NOINC `($__internal_3_$__cuda_sm70_shflsync_down_p) ;  /* 0x0000071000007944 */ /* 0x000fea0003c00000 */
[----:B-1----:R-:W-:Y:S01]  /*1390*/  MOV R7, R6 ;  /* 0x0000000600077202 */ /* 0x002fe20000000f00 */
[----:B------:R-:W-:Y:S01]  /*13a0*/  HFMA2.MMA R6, -RZ, RZ, 0, 4.76837158203125e-07 ;  /* 0x00000008ff067435 */ /* 0x000fe200000001ff */
[----:B0-----:R-:W-:Y:S02]  /*13b0*/  MOV R9, R13 ;  /* 0x0000000d00097202 */ /* 0x001fe40000000f00 */
[----:B------:R-:W-:Y:S02]  /*13c0*/  MOV R11, 0x1f ;  /* 0x0000001f000b7802 */ /* 0x000fe40000000f00 */
[----:B------:R-:W-:-:S02]  /*13d0*/  MOV R10, 0xffffffff ;  /* 0xffffffff000a7802 */ /* 0x000fc40000000f00 */
[----:B------:R-:W-:Y:S02]  /*13e0*/  MOV R4, 0x1400 ;  /* 0x0000140000047802 */ /* 0x000fe40000000f00 */
[----:B------:R-:W-:Y:S05]  /*13f0*/  CALL.REL.NOINC `($__internal_3_$__cuda_sm70_shflsync_down_p) ;  /* 0x000006a000007944 */ /* 0x000fea0003c00000 */
[----:B------:R-:W-:Y:S01]  /*1400*/  IADD3 R2, R3, R8, RZ ;  /* 0x0000000803027210 */ /* 0x000fe20007ffe0ff */
[----:B0-----:R-:W0:Y:S01]  /*1410*/  I2F R10, R3 ;  /* 0x00000003000a7306 */ /* 0x001e220000201400 */
[----:B------:R-:W-:Y:S02]  /*1420*/  FADD.FTZ R9, -R7, R14 ;  /* 0x0000000e07097221 */ /* 0x000fe40000010100 */
[----:B------:R-:W-:Y:S02]  /*1430*/  IMNMX R4, R2, 0x1, !PT ;  /* 0x0000000102047817 */ /* 0x000fe40007800200 */
[----:B------:R-:W-:-:S03]  /*1440*/  FMUL.FTZ R9, R9, R9 ;  /* 0x0000000909097220 */ /* 0x000fc60000410000 */
[----:B------:R-:W2:Y:S08]  /*1450*/  I2F R11, R8 ;  /* 0x00000008000b7306 */ /* 0x000eb00000201400 */
[----:B------:R-:W3:Y:S01]  /*1460*/  I2F R4, R4 ;  /* 0x0000000400047306 */ /* 0x000ee20000201400 */
[----:B0-----:R-:W-:Y:S01]  /*1470*/  FMUL.FTZ R12, R10, R9 ;  /* 0x000000090a0c7220 */ /* 0x001fe20000410000 */
[----:B------:R-:W-:Y:S01]  /*1480*/  MOV R9, R2 ;  /* 0x0000000200097202 */ /* 0x000fe20000000f00 */
[----:B------:R-:W-:-:S02]  /*1490*/  FMUL.FTZ R10, R7, R10 ;  /* 0x0000000a070a7220 */ /* 0x000fc40000410000 */
[----:B--2---:R-:W-:Y:S02]  /*14a0*/  FMUL.FTZ R12, R11, R12 ;  /* 0x0000000c0b0c7220 */ /* 0x004fe40000410000 */
[----:B------:R-:W-:Y:S01]  /*14b0*/  FFMA.FTZ R10, R14, R11, R10 ;  /* 0x0000000b0e0a7223 */ /* 0x000fe2000001000a */
[----:B------:R-:W-:Y:S01]  /*14c0*/  MOV R11, 0x1f ;  /* 0x0000001f000b7802 */ /* 0x000fe20000000f00 */
[----:B---3--:R0:W2:Y:S02]  /*14d0*/  MUFU.RCP R5, R4 ;  /* 0x0000000400057308 */ /* 0x0080a40000001000 */
[----:B0-----:R-:W-:Y:S01]  /*14e0*/  MOV R4, 0x1550 ;  /* 0x0000155000047802 */ /* 0x001fe20000000f00 */
[C---:B-12---:R-:W-:Y:S01]  /*14f0*/  FFMA.FTZ R12, R5.reuse, R12, R6 ;  /* 0x0000000c050c7223 */ /* 0x046fe20000010006 */
[----:B------:R-:W-:Y:S01]  /*1500*/  HFMA2.MMA R6, -RZ, RZ, 0, 2.384185791015625e-07 ;  /* 0x00000004ff067435 */ /* 0x000fe200000001ff */
[----:B------:R-:W-:Y:S01]  /*1510*/  FMUL.FTZ R15, R5, R10 ;  /* 0x0000000a050f7220 */ /* 0x000fe20000410000 */
[----:B------:R-:W-:Y:S01]  /*1520*/  MOV R10, 0xffffffff ;  /* 0xffffffff000a7802 */ /* 0x000fe20000000f00 */
[----:B------:R-:W-:-:S03]  /*1530*/  FADD.FTZ R13, R13, R12 ;  /* 0x0000000c0d0d7221 */ /* 0x000fc60000010000 */
[----:B------:R-:W-:Y:S05]  /*1540*/  CALL.REL.NOINC `($__internal_3_$__cuda_sm70_shflsync_down_p) ;  /* 0x0000055000007944 */ /* 0x000fea0003c00000 */
[----:B-1----:R-:W-:Y:S01]  /*1550*/  MOV R7, R6 ;  /* 0x0000000600077202 */ /* 0x002fe20000000f00 */
[----:B------:R-:W-:Y:S01]  /*1560*/  HFMA2.MMA R6, -RZ, RZ, 0, 2.384185791015625e-07 ;  /* 0x00000004ff067435 */ /* 0x000fe200000001ff */
[----:B0-----:R-:W-:Y:S01]  /*1570*/  MOV R9, R15 ;  /* 0x0000000f00097202 */ /* 0x001fe20000000f00 */
[----:B------:R-:W-:Y:S01]  /*1580*/  IMAD.MOV.U32 R11, RZ, RZ, 0x1f ;  /* 0x0000001fff0b7424 */ /* 0x000fe200078e00ff */
[----:B------:R-:W-:-:S02]  /*1590*/  MOV R10, 0xffffffff ;  /* 0xffffffff000a7802 */ /* 0x000fc40000000f00 */
[----:B------:R-:W-:Y:S02]  /*15a0*/  MOV R4, 0x15c0 ;  /* 0x000015c000047802 */ /* 0x000fe40000000f00 */
[----:B------:R-:W-:Y:S05]  /*15b0*/  CALL.REL.NOINC `($__internal_3_$__cuda_sm70_shflsync_down_p) ;  /* 0x000004e000007944 */ /* 0x000fea0003c00000 */
[----:B-1----:R-:W-:Y:S01]  /*15c0*/  MOV R8, R6 ;  /* 0x0000000600087202 */ /* 0x002fe20000000f00 */
[----:B------:R-:W-:Y:S01]  /*15d0*/  HFMA2.MMA R6, -RZ, RZ, 0, 2.384185791015625e-07 ;  /* 0x00000004ff067435 */ /* 0x000fe200000001ff */
[----:B0-----:R-:W-:Y:S02]  /*15e0*/  MOV R9, R13 ;  /* 0x0000000d00097202 */ /* 0x001fe40000000f00 */
[----:B------:R-:W-:Y:S02]  /*15f0*/  MOV R11, 0x1f ;  /* 0x0000001f000b7802 */ /* 0x000fe40000000f00 */
[----:B------:R-:W-:Y:S02]  /*1600*/  MOV R10, 0xffffffff ;  /* 0xffffffff000a7802 */ /* 0x000fe40000000f00 */
[----:B------:R-:W-:Y:S02]  /*1610*/  MOV R4, 0x1630 ;  /* 0x0000163000047802 */ /* 0x000fe40000000f00 */
[----:B------:R-:W-:Y:S05]  /*1620*/  CALL.REL.NOINC `($__internal_3_$__cuda_sm70_shflsync_down_p) ;  /* 0x0000047000007944 */ /* 0x000fea0003c00000 */
[----:B------:R-:W-:Y:S01]  /*1630*/  IADD3 R3, R7, R2, RZ ;  /* 0x0000000207037210 */ /* 0x000fe20007ffe0ff */
[----:B0-----:R-:W-:Y:S01]  /*1640*/  I2F R11, R2 ;  /* 0x00000002000b7306 */ /* 0x001fe20000201400 */
[----:B------:R-:W-:-:S02]  /*1650*/  FADD.FTZ R9, -R8, R15 ;  /* 0x0000000f08097221 */ /* 0x000fc40000010100 */
[----:B------:R-:W-:Y:S02]  /*1660*/  IMNMX R4, R3, 0x1, !PT ;  /* 0x0000000103047817 */ /* 0x000fe40007800200 */
[----:B------:R-:W-:Y:S01]  /*1670*/  FMUL.FTZ R10, R9, R9 ;  /* 0x00000009090a7220 */ /* 0x000fe20000410000 */
[----:B------:R-:W-:Y:S02]  /*1680*/  MOV R9, R3 ;  /* 0x0000000300097202 */ /* 0x000fe40000000f00 */
[----:B------:R-:W0:Y:S08]  /*1690*/  I2F R7, R7 ;  /* 0x0000000700077306 */ /* 0x000e300000201400 */
[----:B------:R-:W2:Y:S01]  /*16a0*/  I2F R4, R4 ;  /* 0x0000000400047306 */ /* 0x000ea20000201400 */
[----:B0-----:R-:W-:-:S02]  /*16b0*/  FMUL.FTZ R10, R7, R10 ;  /* 0x0000000a070a7220 */ /* 0x001fc40000410000 */
[----:B------:R-:W-:Y:S02]  /*16c0*/  FMUL.FTZ R8, R8, R7 ;  /* 0x0000000708087220 */ /* 0x000fe40000410000 */
[----:B------:R-:W-:Y:S02]  /*16d0*/  FMUL.FTZ R10, R11, R10 ;  /* 0x0000000a0b0a7220 */ /* 0x000fe40000410000 */
[----:B------:R-:W-:Y:S01]  /*16e0*/  FFMA.FTZ R8, R15, R11, R8 ;  /* 0x0000000b0f087223 */ /* 0x000fe20000010008 */
[----:B------:R-:W-:Y:S01]  /*16f0*/  MOV R11, 0x1f ;  /* 0x0000001f000b7802 */ /* 0x000fe20000000f00 */
[----:B--2---:R0:W2:Y:S02]  /*1700*/  MUFU.RCP R5, R4 ;  /* 0x0000000400057308 */ /* 0x0040a40000001000 */
[----:B0-----:R-:W-:Y:S01]  /*1710*/  MOV R4, 0x1780 ;  /* 0x0000178000047802 */ /* 0x001fe20000000f00 */
[C---:B-12---:R-:W-:Y:S01]  /*1720*/  FFMA.FTZ R10, R5.reuse, R10, R6 ;  /* 0x0000000a050a7223 */ /* 0x046fe20000010006 */
[----:B------:R-:W-:Y:S01]  /*1730*/  HFMA2.MMA R6, -RZ, RZ, 0, 1.1920928955078125e-07 ;  /* 0x00000002ff067435 */ /* 0x000fe200000001ff */
[----:B------:R-:W-:-:S02]  /*1740*/  FMUL.FTZ R12, R5, R8 ;  /* 0x00000008050c7220 */ /* 0x000fc40000410000 */
[----:B------:R-:W-:Y:S01]  /*1750*/  FADD.FTZ R14, R13, R10 ;  /* 0x0000000a0d0e7221 */ /* 0x000fe20000010000 */
[----:B------:R-:W-:Y:S02]  /*1760*/  MOV R10, 0xffffffff ;  /* 0xffffffff000a7802 */ /* 0x000fe40000000f00 */
[----:B------:R-:W-:Y:S05]  /*1770*/  CALL.REL.NOINC `($__internal_3_$__cuda_sm70_shflsync_down_p) ;  /* 0x0000032000007944 */ /* 0x000fea0003c00000 */
[----:B-1----:R-:W-:Y:S01]  /*1780*/  MOV R2, R6 ;  /* 0x0000000600027202 */ /* 0x002fe20000000f00 */
[----:B------:R-:W-:Y:S01]  /*1790*/  HFMA2.MMA R6, -RZ, RZ, 0, 1.1920928955078125e-07 ;  /* 0x00000002ff067435 */ /* 0x000fe200000001ff */
[----:B0-----:R-:W-:Y:S02]  /*17a0*/  MOV R9, R12 ;  /* 0x0000000c00097202 */ /* 0x001fe40000000f00 */
[----:B------:R-:W-:Y:S02]  /*17b0*/  MOV R11, 0x1f ;  /* 0x0000001f000b7802 */ /* 0x000fe40000000f00 */
[----:B------:R-:W-:Y:S02]  /*17c0*/  MOV R10, 0xffffffff ;  /* 0xffffffff000a7802 */ /* 0x000fe40000000f00 */
[----:B------:R-:W-:Y:S02]  /*17d0*/  MOV R4, 0x17f0 ;  /* 0x000017f000047802 */ /* 0x000fe40000000f00 */
[----:B------:R-:W-:Y:S05]  /*17e0*/  CALL.REL.NOINC `($__internal_3_$__cuda_sm70_shflsync_down_p) ;  /* 0x000002b000007944 */ /* 0x000fea0003c00000 */
[----:B0-----:R-:W-:Y:S01]  /*17f0*/  HFMA2.MMA R11, -RZ, RZ, 0, 1.847743988037109375e-06 ;  /* 0x0000001fff0b7435 */ /* 0x001fe200000001ff */
[----:B-1----:R-:W-:Y:S01]  /*1800*/  MOV R7, R6 ;  /* 0x0000000600077202 */ /* 0x002fe20000000f00 */
[----:B------:R-:W-:Y:S01]  /*1810*/  IMAD.MOV.U32 R6, RZ, RZ, 0x2 ;  /* 0x00000002ff067424 */ /* 0x000fe200078e00ff */
[----:B------:R-:W-:-:S02]  /*1820*/  MOV R9, R14 ;  /* 0x0000000e00097202 */ /* 0x000fc40000000f00 */
[----:B------:R-:W-:Y:S02]  /*1830*/  MOV R10, 0xffffffff ;  /* 0xffffffff000a7802 */ /* 0x000fe40000000f00 */
[----:B------:R-:W-:Y:S02]  /*1840*/  MOV R4, 0x1860 ;  /* 0x0000186000047802 */ /* 0x000fe40000000f00 */
[----:B------:R-:W-:Y:S05]  /*1850*/  CALL.REL.NOINC `($__internal_3_$__cuda_sm70_shflsync_down_p) ;  /* 0x0000024000007944 */ /* 0x000fea0003c00000 */
[----:B0-----:R-:W-:Y:S01]  /*1860*/  IADD3 R9, R2, R3, RZ ;  /* 0x0000000302097210 */ /* 0x001fe20007ffe0ff */
[----:B------:R-:W-:Y:S01]  /*1870*/  I2F R10, R3 ;  /* 0x00000003000a7306 */ /* 0x000fe20000201400 */
[----:B------:R-:W-:Y:S02]  /*1880*/  FADD.FTZ R8, -R7, R12 ;  /* 0x0000000c07087221 */ /* 0x000fe40000010100 */
[----:B------:R-:W-:Y:S02]  /*1890*/  IMNMX R4, R9, 0x1, !PT ;  /* 0x0000000109047817 */ /* 0x000fe40007800200 */
[----:B------:R-:W-:-:S03]  /*18a0*/  FMUL.FTZ R11, R8, R8 ;  /* 0x00000008080b7220 */ /* 0x000fc60000410000 */
[----:B------:R-:W0:Y:S08]  /*18b0*/  I2F R2, R2 ;  /* 0x0000000200027306 */ /* 0x000e300000201400 */
[----:B------:R-:W2:Y:S01]  /*18c0*/  I2F R4, R4 ;  /* 0x0000000400047306 */ /* 0x000ea20000201400 */
[----:B0-----:R-:W-:Y:S02]  /*18d0*/  FMUL.FTZ R11, R2, R11 ;  /* 0x0000000b020b7220 */ /* 0x001fe40000410000 */
[----:B------:R-:W-:-:S02]  /*18e0*/  FMUL.FTZ R7, R7, R2 ;  /* 0x0000000207077220 */ /* 0x000fc40000410000 */
[----:B------:R-:W-:Y:S02]  /*18f0*/  FMUL.FTZ R11, R10, R11 ;  /* 0x0000000b0a0b7220 */ /* 0x000fe40000410000 */
[----:B------:R-:W-:Y:S01]  /*1900*/  FFMA.FTZ R8, R12, R10, R7 ;  /* 0x0000000a0c087223 */ /* 0x000fe20000010007 */
[----:B------:R-:W-:Y:S01]  /*1910*/  MOV R10, 0xffffffff ;  /* 0xffffffff000a7802 */ /* 0x000fe20000000f00 */
[----:B--2---:R0:W2:Y:S01]  /*1920*/  MUFU.RCP R5, R4 ;  /* 0x0000000400057308 */ /* 0x0040a20000001000 */
[----:B------:R-:W-:Y:S02]  /*1930*/  MOV R12, R9 ;  /* 0x00000009000c7202 */ /* 0x000fe40000000f00 */
[----:B0-----:R-:W-:Y:S01]  /*1940*/  MOV R4, 0x19b0 ;  /* 0x000019b000047802 */ /* 0x001fe20000000f00 */
[C---:B-12---:R-:W-:Y:S01]  /*1950*/  FFMA.FTZ R11, R5.reuse, R11, R6 ;  /* 0x0000000b050b7223 */ /* 0x046fe20000010006 */
[----:B------:R-:W-:Y:S01]  /*1960*/  HFMA2.MMA R6, -RZ, RZ, 0, 5.9604644775390625e-08 ;  /* 0x00000001ff067435 */ /* 0x000fe200000001ff */
[----:B------:R-:W-:-:S02]  /*1970*/  FMUL.FTZ R8, R5, R8 ;  /* 0x0000000805087220 */ /* 0x000fc40000410000 */
[----:B------:R-:W-:Y:S01]  /*1980*/  FADD.FTZ R3, R14, R11 ;  /* 0x0000000b0e037221 */ /* 0x000fe20000010000 */
[----:B------:R-:W-:Y:S02]  /*1990*/  MOV R11, 0x1f ;  /* 0x0000001f000b7802 */ /* 0x000fe40000000f00 */
[----:B------:R-:W-:Y:S05]  /*19a0*/  CALL.REL.NOINC `($__internal_3_$__cuda_sm70_shflsync_down_p) ;  /* 0x000000f000007944 */ /* 0x000fea0003c00000 */
[----:B-1----:R-:W-:Y:S01]  /*19b0*/  MOV R13, R6 ;  /* 0x00000006000d7202 */ /* 0x002fe20000000f00 */
[----:B------:R-:W-:Y:S01]  /*19c0*/  HFMA2.MMA R6, -RZ, RZ, 0, 5.9604644775390625e-08 ;  /* 0x00000001ff067435 */ /* 0x000fe200000001ff */
[----:B0-----:R-:W-:Y:S02]  /*19d0*/  MOV R9, R8 ;  /* 0x0000000800097202 */ /* 0x001fe40000000f00 */
[----:B------:R-:W-:Y:S02]  /*19e0*/  MOV R11, 0x1f ;  /* 0x0000001f000b7802 */ /* 0x000fe40000000f00 */
[----:B------:R-:W-:Y:S02]  /*19f0*/  MOV R10, 0xffffffff ;  /* 0xffffffff000a7802 */ /* 0x000fe40000000f00 */
[----:B------:R-:W-:Y:S02]  /*1a00*/  MOV R4, 0x1a20 ;  /* 0x00001a2000047802 */ /* 0x000fe40000000f00 */
[----:B------:R-:W-:Y:S05]  /*1a10*/  CALL.REL.NOINC `($__internal_3_$__cuda_sm70_shflsync_down_p) ;  /* 0x0000008000007944 */ /* 0x000fea0003c00000 */
[----:B-1----:R-:W-:Y:S01]  /*1a20*/  MOV R15, R6 ;  /* 0x00000006000f7202 */ /* 0x002fe20000000f00 */
[----:B------:R-:W-:Y:S01]  /*1a30*/  HFMA2.MMA R6, -RZ, RZ, 0, 5.9604644775390625e-08 ;  /* 0x00000001ff067435 */ /* 0x000fe200000001ff */
[----:B0-----:R-:W-:-:S02]  /*1a40*/  MOV R9, R3 ;  /* 0x0000000300097202 */ /* 0x001fc40000000f00 */
[----:B------:R-:W-:Y:S02]  /*1a50*/  MOV R11, 0x1f ;  /* 0x0000001f000b7802 */ /* 0x000fe40000000f00 */
[----:B------:R-:W-:Y:S02]  /*1a60*/  MOV R10, 0xffffffff ;  /* 0xffffffff000a7802 */ /* 0x000fe40000000f00 */
[----:B------:R-:W-:Y:S02]  /*1a70*/  MOV R4, 0x1a90 ;  /* 0x00001a9000047802 */ /* 0x000fe40000000f00 */
[----:B------:R-:W-:Y:S05]  /*1a80*/  CALL.REL.NOINC `($__internal_3_$__cuda_sm70_shflsync_down_p) ;  /* 0x0000001000007944 */ /* 0x000fea0003c00000 */
[----:B01----:R-:W-:Y:S05]  /*1a90*/  BRA `(.L_x_654) ;  /* 0xfffff42000007947 */ /* 0x003fea000383ffff */
        .weak           $__internal_3_$__cuda_sm70_shflsync_down_p
        .type           $__internal_3_$__cuda_sm70_shflsync_down_p,@function
        .size           $__internal_3_$__cuda_sm70_shflsync_down_p,(.L_x_674 - $__internal_3_$__cuda_sm70_shflsync_down_p)
$__internal_3_$__cuda_sm70_shflsync_down_p:
[----:B------:R-:W-:Y:S01]  /*1aa0*/  HFMA2.MMA R5, -RZ, RZ, 0, 0 ;  /* 0x00000000ff057435 */ /* 0x000fe200000001ff */
[----:B------:R-:W-:Y:S04]  /*1ab0*/  WARPSYNC R10 ;  /* 0x0000000a00007348 */ /* 0x000fe80003800000 */
[----:B------:R0:W1:Y:S01]  /*1ac0*/  SHFL.DOWN PT, R6, R9, R6, R11 ;  /* 0x0800000609067389 */ /* 0x00006200000e000b */
[----:B------:R-:W-:Y:S05]  /*1ad0*/  RET.REL.NODEC R4 `(_Z14welford_kernelIN3c104HalfEffEvPKT_PT1_S6_iii) ;  /* 0xffffe52004007950 */ /* 0x000fea0003c3ffff */
.L_x_655:
        /* <DEDUP_REMOVED lines=10> */
.L_x_674:


//--------------------- .text._Z14welford_kernelIfffEvPKT_PT1_S4_iii --------------------------
	.section	.text._Z14welford_kernelIfffEvPKT_PT1_S4_iii,"ax",@progbits
	.sectioninfo	@"SHI_REGISTERS=23"
	.align	128
        .global         _Z14welford_kernelIfffEvPKT_PT1_S4_iii
        .type           _Z14welford_kernelIfffEvPKT_PT1_S4_iii,@function
        .size           _Z14welford_kernelIfffEvPKT_PT1_S4_iii,(.L_x_675 - _Z14welford_kernelIfffEvPKT_PT1_S4_iii)
        .other          _Z14welford_kernelIfffEvPKT_PT1_S4_iii,@"STO_CUDA_ENTRY STV_DEFAULT"
_Z14welford_kernelIfffEvPKT_PT1_S4_iii:
.text._Z14welford_kernelIfffEvPKT_PT1_S4_iii:
        /* <DEDUP_REMOVED lines=15> */
.L_x_661:
[----:B------:R-:W-:Y:S01]  /*00f0*/  ISETP.GE.AND P0, PT, R14, c[0x0][0x180], PT ;  /* 0x000060000e007a0c */ /* 0x000fe20003f06270 */
[----:B------:R-:W-:-:S12]  /*0100*/  BSSY B1, `(.L_x_658) ;  /* 0x0000012000017945 */ /* 0x000fd80003800000 */
[----:B0-----:R-:W-:Y:S05]  /*0110*/  @P0 BRA `(.L_x_659) ;  /* 0x0000010000000947 */ /* 0x001fea0003800000 */
[----:B0-----:R-:W-:Y:S01]  /*0120*/  IMAD R18, R5, c[0x0][0x17c], R16 ;  /* 0x00005f0005127a24 */ /* 0x001fe200078e0210 */
[----:B------:R-:W-:-:S04]  /*0130*/  MOV R9, R14 ;  /* 0x0000000e00097202 */ /* 0x000fc80000000f00 */
.L_x_660:
[----:B------:R-:W-:Y:S01]  /*0140*/  HFMA2.MMA R3, -RZ, RZ, 0, 2.384185791015625e-07 ;  /* 0x00000004ff037435 */ /* 0x000fe200000001ff */
[----:B------:R-:W-:-:S09]  /*0150*/  IMAD R2, R18, c[0x0][0x180], R9 ;  /* 0x0000600012027a24 */ /* 0x000fd200078e0209 */
[----:B------:R-:W-:-:S06]  /*0160*/  IMAD.WIDE R2, R2, R3, c[0x0][0x160] ;  /* 0x0000580002027625 */ /* 0x000fcc00078e0203 */
[----:B------:R-:W2:Y:S01]  /*0170*/  LDG.E.CONSTANT R3, [R2.64] ;  /* 0x0000000402037981 */ /* 0x000ea2000c1e9900 */
[----:B------:R-:W-:Y:S02]  /*0180*/  IADD3 R7, R7, 0x1, RZ ;  /* 0x0000000107077810 */ /* 0x000fe40007ffe0ff */
[----:B------:R-:W-:Y:S02]  /*0190*/  IADD3 R9, R9, c[0x0][0x0], RZ ;  /* 0x0000000009097a10 */ /* 0x000fe40007ffe0ff */
[----:B------:R-:W0:Y:S02]  /*01a0*/  I2F R10, R7 ;  /* 0x00000007000a7306 */ /* 0x000e240000201400 */
[----:B------:R-:W-:-:S06]  /*01b0*/  ISETP.GE.AND P0, PT, R9, c[0x0][0x180], PT ;  /* 0x0000600009007a0c */ /* 0x000fcc0003f06270 */
[----:B0-----:R-:W0:Y:S01]  /*01c0*/  MUFU.RCP R10, R10 ;  /* 0x0000000a000a7308 */ /* 0x001e220000001000 */
[----:B--2---:R-:W-:-:S04]  /*01d0*/  FADD.FTZ R11, R3, -R6 ;  /* 0x80000006030b7221 */ /* 0x004fc80000010000 */
[----:B0-----:R-:W-:-:S04]  /*01e0*/  FFMA.FTZ R6, R11, R10, R6 ;  /* 0x0000000a0b067223 */ /* 0x001fc80000010006 */
[----:B------:R-:W-:-:S04]  /*01f0*/  FADD.FTZ R12, R3, -R6 ;  /* 0x80000006030c7221 */ /* 0x000fc80000010000 */
[----:B------:R-:W-:Y:S01]  /*0200*/  FFMA.FTZ R8, R11, R12, R8 ;  /* 0x0000000c0b087223 */ /* 0x000fe20000010008 */
[----:B------:R-:W-:Y:S05]  /*0210*/  @!P0 BRA `(.L_x_660) ;  /* 0xffffff2000008947 */ /* 0x000fea000383ffff */
.L_x_659:
[----:B------:R-:W-:Y:S05]  /*0220*/  BSYNC B1 ;  /* 0x0000000000017941 */ /* 0x000fea0003800000 */
.L_x_658:
[----:B------:R-:W-:-:S04]  /*0230*/  IADD3 R5, R5, c[0x0][0x4], RZ ;  /* 0x0000010005057a10 */ /* 0x000fc80007ffe0ff */
[----:B------:R-:W-:-:S13]  /*0240*/  ISETP.GE.AND P0, PT, R5, c[0x0][0x178], PT ;  /* 0x00005e0005007a0c */ /* 0x000fda0003f06270 */
[----:B------:R-:W-:Y:S05]  /*0250*/  @!P0 BRA `(.L_x_661) ;  /* 0xfffffe9000008947 */ /* 0x000fea000383ffff */
.L_x_657:
[----:B------:R-:W-:Y:S05]  /*0260*/  BSYNC B0 ;  /* 0x0000000000007941 */ /* 0x000fea0003800000 */
.L_x_656:
        /* <DEDUP_REMOVED lines=9> */
[----:B0-----:R-:W-:Y:S01]  /*0300*/  I2F R16, R7 ;  /* 0x0000000700107306 */ /* 0x001fe20000201400 */
[----:B------:R-:W-:Y:S02]  /*0310*/  BSSY B0, `(.L_x_662) ;  /* 0x0000069000007945 */ /* 0x000fe40003800000 */
[----:B------:R-:W0:Y:S04]  /*0320*/  SHFL.DOWN PT, R11, R2, 0x10, 0x1f ;  /* 0x0a001f00020b7f89 */ /* 0x000e2800000e0000 */
[----:B------:R-:W-:Y:S01]  /*0330*/  SHFL.DOWN PT, R12, R3, 0x10, 0x1f ;  /* 0x0a001f00030c7f89 */ /* 0x000fe200000e0000 */
[----:B-1----:R-:W-:-:S02]  /*0340*/  IADD3 R13, R10, R7, RZ ;  /* 0x000000070a0d7210 */ /* 0x002fc40007ffe0ff */
[----:B------:R-:W0:Y:S02]  /*0350*/  I2F R10, R10 ;  /* 0x0000000a000a7306 */ /* 0x000e240000201400 */
[----:B------:R-:W-:Y:S01]  /*0360*/  IMNMX R8, R13, 0x1, !PT ;  /* 0x000000010d087817 */ /* 0x000fe20007800200 */
[----:B------:R-:W1:Y:S05]  /*0370*/  SHFL.DOWN PT, R20, R13, 0x8, 0x1f ;  /* 0x09001f000d147f89 */ /* 0x000e6a00000e0000 */
[----:B------:R-:W2:Y:S01]  /*0380*/  I2F R14, R8 ;  /* 0x00000008000e7306 */ /* 0x000ea20000201400 */
[----:B0-----:R-:W-:-:S07]  /*0390*/  FMUL.FTZ R17, R11, R10 ;  /* 0x0000000a0b117220 */ /* 0x001fce0000410000 */
[----:B------:R-:W-:Y:S01]  /*03a0*/  I2F R6, R13 ;  /* 0x0000000d00067306 */ /* 0x000fe20000201400 */
[----:B------:R-:W-:Y:S02]  /*03b0*/  FADD.FTZ R11, -R11, R2 ;  /* 0x000000020b0b7221 */ /* 0x000fe40000010100 */
[----:B------:R-:W-:Y:S02]  /*03c0*/  FFMA.FTZ R18, R16, R2, R17 ;  /* 0x0000000210127223 */ /* 0x000fe40000010011 */
[----:B------:R-:W-:-:S03]  /*03d0*/  FMUL.FTZ R17, R11, R11 ;  /* 0x0000000b0b117220 */ /* 0x000fc60000410000 */
[----:B--2---:R-:W0:Y:S01]  /*03e0*/  MUFU.RCP R15, R14 ;  /* 0x0000000e000f7308 */ /* 0x004e220000001000 */
        /* <DEDUP_REMOVED lines=91> */
.L_x_663:
[----:B0-----:R-:W-:Y:S05]  /*09a0*/  BSYNC B0 ;  /* 0x0000000000007941 */ /* 0x001fea0003800000 */
.L_x_662:
[----:B------:R-:W-:Y:S01]  /*09b0*/  BSSY B0, `(.L_x_664) ;  /* 0x000005f000007945 */ /* 0x000fe20003800000 */
[----:B------:R-:W-:Y:S05]  /*09c0*/  @P0 BRA `(.L_x_665) ;  /* 0x000005d000000947 */ /* 0x000fea0003800000 */
[----:B------:R-:W-:Y:S05]  /*09d0*/  BRA.DIV ~URZ, `(.L_x_666) ;  /* 0x000006927f007947 */ /* 0x000fea000b800000 */
[----:B-1----:R1:W3:Y:S02]  /*09e0*/  SHFL.DOWN PT, R12, R7, 0x10, 0x1f ;  /* 0x0a001f00070c7f89 */ /* 0x0022e400000e0000 */
.L_x_668:
[----:B------:R-:W-:Y:S05]  /*09f0*/  BRA.DIV ~URZ, `(.L_x_667) ;  /* 0x000006f27f007947 */ /* 0x000fea000b800000 */
[----:B0--3--:R-:W-:Y:S01]  /*0a00*/  IADD3 R16, R12, R7, RZ ;  /* 0x000000070c107210 */ /* 0x009fe20007ffe0ff */
[----:B--2---:R-:W0:Y:S01]  /*0a10*/  SHFL.DOWN PT, R5, R2, 0x10, 0x1f ;  /* 0x0a001f0002057f89 */ /* 0x004e2200000e0000 */
[----:B------:R-:W0:Y:S02]  /*0a20*/  I2F R12, R12 ;  /* 0x0000000c000c7306 */ /* 0x000e240000201400 */
[----:B------:R-:W-:Y:S01]  /*0a30*/  IMNMX R8, R16, 0x1, !PT ;  /* 0x0000000110087817 */ /* 0x000fe20007800200 */
[----:B------:R-:W2:Y:S04]  /*0a40*/  SHFL.DOWN PT, R13, R16, 0x8, 0x1f ;  /* 0x09001f00100d7f89 */ /* 0x000ea800000e0000 */
[----:B------:R-:W3:Y:S01]  /*0a50*/  SHFL.DOWN PT, R6, R3, 0x10, 0x1f ;  /* 0x0a001f0003067f89 */ /* 0x000ee200000e0000 */
[----:B------:R-:W4:Y:S08]  /*0a60*/  I2F R8, R8 ;  /* 0x0000000800087306 */ /* 0x000f300000201400 */
[----:B------:R-:W5:Y:S01]  /*0a70*/  I2F R18, R7 ;  /* 0x0000000700127306 */ /* 0x000f620000201400 */
[----:B0-----:R-:W-:-:S07]  /*0a80*/  FMUL.FTZ R11, R5, R12 ;  /* 0x0000000c050b7220 */ /* 0x001fce0000410000 */
[----:B----4-:R-:W0:Y:S01]  /*0a90*/  MUFU.RCP R9, R8 ;  /* 0x0000000800097308 */ /* 0x010e220000001000 */
[----:B--2---:R-:W-:-:S04]  /*0aa0*/  IADD3 R15, R13, R16, RZ ;  /* 0x000000100d0f7210 */ /* 0x004fc80007ffe0ff */
[----:B------:R-:W-:Y:S01]  /*0ab0*/  IMNMX R14, R15, 0x1, !PT ;  /* 0x000000010f0e7817 */ /* 0x000fe20007800200 */
[----:B-----5:R-:W-:Y:S02]  /*0ac0*/  FFMA.FTZ R10, R18, R2, R11 ;  /* 0x00000002120a7223 */ /* 0x020fe4000001000b */
[----:B------:R-:W-:Y:S01]  /*0ad0*/  I2F R13, R13 ;  /* 0x0000000d000d7306 */ /* 0x000fe20000201400 */
[----:B------:R-:W-:-:S04]  /*0ae0*/  FADD.FTZ R2, -R5, R2 ;  /* 0x0000000205027221 */ /* 0x000fc80000010100 */
[----:B------:R-:W-:Y:S02]  /*0af0*/  FMUL.FTZ R5, R2, R2 ;  /* 0x0000000202057220 */ /* 0x000fe40000410000 */
[----:B0-----:R-:W-:Y:S01]  /*0b00*/  FMUL.FTZ R11, R9, R10 ;  /* 0x0000000a090b7220 */ /* 0x001fe20000410000 */
[----:B------:R-:W0:Y:S01]  /*0b10*/  I2F R14, R14 ;  /* 0x0000000e000e7306 */ /* 0x000e220000201400 */
[----:B------:R-:W2:Y:S01]  /*0b20*/  SHFL.DOWN PT, R2, R15, 0x4, 0x1f ;  /* 0x08801f000f027f89 */ /* 0x000ea200000e0000 */
[----:B------:R-:W-:-:S03]  /*0b30*/  FMUL.FTZ R5, R5, R12 ;  /* 0x0000000c05057220 */ /* 0x000fc60000410000 */
[----:B------:R-:W4:Y:S01]  /*0b40*/  SHFL.DOWN PT, R10, R11, 0x8, 0x1f ;  /* 0x09001f000b0a7f89 */ /* 0x000f2200000e0000 */
[----:B------:R-:W-:Y:S02]  /*0b50*/  FMUL.FTZ R5, R18, R5 ;  /* 0x0000000512057220 */ /* 0x000fe40000410000 */
[----:B------:R-:W5:Y:S02]  /*0b60*/  I2F R4, R16 ;  /* 0x0000001000047306 */ /* 0x000f640000201400 */
[----:B---3--:R-:W-:-:S04]  /*0b70*/  FFMA.FTZ R6, R9, R5, R6 ;  /* 0x0000000509067223 */ /* 0x008fc80000010006 */
[----:B------:R-:W-:Y:S02]  /*0b80*/  FADD.FTZ R6, R6, R3 ;  /* 0x0000000306067221 */ /* 0x000fe40000010000 */
[----:B0-----:R-:W0:Y:S03]  /*0b90*/  MUFU.RCP R8, R14 ;  /* 0x0000000e00087308 */ /* 0x001e260000001000 */
[----:B-1----:R-:W1:Y:S05]  /*0ba0*/  SHFL.DOWN PT, R7, R6, 0x8, 0x1f ;  /* 0x09001f0006077f89 */ /* 0x002e6a00000e0000 */
[----:B------:R-:W-:Y:S01]  /*0bb0*/  I2F R3, R15 ;  /* 0x0000000f00037306 */ /* 0x000fe20000201400 */
[----:B--2---:R-:W-:Y:S01]  /*0bc0*/  IADD3 R5, R15, R2, RZ ;  /* 0x000000020f057210 */ /* 0x004fe20007ffe0ff */
[----:B----4-:R-:W-:-:S02]  /*0bd0*/  FMUL.FTZ R9, R10, R13 ;  /* 0x0000000d0a097220 */ /* 0x010fc40000410000 */
[----:B------:R-:W-:-:S04]  /*0be0*/  FADD.FTZ R10, R11, -R10 ;  /* 0x8000000a0b0a7221 */ /* 0x000fc80000010000 */
[----:B------:R-:W-:Y:S01]  /*0bf0*/  I2F R2, R2 ;  /* 0x0000000200027306 */ /* 0x000fe20000201400 */
[----:B-----5:R-:W-:Y:S01]  /*0c00*/  FFMA.FTZ R9, R11, R4, R9 ;  /* 0x000000040b097223 */ /* 0x020fe20000010009 */
[----:B------:R-:W-:Y:S01]  /*0c10*/  IMNMX R11, R5, 0x1, !PT ;  /* 0x00000001050b7817 */ /* 0x000fe20007800200 */
[----:B------:R-:W-:Y:S02]  /*0c20*/  FMUL.FTZ R10, R10, R10 ;  /* 0x0000000a0a0a7220 */ /* 0x000fe40000410000 */
[----:B0-----:R-:W-:Y:S02]  /*0c30*/  FMUL.FTZ R12, R8, R9 ;  /* 0x00000009080c7220 */ /* 0x001fe40000410000 */
[----:B------:R-:W-:Y:S01]  /*0c40*/  FMUL.FTZ R13, R13, R10 ;  /* 0x0000000a0d0d7220 */ /* 0x000fe20000410000 */
[----:B------:R-:W0:Y:S01]  /*0c50*/  I2F R11, R11 ;  /* 0x0000000b000b7306 */ /* 0x000e220000201400 */
[----:B------:R-:W-:Y:S02]  /*0c60*/  SHFL.DOWN PT, R10, R5, 0x2, 0x1f ;  /* 0x08401f00050a7f89 */ /* 0x000fe400000e0000 */
[----:B------:R-:W-:-:S02]  /*0c70*/  FMUL.FTZ R13, R4, R13 ;  /* 0x0000000d040d7220 */ /* 0x000fc40000410000 */
[----:B------:R-:W2:Y:S02]  /*0c80*/  SHFL.DOWN PT, R9, R12, 0x4, 0x1f ;  /* 0x08801f000c097f89 */ /* 0x000ea400000e0000 */
[----:B-1----:R-:W-:-:S04]  /*0c90*/  FFMA.FTZ R7, R8, R13, R7 ;  /* 0x0000000d08077223 */ /* 0x002fc80000010007 */
[----:B------:R-:W-:Y:S01]  /*0ca0*/  FADD.FTZ R7, R6, R7 ;  /* 0x0000000706077221 */ /* 0x000fe20000010000 */
[----:B0-----:R-:W0:Y:S04]  /*0cb0*/  MUFU.RCP R13, R11 ;  /* 0x0000000b000d7308 */ /* 0x001e280000001000 */
[----:B------:R-:W1:Y:S01]  /*0cc0*/  SHFL.DOWN PT, R4, R7, 0x4, 0x1f ;  /* 0x08801f0007047f89 */ /* 0x000e6200000e0000 */
[----:B--2---:R-:W-:Y:S02]  /*0cd0*/  FMUL.FTZ R6, R9, R2 ;  /* 0x0000000209067220 */ /* 0x004fe40000410000 */
[C---:B------:R-:W-:Y:S02]  /*0ce0*/  FADD.FTZ R9, R12.reuse, -R9 ;  /* 0x800000090c097221 */ /* 0x040fe40000010000 */
[----:B------:R-:W-:-:S02]  /*0cf0*/  FFMA.FTZ R6, R12, R3, R6 ;  /* 0x000000030c067223 */ /* 0x000fc40000010006 */
[----:B------:R-:W-:Y:S01]  /*0d00*/  FMUL.FTZ R9, R9, R9 ;  /* 0x0000000909097220 */ /* 0x000fe20000410000 */
[----:B------:R2:W-:Y:S01]  /*0d10*/  I2F R12, R5 ;  /* 0x00000005000c7306 */ /* 0x0005e20000201400 */
[----:B0-----:R-:W-:Y:S02]  /*0d20*/  FMUL.FTZ R6, R13, R6 ;  /* 0x000000060d067220 */ /* 0x001fe40000410000 */
[----:B------:R-:W-:Y:S01]  /*0d30*/  FMUL.FTZ R8, R2, R9 ;  /* 0x0000000902087220 */ /* 0x000fe20000410000 */
[----:B------:R-:W-:Y:S02]  /*0d40*/  IADD3 R2, R5, R10, RZ ;  /* 0x0000000a05027210 */ /* 0x000fe40007ffe0ff */
[----:B------:R-:W2:Y:S01]  /*0d50*/  SHFL.DOWN PT, R9, R6, 0x2, 0x1f ;  /* 0x08401f0006097f89 */ /* 0x000ea200000e0000 */
[----:B------:R-:W-:Y:S01]  /*0d60*/  FMUL.FTZ R8, R3, R8 ;  /* 0x0000000803087220 */ /* 0x000fe20000410000 */
[----:B------:R-:W-:Y:S01]  /*0d70*/  IMNMX R11, R2, 0x1, !PT ;  /* 0x00000001020b7817 */ /* 0x000fe20007800200 */
[----:B------:R-:W0:Y:S02]  /*0d80*/  I2F R10, R10 ;  /* 0x0000000a000a7306 */ /* 0x000e240000201400 */
[----:B-1----:R-:W-:-:S02]  /*0d90*/  FFMA.FTZ R4, R13, R8, R4 ;  /* 0x000000080d047223 */ /* 0x002fc40000010004 */
[----:B------:R-:W-:Y:S02]  /*0da0*/  SHFL.DOWN PT, R13, R2, 0x1, 0x1f ;  /* 0x08201f00020d7f89 */ /* 0x000fe400000e0000 */
[----:B------:R-:W-:Y:S02]  /*0db0*/  FADD.FTZ R4, R7, R4 ;  /* 0x0000000407047221 */ /* 0x000fe40000010000 */
[----:B------:R-:W1:Y:S03]  /*0dc0*/  I2F R11, R11 ;  /* 0x0000000b000b7306 */ /* 0x000e660000201400 */
[----:B------:R-:W3:Y:S01]  /*0dd0*/  SHFL.DOWN PT, R3, R4, 0x2, 0x1f ;  /* 0x08401f0004037f89 */ /* 0x000ee200000e0000 */
[----:B--2---:R-:W-:Y:S02]  /*0de0*/  FADD.FTZ R5, R6, -R9 ;  /* 0x8000000906057221 */ /* 0x004fe40000010000 */
[----:B0-----:R-:W-:-:S02]  /*0df0*/  FMUL.FTZ R9, R9, R10 ;  /* 0x0000000a09097220 */ /* 0x001fc40000410000 */
[----:B-1----:R-:W3:Y:S01]  /*0e00*/  MUFU.RCP R8, R11 ;  /* 0x0000000b00087308 */ /* 0x002ee20000001000 */
        /* <DEDUP_REMOVED lines=10> */
.L_x_669:
        /* <DEDUP_REMOVED lines=15> */
.L_x_665:
[----:B------:R-:W-:Y:S05]  /*0fa0*/  BSYNC B0 ;  /* 0x0000000000007941 */ /* 0x000fea0003800000 */
.L_x_664:
        /* <DEDUP_REMOVED lines=12> */
.L_x_666:
[----:B------:R-:W-:Y:S01]  /*1070*/  HFMA2.MMA R11, -RZ, RZ, 0, 1.847743988037109375e-06 ;  /* 0x0000001fff0b7435 */ /* 0x000fe200000001ff */
[----:B-1----:R-:W-:Y:S01]  /*1080*/  MOV R9, R7 ;  /* 0x0000000700097202 */ /* 0x002fe20000000f00 */
[----:B------:R-:W-:Y:S01]  /*1090*/  IMAD.MOV.U32 R6, RZ, RZ, 0x10 ;  /* 0x00000010ff067424 */ /* 0x000fe200078e00ff */
[----:B------:R-:W-:Y:S02]  /*10a0*/  MOV R10, 0xffffffff ;  /* 0xffffffff000a7802 */ /* 0x000fe40000000f00 */
[----:B------:R-:W-:Y:S02]  /*10b0*/  MOV R4, 0x10d0 ;  /* 0x000010d000047802 */ /* 0x000fe40000000f00 */
[----:B0-2---:R-:W-:Y:S05]  /*10c0*/  CALL.REL.NOINC `($__internal_4_$__cuda_sm70_shflsync_down_p) ;  /* 0x000009c000007944 */ /* 0x005fea0003c00000 */
[----:B-1----:R-:W-:Y:S01]  /*10d0*/  MOV R12, R6 ;  /* 0x00000006000c7202 */ /* 0x002fe20000000f00 */
[----:B0-----:R-:W-:Y:S05]  /*10e0*/  BRA `(.L_x_668) ;  /* 0xfffff90000007947 */ /* 0x001fea000383ffff */
.L_x_667:
[----:B------:R-:W-:Y:S01]  /*10f0*/  HFMA2.MMA R6, -RZ, RZ, 0, 9.5367431640625e-07 ;  /* 0x00000010ff067435 */ /* 0x000fe200000001ff */
[----:B--2---:R-:W-:Y:S02]  /*1100*/  MOV R9, R2 ;  /* 0x0000000200097202 */ /* 0x004fe40000000f00 */
[----:B------:R-:W-:-:S02]  /*1110*/  MOV R11, 0x1f ;  /* 0x0000001f000b7802 */ /* 0x000fc40000000f00 */
[----:B------:R-:W-:Y:S02]  /*1120*/  MOV R10, 0xffffffff ;  /* 0xffffffff000a7802 */ /* 0x000fe40000000f00 */
[----:B------:R-:W-:Y:S02]  /*1130*/  MOV R4, 0x1150 ;  /* 0x0000115000047802 */ /* 0x000fe40000000f00 */
[----:B01-3--:R-:W-:Y:S05]  /*1140*/  CALL.REL.NOINC `($__internal_4_$__cuda_sm70_shflsync_down_p) ;  /* 0x0000094000007944 */ /* 0x00bfea0003c00000 */
[----:B-1----:R-:W-:Y:S01]  /*1150*/  MOV R13, R6 ;  /* 0x00000006000d7202 */ /* 0x002fe20000000f00 */
[----:B------:R-:W-:Y:S01]  /*1160*/  HFMA2.MMA R6, -RZ, RZ, 0, 9.5367431640625e-07 ;  /* 0x00000010ff067435 */ /* 0x000fe200000001ff */
[----:B0-----:R-:W-:Y:S02]  /*1170*/  MOV R9, R3 ;  /* 0x0000000300097202 */ /* 0x001fe40000000f00 */
[----:B------:R-:W-:Y:S02]  /*1180*/  MOV R11, 0x1f ;  /* 0x0000001f000b7802 */ /* 0x000fe40000000f00 */
[----:B------:R-:W-:Y:S02]  /*1190*/  MOV R10, 0xffffffff ;  /* 0xffffffff000a7802 */ /* 0x000fe40000000f00 */
[----:B------:R-:W-:-:S02]  /*11a0*/  MOV R4, 0x11c0 ;  /* 0x000011c000047802 */ /* 0x000fc40000000f00 */
[----:B------:R-:W-:Y:S05]  /*11b0*/  CALL.REL.NOINC `($__internal_4_$__cuda_sm70_shflsync_down_p) ;  /* 0x000008d000007944 */ /* 0x000fea0003c00000 */
        /* <DEDUP_REMOVED lines=20> */
[----:B------:R-:W-:Y:S05]  /*1300*/  CALL.REL.NOINC `($__internal_4_$__cuda_sm70_shflsync_down_p) ;  /* 0x0000078000007944 */ /* 0x000fea0003c00000 */
[----:B-1----:R-:W-:Y:S01]  /*1310*/  IMAD.MOV.U32 R3, RZ, RZ, R6 ;  /* 0x000000ffff037224 */ /* 0x002fe200078e0006 */
[----:B------:R-:W-:Y:S01]  /*1320*/  HFMA2.MMA R6, -RZ, RZ, 0, 4.76837158203125e-07 ;  /* 0x00000008ff067435 */ /* 0x000fe200000001ff */
[----:B0-----:R-:W-:-:S02]  /*1330*/  MOV R9, R14 ;  /* 0x0000000e00097202 */ /* 0x001fc40000000f00 */
[----:B------:R-:W-:Y:S02]  /*1340*/  MOV R11, 0x1f ;  /* 0x0000001f000b7802 */ /* 0x000fe40000000f00 */
[----:B------:R-:W-:Y:S02]  /*1350*/  MOV R10, 0xffffffff ;  /* 0xffffffff000a7802 */ /* 0x000fe40000000f00 */
[----:B------:R-:W-:Y:S02]  /*1360*/  MOV R4, 0x1380 ;  /* 0x0000138000047802 */ /* 0x000fe40000000f00 */
[----:B------:R-:W-:Y:S05]  /*1370*/  CALL.REL.NOINC `($__internal_4_$__cuda_sm70_shflsync_down_p) ;  /* 0x0000071000007944 */ /* 0x000fea0003c00000 */
[----:B-1----:R-:W-:Y:S01]  /*1380*/  MOV R7, R6 ;  /* 0x0000000600077202 */ /* 0x002fe20000000f00 */
[----:B------:R-:W-:Y:S01]  /*1390*/  HFMA2.MMA R6, -RZ, RZ, 0, 4.76837158203125e-07 ;  /* 0x00000008ff067435 */ /* 0x000fe200000001ff */
[----:B0-----:R-:W-:Y:S02]  /*13a0*/  MOV R9, R13 ;  /* 0x0000000d00097202 */ /* 0x001fe40000000f00 */
[----:B------:R-:W-:Y:S02]  /*13b0*/  MOV R11, 0x1f ;  /* 0x0000001f000b7802 */ /* 0x000fe40000000f00 */
[----:B------:R-:W-:-:S02]  /*13c0*/  MOV R10, 0xffffffff ;  /* 0xffffffff000a7802 */ /* 0x000fc40000000f00 */
[----:B------:R-:W-:Y:S02]  /*13d0*/  MOV R4, 0x13f0 ;  /* 0x000013f000047802 */ /* 0x000fe40000000f00 */
[----:B------:R-:W-:Y:S05]  /*13e0*/  CALL.REL.NOINC `($__internal_4_$__cuda_sm70_shflsync_down_p) ;  /* 0x000006a000007944 */ /* 0x000fea0003c00000 */
        /* <DEDUP_REMOVED lines=20> */
[----:B------:R-:W-:Y:S05]  /*1530*/  CALL.REL.NOINC `($__internal_4_$__cuda_sm70_shflsync_down_p) ;  /* 0x0000055000007944 */ /* 0x000fea0003c00000 */
[----:B-1----:R-:W-:Y:S01]  /*1540*/  MOV R7, R6 ;  /* 0x0000000600077202 */ /* 0x002fe20000000f00 */
[----:B------:R-:W-:Y:S01]  /*1550*/  HFMA2.MMA R6, -RZ, RZ, 0, 2.384185791015625e-07 ;  /* 0x00000004ff067435 */ /* 0x000fe200000001ff */
[----:B0-----:R-:W-:Y:S01]  /*1560*/  MOV R9, R15 ;  /* 0x0000000f00097202 */ /* 0x001fe20000000f00 */
[----:B------:R-:W-:Y:S01]  /*1570*/  IMAD.MOV.U32 R11, RZ, RZ, 0x1f ;  /* 0x0000001fff0b7424 */ /* 0x000fe200078e00ff */
[----:B------:R-:W-:-:S02]  /*1580*/  MOV R10, 0xffffffff ;  /* 0xffffffff000a7802 */ /* 0x000fc40000000f00 */
[----:B------:R-:W-:Y:S02]  /*1590*/  MOV R4, 0x15b0 ;  /* 0x000015b000047802 */ /* 0x000fe40000000f00 */
[----:B------:R-:W-:Y:S05]  /*15a0*/  CALL.REL.NOINC `($__internal_4_$__cuda_sm70_shflsync_down_p) ;  /* 0x000004e000007944 */ /* 0x000fea0003c00000 */
[----:B-1----:R-:W-:Y:S01]  /*15b0*/  MOV R8, R6 ;  /* 0x0000000600087202 */ /* 0x002fe20000000f00 */
[----:B------:R-:W-:Y:S01]  /*15c0*/  HFMA2.MMA R6, -RZ, RZ, 0, 2.384185791015625e-07 ;  /* 0x00000004ff067435 */ /* 0x000fe200000001ff */
[----:B0-----:R-:W-:Y:S02]  /*15d0*/  MOV R9, R13 ;  /* 0x0000000d00097202 */ /* 0x001fe40000000f00 */
[----:B------:R-:W-:Y:S02]  /*15e0*/  MOV R11, 0x1f ;  /* 0x0000001f000b7802 */ /* 0x000fe40000000f00 */
[----:B------:R-:W-:Y:S02]  /*15f0*/  MOV R10, 0xffffffff ;  /* 0xffffffff000a7802 */ /* 0x000fe40000000f00 */
[----:B------:R-:W-:Y:S02]  /*1600*/  MOV R4, 0x1620 ;  /* 0x0000162000047802 */ /* 0x000fe40000000f00 */
[----:B------:R-:W-:Y:S05]  /*1610*/  CALL.REL.NOINC `($__internal_4_$__cuda_sm70_shflsync_down_p) ;  /* 0x0000047000007944 */ /* 0x000fea0003c00000 */
        /* <DEDUP_REMOVED lines=20> */
[----:B------:R-:W-:Y:S05]  /*1760*/  CALL.REL.NOINC `($__internal_4_$__cuda_sm70_shflsync_down_p) ;  /* 0x0000032000007944 */ /* 0x000fea0003c00000 */
[----:B-1----:R-:W-:Y:S01]  /*1770*/  MOV R2, R6 ;  /* 0x0000000600027202 */ /* 0x002fe20000000f00 */
[----:B------:R-:W-:Y:S01]  /*1780*/  HFMA2.MMA R6, -RZ, RZ, 0, 1.1920928955078125e-07 ;  /* 0x00000002ff067435 */ /* 0x000fe200000001ff */
[----:B0-----:R-:W-:Y:S02]  /*1790*/  MOV R9, R12 ;  /* 0x0000000c00097202 */ /* 0x001fe40000000f00 */
[----:B------:R-:W-:Y:S02]  /*17a0*/  MOV R11, 0x1f ;  /* 0x0000001f000b7802 */ /* 0x000fe40000000f00 */
[----:B------:R-:W-:Y:S02]  /*17b0*/  MOV R10, 0xffffffff ;  /* 0xffffffff000a7802 */ /* 0x000fe40000000f00 */
[----:B------:R-:W-:Y:S02]  /*17c0*/  MOV R4, 0x17e0 ;  /* 0x000017e000047802 */ /* 0x000fe40000000f00 */
[----:B------:R-:W-:Y:S05]  /*17d0*/  CALL.REL.NOINC `($__internal_4_$__cuda_sm70_shflsync_down_p) ;  /* 0x000002b000007944 */ /* 0x000fea0003c00000 */
[----:B0-----:R-:W-:Y:S01]  /*17e0*/  HFMA2.MMA R11, -RZ, RZ, 0, 1.847743988037109375e-06 ;  /* 0x0000001fff0b7435 */ /* 0x001fe200000001ff */
[----:B-1----:R-:W-:Y:S01]  /*17f0*/  MOV R7, R6 ;  /* 0x0000000600077202 */ /* 0x002fe20000000f00 */
[----:B------:R-:W-:Y:S01]  /*1800*/  IMAD.MOV.U32 R6, RZ, RZ, 0x2 ;  /* 0x00000002ff067424 */ /* 0x000fe200078e00ff */
[----:B------:R-:W-:-:S02]  /*1810*/  MOV R9, R14 ;  /* 0x0000000e00097202 */ /* 0x000fc40000000f00 */
[----:B------:R-:W-:Y:S02]  /*1820*/  MOV R10, 0xffffffff ;  /* 0xffffffff000a7802 */ /* 0x000fe40000000f00 */
[----:B------:R-:W-:Y:S02]  /*1830*/  MOV R4, 0x1850 ;  /* 0x0000185000047802 */ /* 0x000fe40000000f00 */
[----:B------:R-:W-:Y:S05]  /*1840*/  CALL.REL.NOINC `($__internal_4_$__cuda_sm70_shflsync_down_p) ;  /* 0x0000024000007944 */ /* 0x000fea0003c00000 */
        /* <DEDUP_REMOVED lines=20> */
[----:B------:R-:W-:Y:S05]  /*1990*/  CALL.REL.NOINC `($__internal_4_$__cuda_sm70_shflsync_down_p) ;  /* 0x000000f000007944 */ /* 0x000fea0003c00000 */
[----:B-1----:R-:W-:Y:S01]  /*19a0*/  MOV R13, R6 ;  /* 0x00000006000d7202 */ /* 0x002fe20000000f00 */
[----:B------:R-:W-:Y:S01]  /*19b0*/  HFMA2.MMA R6, -RZ, RZ, 0, 5.9604644775390625e-08 ;  /* 0x00000001ff067435 */ /* 0x000fe200000001ff */
[----:B0-----:R-:W-:Y:S02]  /*19c0*/  MOV R9, R8 ;  /* 0x0000000800097202 */ /* 0x001fe40000000f00 */
[----:B------:R-:W-:Y:S02]  /*19d0*/  MOV R11, 0x1f ;  /* 0x0000001f000b7802 */ /* 0x000fe40000000f00 */
[----:B------:R-:W-:Y:S02]  /*19e0*/  MOV R10, 0xffffffff ;  /* 0xffffffff000a7802 */ /* 0x000fe40000000f00 */
[----:B------:R-:W-:Y:S02]  /*19f0*/  MOV R4, 0x1a10 ;  /* 0x00001a1000047802 */ /* 0x000fe40000000f00 */
[----:B------:R-:W-:Y:S05]  /*1a00*/  CALL.REL.NOINC `($__internal_4_$__cuda_sm70_shflsync_down_p) ;  /* 0x0000008000007944 */ /* 0x000fea0003c00000 */
[----:B-1----:R-:W-:Y:S01]  /*1a10*/  MOV R15, R6 ;  /* 0x00000006000f7202 */ /* 0x002fe20000000f00 */
[----:B------:R-:W-:Y:S01]  /*1a20*/  HFMA2.MMA R6, -RZ, RZ, 0, 5.9604644775390625e-08 ;  /* 0x00000001ff067435 */ /* 0x000fe200000001ff */
[----:B0-----:R-:W-:-:S02]  /*1a30*/  MOV R9, R3 ;  /* 0x0000000300097202 */ /* 0x001fc40000000f00 */
[----:B------:R-:W-:Y:S02]  /*1a40*/  MOV R11, 0x1f ;  /* 0x0000001f000b7802 */ /* 0x000fe40000000f00 */
[----:B------:R-:W-:Y:S02]  /*1a50*/  MOV R10, 0xffffffff ;  /* 0xffffffff000a7802 */ /* 0x000fe40000000f00 */
[----:B------:R-:W-:Y:S02]  /*1a60*/  MOV R4, 0x1a80 ;  /* 0x00001a8000047802 */ /* 0x000fe40000000f00 */
[----:B------:R-:W-:Y:S05]  /*1a70*/  CALL.REL.NOINC `($__internal_4_$__cuda_sm70_shflsync_down_p) ;  /* 0x0000001000007944 */ /* 0x000fea0003c00000 */
[----:B01----:R-:W-:Y:S05]  /*1a80*/  BRA `(.L_x_669) ;  /* 0xfffff42000007947 */ /* 0x003fea000383ffff */
        .weak           $__internal_4_$__cuda_sm70_shflsync_down_p
        .type           $__internal_4_$__cuda_sm70_shflsync_down_p,@function
        .size           $__internal_4_$__cuda_sm70_shflsync_down_p,(.L_x_675 - $__internal_4_$__cuda_sm70_shflsync_down_p)
$__internal_4_$__cuda_sm70_shflsync_down_p:
[----:B------:R-:W-:Y:S01]  /*1a90*/  HFMA2.MMA R5, -RZ, RZ, 0, 0 ;  /* 0x00000000ff057435 */ /* 0x000fe200000001ff */
[----:B------:R-:W-:Y:S04]  /*1aa0*/  WARPSYNC R10 ;  /* 0x0000000a00007348 */ /* 0x000fe80003800000 */
[----:B------:R0:W1:Y:S01]  /*1ab0*/  SHFL.DOWN PT, R6, R9, R6, R11 ;  /* 0x0800000609067389 */ /* 0x00006200000e000b */
[----:B------:R-:W-:Y:S05]  /*1ac0*/  RET.REL.NODEC R4 `(_Z14welford_kernelIfffEvPKT_PT1_S4_iii) ;  /* 0xffffe53004007950 */ /* 0x000fea0003c3ffff */
.L_x_670:
        /* <DEDUP_REMOVED lines=11> */
.L_x_675:


//--------------------- .nv.global                --------------------------
	.section	.nv.global,"aw",@nobits
.nv.global:
	.type		_ZN41_INTERNAL_c40c9d7c_10_welford_cu_4d36edd84cuda3std3__48in_placeE,@object
	.size		_ZN41_INTERNAL_c40c9d7c_10_welford_cu_4d36edd84cuda3std3__48in_placeE,(_ZN41_INTERNAL_c40c9d7c_10_welford_cu_4d36edd84cuda3std6ranges3__45__cpo8distanceE - _ZN41_INTERNAL_c40c9d7c_10_welford_cu_4d36edd84cuda3std3__48in_placeE)
_ZN41_INTERNAL_c40c9d7c_10_welford_cu_4d36edd84cuda3std3__48in_placeE:
	.zero		1
	.type		_ZN41_INTERNAL_c40c9d7c_10_welford_cu_4d36edd84cuda3std6ranges3__45__cpo8distanceE,@object
	.size		_ZN41_INTERNAL_c40c9d7c_10_welford_cu_4d36edd84cuda3std6ranges3__45__cpo8distanceE,(_ZN41_INTERNAL_c40c9d7c_10_welford_cu_4d36edd84cuda3std3__45__cpo6cbeginE - _ZN41_INTERNAL_c40c9d7c_10_welford_cu_4d36edd84cuda3std6ranges3__45__cpo8distanceE)
_ZN41_INTERNAL_c40c9d7c_10_welford_cu_4d36edd84cuda3std6ranges3__45__cpo8distanceE:
	.zero		1
	.type		_ZN41_INTERNAL_c40c9d7c_10_welford_cu_4d36edd84cuda3std3__45__cpo6cbeginE,@object
	.size		_ZN41_INTERNAL_c40c9d7c_10_welford_cu_4d36edd84cuda3std3__45__cpo6cbeginE,(_ZN41_INTERNAL_c40c9d7c_10_welford_cu_4d36edd84cuda3std6ranges3__45__cpo7advanceE - _ZN41_INTERNAL_c40c9d7c_10_welford_cu_4d36edd84cuda3std3__45__cpo6cbeginE)
_ZN41_INTERNAL_c40c9d7c_10_welford_cu_4d36edd84cuda3std3__45__cpo6cbeginE:
	.zero		1
	.type		_ZN41_INTERNAL_c40c9d7c_10_welford_cu_4d36edd84cuda3std6ranges3__45__cpo7advanceE,@object
	.size		_ZN41_INTERNAL_c40c9d7c_10_welford_cu_4d36edd84cuda3std6ranges3__45__cpo7advanceE,(_ZN41_INTERNAL_c40c9d7c_10_welford_cu_4d36edd84cuda3std3__45__cpo7crbeginE - _ZN41_INTERNAL_c40c9d7c_10_welford_cu_4d36edd84cuda3std6ranges3__45__cpo7advanceE)
_ZN41_INTERNAL_c40c9d7c_10_welford_cu_4d36edd84cuda3std6ranges3__45__cpo7advanceE:
	.zero		1
	.type		_ZN41_INTERNAL_c40c9d7c_10_welford_cu_4d36edd84cuda3std3__45__cpo7crbeginE,@object
	.size		_ZN41_INTERNAL_c40c9d7c_10_welford_cu_4d36edd84cuda3std3__45__cpo7crbeginE,(_ZN41_INTERNAL_c40c9d7c_10_welford_cu_4d36edd84cuda3std6ranges3__45__cpo4dataE - _ZN41_INTERNAL_c40c9d7c_10_welford_cu_4d36edd84cuda3std3__45__cpo7crbeginE)
_ZN41_INTERNAL_c40c9d7c_10_welford_cu_4d36edd84cuda3std3__45__cpo7crbeginE:
	.zero		1
	.type		_ZN41_INTERNAL_c40c9d7c_10_welford_cu_4d36edd84cuda3std6ranges3__45__cpo4dataE,@object
	.size		_ZN41_INTERNAL_c40c9d7c_10_welford_cu_4d36edd84cuda3std6ranges3__45__cpo4dataE,(_ZN41_INTERNAL_c40c9d7c_10_welford_cu_4d36edd84cuda3std6ranges3__45__cpo5beginE - _ZN41_INTERNAL_c40c9d7c_10_welford_cu_4d36edd84cuda3std6ranges3__45__cpo4dataE)
_ZN41_INTERNAL_c40c9d7c_10_welford_cu_4d36edd84cuda3std6ranges3__45__cpo4dataE:
	.zero		1
	.type		_ZN41_INTERNAL_c40c9d7c_10_welford_cu_4d36edd84cuda3std6ranges3__45__cpo5beginE,@object
	.size		_ZN41_INTERNAL_c40c9d7c_10_welford_cu_4d36edd84cuda3std6ranges3__45__cpo5beginE,(_ZN41_INTERNAL_c40c9d7c_10_welford_cu_4d36edd84cuda3std3__443_GLOBAL__N__c40c9d7c_10_welford_cu_4d36edd86ignoreE - _ZN41_INTERNAL_c40c9d7c_10_welford_cu_4d36edd84cuda3std6ranges3__45__cpo5beginE)
_ZN41_INTERNAL_c40c9d7c_10_welford_cu_4d36edd84cuda3std6ranges3__45__cpo5beginE:
	.zero		1
	.type		_ZN41_INTERNAL_c40c9d7c_10_welford_cu_4d36edd84cuda3std3__443_GLOBAL__N__c40c9d7c_10_welford_cu_4d36edd86ignoreE,@object
	.size		_ZN41_INTERNAL_c40c9d7c_10_welford_cu_4d36edd84cuda3std3__443_GLOBAL__N__c40c9d7c_10_welford_cu_4d36edd86ignoreE,(_ZN41_INTERNAL_c40c9d7c_10_welford_cu_4d36edd84cuda3std6ranges3__45__cpo4sizeE - _ZN41_INTERNAL_c40c9d7c_10_welford_cu_4d36edd84cuda3std3__443_GLOBAL__N__c40c9d7c_10_welford_cu_4d36edd86ignoreE)
_ZN41_INTERNAL_c40c9d7c_10_welford_cu_4d36edd84cuda3std3__443_GLOBAL__N__c40c9d7c_10_welford_cu_4d36edd86ignoreE:
	.zero		1
	.type		_ZN41_INTERNAL_c40c9d7c_10_welford_cu_4d36edd84cuda3std6ranges3__45__cpo4sizeE,@object
	.size		_ZN41_INTERNAL_c40c9d7c_10_welford_cu_4d36edd84cuda3std6ranges3__45__cpo4sizeE,(_ZN41_INTERNAL_c40c9d7c_10_welford_cu_4d36edd84cuda3std3__45__cpo5beginE - _ZN41_INTERNAL_c40c9d7c_10_welford_cu_4d36edd84cuda3std6ranges3__45__cpo4sizeE)
_ZN41_INTERNAL_c40c9d7c_10_welford_cu_4d36edd84cuda3std6ranges3__45__cpo4sizeE:
	.zero		1
	.type		_ZN41_INTERNAL_c40c9d7c_10_welford_cu_4d36edd84cuda3std3__45__cpo5beginE,@object
	.size		_ZN41_INTERNAL_c40c9d7c_10_welford_cu_4d36edd84cuda3std3__45__cpo5beginE,(_ZN41_INTERNAL_c40c9d7c_10_welford_cu_4d36edd84cuda3std6ranges3__45__cpo6cbeginE - _ZN41_INTERNAL_c40c9d7c_10_welford_cu_4d36edd84cuda3std3__45__cpo5beginE)
_ZN41_INTERNAL_c40c9d7c_10_welford_cu_4d36edd84cuda3std3__45__cpo5beginE:
	.zero		1
	.type		_ZN41_INTERNAL_c40c9d7c_10_welford_cu_4d36edd84cuda3std6ranges3__45__cpo6cbeginE,@object
	.size		_ZN41_INTERNAL_c40c9d7c_10_welford_cu_4d36edd84cuda3std6ranges3__45__cpo6cbeginE,(_ZN41_INTERNAL_c40c9d7c_10_welford_cu_4d36edd84cuda3std3__45__cpo6rbeginE - _ZN41_INTERNAL_c40c9d7c_10_welford_cu_4d36edd84cuda3std6ranges3__45__cpo6cbeginE)
_ZN41_INTERNAL_c40c9d7c_10_welford_cu_4d36edd84cuda3std6ranges3__45__cpo6cbeginE:
	.zero		1
	.type		_ZN41_INTERNAL_c40c9d7c_10_welford_cu_4d36edd84cuda3std3__45__cpo6rbeginE,@object
	.size		_ZN41_INTERNAL_c40c9d7c_10_welford_cu_4d36edd84cuda3std3__45__cpo6rbeginE,(_ZN41_INTERNAL_c40c9d7c_10_welford_cu_4d36edd84cuda3std6ranges3__45__cpo4nextE - _ZN41_INTERNAL_c40c9d7c_10_welford_cu_4d36edd84cuda3std3__45__cpo6rbeginE)
_ZN41_INTERNAL_c40c9d7c_10_welford_cu_4d36edd84cuda3std3__45__cpo6rbeginE:
	.zero		1
	.type		_ZN41_INTERNAL_c40c9d7c_10_welford_cu_4d36edd84cuda3std6ranges3__45__cpo4nextE,@object
	.size		_ZN41_INTERNAL_c40c9d7c_10_welford_cu_4d36edd84cuda3std6ranges3__45__cpo4nextE,(_ZN41_INTERNAL_c40c9d7c_10_welford_cu_4d36edd84cuda3std6ranges3__45__cpo4swapE - _ZN41_INTERNAL_c40c9d7c_10_welford_cu_4d36edd84cuda3std6ranges3__45__cpo4nextE)
_ZN41_INTERNAL_c40c9d7c_10_welford_cu_4d36edd84cuda3std6ranges3__45__cpo4nextE:
	.zero		1
	.type		_ZN41_INTERNAL_c40c9d7c_10_welford_cu_4d36edd84cuda3std6ranges3__45__cpo4swapE,@object
	.size		_ZN41_INTERNAL_c40c9d7c_10_welford_cu_4d36edd84cuda3std6ranges3__45__cpo4swapE,(_ZN41_INTERNAL_c40c9d7c_10_welford_cu_4d36edd84cuda3std3__420unreachable_sentinelE - _ZN41_INTERNAL_c40c9d7c_10_welford_cu_4d36edd84cuda3std6ranges3__45__cpo4swapE)
_ZN41_INTERNAL_c40c9d7c_10_welford_cu_4d36edd84cuda3std6ranges3__45__cpo4swapE:
	.zero		1
	.type		_ZN41_INTERNAL_c40c9d7c_10_welford_cu_4d36edd84cuda3std3__420unreachable_sentinelE,@object
	.size		_ZN41_INTERNAL_c40c9d7c_10_welford_cu_4d36edd84cuda3std3__420unreachable_sentinelE,(_ZN41_INTERNAL_c40c9d7c_10_welford_cu_4d36edd86thrust23THRUST_300001_SM_800_NS6system6detail10sequential3seqE - _ZN41_INTERNAL_c40c9d7c_10_welford_cu_4d36edd84cuda3std3__420unreachable_sentinelE)
_ZN41_INTERNAL_c40c9d7c_10_welford_cu_4d36edd84cuda3std3__420unreachable_sentinelE:
	.zero		1
	.type		_ZN41_INTERNAL_c40c9d7c_10_welford_cu_4d36edd86thrust23THRUST_300001_SM_800_NS6system6detail10sequential3seqE,@object
	.size		_ZN41_INTERNAL_c40c9d7c_10_welford_cu_4d36edd86thrust23THRUST_300001_SM_800_NS6system6detail10sequential3seqE,(_ZN41_INTERNAL_c40c9d7c_10_welford_cu_4d36edd84cuda3std3__45__cpo4cendE - _ZN41_INTERNAL_c40c9d7c_10_welford_cu_4d36edd86thrust23THRUST_300001_SM_800_NS6system6detail10sequential3seqE)
_ZN41_INTERNAL_c40c9d7c_10_welford_cu_4d36edd86thrust23THRUST_300001_SM_800_NS6system6detail10sequential3seqE:
	.zero		1
	.type		_ZN41_INTERNAL_c40c9d7c_10_welford_cu_4d36edd84cuda3std3__45__cpo4cendE,@object
	.size		_ZN41_INTERNAL_c40c9d7c_10_welford_cu_4d36edd84cuda3std3__45__cpo4cendE,(_ZN41_INTERNAL_c40c9d7c_10_welford_cu_4d36edd84cuda3std6ranges3__45__cpo9iter_swapE - _ZN41_INTERNAL_c40c9d7c_10_welford_cu_4d36edd84cuda3std3__45__cpo4cendE)
_ZN41_INTERNAL_c40c9d7c_10_welford_cu_4d36edd84cuda3std3__45__cpo4cendE:
	.zero		1
	.type		_ZN41_INTERNAL_c40c9d7c_10_welford_cu_4d36edd84cuda3std6ranges3__45__cpo9iter_swapE,@object
	.size		_ZN41_INTERNAL_c40c9d7c_10_welford_cu_4d36edd84cuda3std6ranges3__45__cpo9iter_swapE,(_ZN41_INTERNAL_c40c9d7c_10_welford_cu_4d36edd84cuda3std3__45__cpo5crendE - _ZN41_INTERNAL_c40c9d7c_10_welford_cu_4d36edd84cuda3std6ranges3__45__cpo9iter_swapE)
_ZN41_INTERNAL_c40c9d7c_10_welford_cu_4d36edd84cuda3std6ranges3__45__cpo9iter_swapE:
	.zero		1
	.type		_ZN41_INTERNAL_c40c9d7c_10_welford_cu_4d36edd84cuda3std3__45__cpo5crendE,@object
	.size		_ZN41_INTERNAL_c40c9d7c_10_welford_cu_4d36edd84cuda3std3__45__cpo5crendE,(_ZN41_INTERNAL_c40c9d7c_10_welford_cu_4d36edd84cuda3std6ranges3__45__cpo5cdataE - _ZN41_INTERNAL_c40c9d7c_10_welford_cu_4d36edd84cuda3std3__45__cpo5crendE)
_ZN41_INTERNAL_c40c9d7c_10_welford_cu_4d36edd84cuda3std3__45__cpo5crendE:
	.zero		1
	.type		_ZN41_INTERNAL_c40c9d7c_10_welford_cu_4d36edd84cuda3std6ranges3__45__cpo5cdataE,@object
	.size		_ZN41_INTERNAL_c40c9d7c_10_welford_cu_4d36edd84cuda3std6ranges3__45__cpo5cdataE,(_ZN41_INTERNAL_c40c9d7c_10_welford_cu_4d36edd84cuda3std6ranges3__45__cpo3endE - _ZN41_INTERNAL_c40c9d7c_10_welford_cu_4d36edd84cuda3std6ranges3__45__cpo5cdataE)
_ZN41_INTERNAL_c40c9d7c_10_welford_cu_4d36edd84cuda3std6ranges3__45__cpo5cdataE:
	.zero		1
	.type		_ZN41_INTERNAL_c40c9d7c_10_welford_cu_4d36edd84cuda3std6ranges3__45__cpo3endE,@object
	.size		_ZN41_INTERNAL_c40c9d7c_10_welford_cu_4d36edd84cuda3std6ranges3__45__cpo3endE,(_ZN41_INTERNAL_c40c9d7c_10_welford_cu_4d36edd84cuda3std3__419piecewise_constructE - _ZN41_INTERNAL_c40c9d7c_10_welford_cu_4d36edd84cuda3std6ranges3__45__cpo3endE)
_ZN41_INTERNAL_c40c9d7c_10_welford_cu_4d36edd84cuda3std6ranges3__45__cpo3endE:
	.zero		1
	.type		_ZN41_INTERNAL_c40c9d7c_10_welford_cu_4d36edd84cuda3std3__419piecewise_constructE,@object
	.size		_ZN41_INTERNAL_c40c9d7c_10_welford_cu_4d36edd84cuda3std3__419piecewise_constructE,(_ZN41_INTERNAL_c40c9d7c_10_welford_cu_4d36edd84cuda3std6ranges3__45__cpo5ssizeE - _ZN41_INTERNAL_c40c9d7c_10_welford_cu_4d36edd84cuda3std3__419piecewise_constructE)
_ZN41_INTERNAL_c40c9d7c_10_welford_cu_4d36edd84cuda3std3__419piecewise_constructE:
	.zero		1
	.type		_ZN41_INTERNAL_c40c9d7c_10_welford_cu_4d36edd84cuda3std6ranges3__45__cpo5ssizeE,@object
	.size		_ZN41_INTERNAL_c40c9d7c_10_welford_cu_4d36edd84cuda3std6ranges3__45__cpo5ssizeE,(_ZN41_INTERNAL_c40c9d7c_10_welford_cu_4d36edd84cuda3std3__45__cpo3endE - _ZN41_INTERNAL_c40c9d7c_10_welford_cu_4d36edd84cuda3std6ranges3__45__cpo5ssizeE)
_ZN41_INTERNAL_c40c9d7c_10_welford_cu_4d36edd84cuda3std6ranges3__45__cpo5ssizeE:
	.zero		1
	.type		_ZN41_INTERNAL_c40c9d7c_10_welford_cu_4d36edd84cuda3std3__45__cpo3endE,@object
	.size		_ZN41_INTERNAL_c40c9d7c_10_welford_cu_4d36edd84cuda3std3__45__cpo3endE,(_ZN41_INTERNAL_c40c9d7c_10_welford_cu_4d36edd84cuda3std6ranges3__45__cpo4cendE - _ZN41_INTERNAL_c40c9d7c_10_welford_cu_4d36edd84cuda3std3__45__cpo3endE)
_ZN41_INTERNAL_c40c9d7c_10_welford_cu_4d36edd84cuda3std3__45__cpo3endE:
	.zero		1
	.type		_ZN41_INTERNAL_c40c9d7c_10_welford_cu_4d36edd84cuda3std6ranges3__45__cpo4cendE,@object
	.size		_ZN41_INTERNAL_c40c9d7c_10_welford_cu_4d36edd84cuda3std6ranges3__45__cpo4cendE,(_ZN41_INTERNAL_c40c9d7c_10_welford_cu_4d36edd84cuda3std3__45__cpo4rendE - _ZN41_INTERNAL_c40c9d7c_10_welford_cu_4d36edd84cuda3std6ranges3__45__cpo4cendE)
_ZN41_INTERNAL_c40c9d7c_10_welford_cu_4d36edd84cuda3std6ranges3__45__cpo4cendE:
	.zero		1
	.type		_ZN41_INTERNAL_c40c9d7c_10_welford_cu_4d36edd84cuda3std3__45__cpo4rendE,@object
	.size		_ZN41_INTERNAL_c40c9d7c_10_welford_cu_4d36edd84cuda3std3__45__cpo4rendE,(_ZN41_INTERNAL_c40c9d7c_10_welford_cu_4d36edd84cuda3std6ranges3__45__cpo4prevE - _ZN41_INTERNAL_c40c9d7c_10_welford_cu_4d36edd84cuda3std3__45__cpo4rendE)
_ZN41_INTERNAL_c40c9d7c_10_welford_cu_4d36edd84cuda3std3__45__cpo4rendE:
	.zero		1
	.type		_ZN41_INTERNAL_c40c9d7c_10_welford_cu_4d36edd84cuda3std6ranges3__45__cpo4prevE,@object
	.size		_ZN41_INTERNAL_c40c9d7c_10_welford_cu_4d36edd84cuda3std6ranges3__45__cpo4prevE,(_ZN41_INTERNAL_c40c9d7c_10_welford_cu_4d36edd84cuda3std6ranges3__45__cpo9iter_moveE - _ZN41_INTERNAL_c40c9d7c_10_welford_cu_4d36edd84cuda3std6ranges3__45__cpo4prevE)
_ZN41_INTERNAL_c40c9d7c_10_welford_cu_4d36edd84cuda3std6ranges3__45__cpo4prevE:
	.zero		1
	.type		_ZN41_INTERNAL_c40c9d7c_10_welford_cu_4d36edd84cuda3std6ranges3__45__cpo9iter_moveE,@object
	.size		_ZN41_INTERNAL_c40c9d7c_10_welford_cu_4d36edd84cuda3std6ranges3__45__cpo9iter_moveE,(.L_13 - _ZN41_INTERNAL_c40c9d7c_10_welford_cu_4d36edd84cuda3std6ranges3__45__cpo9iter_moveE)
_ZN41_INTERNAL_c40c9d7c_10_welford_cu_4d36edd84cuda3std6ranges3__45__cpo9iter_moveE:
	.zero		1
.L_13:


//--------------------- .nv.shared._Z23reduce_bn_c_last_kernelIN3c104HalfEfS1_Li4EEvPKT_S4_PKT0_S7_PS5_S8_PT1_SA_PVS5_Piii --------------------------
	.section	.nv.shared._Z23reduce_bn_c_last_kernelIN3c104HalfEfS1_Li4EEvPKT_S4_PKT0_S7_PS5_S8_PT1_SA_PVS5_Piii,"aw",@nobits
	.sectionflags	@""
	.align	4
.nv.shared._Z23reduce_bn_c_last_kernelIN3c104HalfEfS1_Li4EEvPKT_S4_PKT0_S7_PS5_S8_PT1_SA_PVS5_Piii:
	.zero		4097


//--------------------- .nv.shared._Z23reduce_bn_c_last_kernelIN3c104HalfEffLi4EEvPKT_S4_PKT0_S7_PS5_S8_PT1_SA_PVS5_Piii --------------------------
	.section	.nv.shared._Z23reduce_bn_c_last_kernelIN3c104HalfEffLi4EEvPKT_S4_PKT0_S7_PS5_S8_PT1_SA_PVS5_Piii,"aw",@nobits
	.sectionflags	@""
	.align	4
.nv.shared._Z23reduce_bn_c_last_kernelIN3c104HalfEffLi4EEvPKT_S4_PKT0_S7_PS5_S8_PT1_SA_PVS5_Piii:
	.zero		4097


//--------------------- .nv.shared._Z23reduce_bn_c_last_kernelIfffLi4EEvPKT_S2_PKT0_S5_PS3_S6_PT1_S8_PVS3_Piii --------------------------
	.section	.nv.shared._Z23reduce_bn_c_last_kernelIfffLi4EEvPKT_S2_PKT0_S5_PS3_S6_PT1_S8_PVS3_Piii,"aw",@nobits
	.sectionflags	@""
	.align	4
.nv.shared._Z23reduce_bn_c_last_kernelIfffLi4EEvPKT_S2_PKT0_S5_PS3_S6_PT1_S8_PVS3_Piii:
	.zero		4097


//--------------------- .nv.shared._Z21welford_kernel_c_lastIN3c104HalfEffLi4EEvPKT_PT1_S6_PVT0_Piii --------------------------
	.section	.nv.shared._Z21welford_kernel_c_lastIN3c104HalfEffLi4EEvPKT_PT1_S6_PVT0_Piii,"aw",@nobits
	.sectionflags	@""
	.align	4
.nv.shared._Z21welford_kernel_c_lastIN3c104HalfEffLi4EEvPKT_PT1_S6_PVT0_Piii:
	.zero		6145


//--------------------- .nv.shared._Z21welford_kernel_c_lastIfffLi4EEvPKT_PT1_S4_PVT0_Piii --------------------------
	.section	.nv.shared._Z21welford_kernel_c_lastIfffLi4EEvPKT_PT1_S4_PVT0_Piii,"aw",@nobits
	.sectionflags	@""
	.align	4
.nv.shared._Z21welford_kernel_c_lastIfffLi4EEvPKT_PT1_S4_PVT0_Piii:
	.zero		6145


//--------------------- .nv.shared._Z16reduce_bn_kernelIN3c104HalfEfS1_EvPKT_S4_PKT0_S7_PS5_S8_PT1_SA_iii --------------------------
	.section	.nv.shared._Z16reduce_bn_kernelIN3c104HalfEfS1_EvPKT_S4_PKT0_S7_PS5_S8_PT1_SA_iii,"aw",@nobits
	.sectionflags	@""
	.align	4
.nv.shared._Z16reduce_bn_kernelIN3c104HalfEfS1_EvPKT_S4_PKT0_S7_PS5_S8_PT1_SA_iii:
	.zero		256


//--------------------- .nv.shared._Z16reduce_bn_kernelIN3c104HalfEffEvPKT_S4_PKT0_S7_PS5_S8_PT1_SA_iii --------------------------
	.section	.nv.shared._Z16reduce_bn_kernelIN3c104HalfEffEvPKT_S4_PKT0_S7_PS5_S8_PT1_SA_iii,"aw",@nobits
	.sectionflags	@""
	.align	4
.nv.shared._Z16reduce_bn_kernelIN3c104HalfEffEvPKT_S4_PKT0_S7_PS5_S8_PT1_SA_iii:
	.zero		256


//--------------------- .nv.shared._Z16reduce_bn_kernelIfffEvPKT_S2_PKT0_S5_PS3_S6_PT1_S8_iii --------------------------
	.section	.nv.shared._Z16reduce_bn_kernelIfffEvPKT_S2_PKT0_S5_PS3_S6_PT1_S8_iii,"aw",@nobits
	.sectionflags	@""
	.align	4
.nv.shared._Z16reduce_bn_kernelIfffEvPKT_S2_PKT0_S5_PS3_S6_PT1_S8_iii:
	.zero		256


//--------------------- .nv.shared._Z14welford_kernelIN3c104HalfEffEvPKT_PT1_S6_iii --------------------------
	.section	.nv.shared._Z14welford_kernelIN3c104HalfEffEvPKT_PT1_S6_iii,"aw",@nobits
	.sectionflags	@""
	.align	4
.nv.shared._Z14welford_kernelIN3c104HalfEffEvPKT_PT1_S6_iii:
	.zero		640


//--------------------- .nv.shared._Z14welford_kernelIfffEvPKT_PT1_S4_iii --------------------------
	.section	.nv.shared._Z14welford_kernelIfffEvPKT_PT1_S4_iii,"aw",@nobits
	.sectionflags	@""
	.align	4
.nv.shared._Z14welford_kernelIfffEvPKT_PT1_S4_iii:
	.zero		640
